//
// Generated by NVIDIA NVVM Compiler
//
// Compiler Build ID: CL-36424714
// Cuda compilation tools, release 13.0, V13.0.88
// Based on NVVM 20.0.0
//

.version 9.0
.target sm_100
.address_size 64

	// .globl	_Z27farthestpointsamplingKerneliiiPKiPKfPfPi
.global .align 4 .b8 precalc_xorwow_matrix[102400];
.global .align 4 .b8 precalc_xorwow_offset_matrix[102400];
.global .align 4 .b8 mrg32k3aM1[2304];
.global .align 4 .b8 mrg32k3aM2[2304];
.global .align 4 .b8 mrg32k3aM1SubSeq[2016];
.global .align 4 .b8 mrg32k3aM2SubSeq[2016];
.global .align 4 .b8 mrg32k3aM1Seq[2304];
.global .align 4 .b8 mrg32k3aM2Seq[2304];
.const .align 8 .b8 __cr_lgamma_table[72];
// _ZZ27farthestpointsamplingKerneliiiPKiPKfPfPiE5dists has been demoted
// _ZZ27farthestpointsamplingKerneliiiPKiPKfPfPiE7dists_i has been demoted
// _ZZ27farthestpointsamplingKerneliiiPKiPKfPfPiE3buf has been demoted

.visible .entry _Z27farthestpointsamplingKerneliiiPKiPKfPfPi(
	.param .u32 _Z27farthestpointsamplingKerneliiiPKiPKfPfPi_param_0,
	.param .u32 _Z27farthestpointsamplingKerneliiiPKiPKfPfPi_param_1,
	.param .u32 _Z27farthestpointsamplingKerneliiiPKiPKfPfPi_param_2,
	.param .u64 .ptr .align 1 _Z27farthestpointsamplingKerneliiiPKiPKfPfPi_param_3,
	.param .u64 .ptr .align 1 _Z27farthestpointsamplingKerneliiiPKiPKfPfPi_param_4,
	.param .u64 .ptr .align 1 _Z27farthestpointsamplingKerneliiiPKiPKfPfPi_param_5,
	.param .u64 .ptr .align 1 _Z27farthestpointsamplingKerneliiiPKiPKfPfPi_param_6
)
{
	.reg .pred 	%p<26>;
	.reg .b32 	%r<116>;
	.reg .b32 	%f<40>;
	.reg .b64 	%rd<36>;
	// demoted variable
	.shared .align 4 .b8 _ZZ27farthestpointsamplingKerneliiiPKiPKfPfPiE5dists[2048];
	// demoted variable
	.shared .align 4 .b8 _ZZ27farthestpointsamplingKerneliiiPKiPKfPfPiE7dists_i[2048];
	// demoted variable
	.shared .align 4 .b8 _ZZ27farthestpointsamplingKerneliiiPKiPKfPfPiE3buf[36864];
	ld.param.u32 	%r53, [_Z27farthestpointsamplingKerneliiiPKiPKfPfPi_param_0];
	ld.param.u32 	%r54, [_Z27farthestpointsamplingKerneliiiPKiPKfPfPi_param_1];
	ld.param.u32 	%r55, [_Z27farthestpointsamplingKerneliiiPKiPKfPfPi_param_2];
	ld.param.u64 	%rd8, [_Z27farthestpointsamplingKerneliiiPKiPKfPfPi_param_4];
	ld.param.u64 	%rd9, [_Z27farthestpointsamplingKerneliiiPKiPKfPfPi_param_5];
	ld.param.u64 	%rd10, [_Z27farthestpointsamplingKerneliiiPKiPKfPfPi_param_6];
	cvta.to.global.u64 	%rd1, %rd9;
	cvta.to.global.u64 	%rd2, %rd8;
	cvta.to.global.u64 	%rd3, %rd10;
	setp.lt.s32 	%p1, %r55, 1;
	@%p1 bra 	$L__BB0_33;
	mov.u32 	%r103, %ctaid.x;
	setp.ge.s32 	%p2, %r103, %r53;
	@%p2 bra 	$L__BB0_33;
	mov.u32 	%r2, %tid.x;
	mul.lo.s32 	%r3, %r54, %r103;
	mov.u32 	%r4, %ntid.x;
	min.s32 	%r56, %r54, 3072;
	mul.lo.s32 	%r5, %r56, 3;
	mul.lo.s32 	%r6, %r54, 3;
	shl.b32 	%r7, %r2, 1;
	or.b32  	%r8, %r7, 1;
	add.s32 	%r9, %r2, %r4;
	max.s32 	%r57, %r5, %r9;
	setp.lt.s32 	%p3, %r9, %r5;
	selp.u32 	%r58, 1, 0, %p3;
	add.s32 	%r59, %r9, %r58;
	sub.s32 	%r60, %r57, %r59;
	div.u32 	%r61, %r60, %r4;
	add.s32 	%r10, %r61, %r58;
	and.b32  	%r11, %r10, 3;
	shl.b32 	%r62, %r2, 2;
	mov.u32 	%r63, _ZZ27farthestpointsamplingKerneliiiPKiPKfPfPiE3buf;
	add.s32 	%r12, %r63, %r62;
	shl.b32 	%r13, %r4, 2;
	add.s32 	%r14, %r12, %r13;
	add.s32 	%r15, %r9, %r4;
	mul.lo.s32 	%r16, %r4, 12;
	mul.lo.s32 	%r17, %r4, 3;
	cvt.u64.u32 	%rd24, %r13;
$L__BB0_3:
	ld.param.u64 	%rd35, [_Z27farthestpointsamplingKerneliiiPKiPKfPfPi_param_3];
	setp.ne.s32 	%p4, %r2, 0;
	cvta.to.global.u64 	%rd11, %rd35;
	mul.wide.s32 	%rd12, %r103, 4;
	add.s64 	%rd13, %rd11, %rd12;
	ld.global.u32 	%r108, [%rd13];
	@%p4 bra 	$L__BB0_5;
	mul.lo.s32 	%r64, %r103, %r55;
	mul.wide.s32 	%rd14, %r64, 4;
	add.s64 	%rd15, %rd3, %rd14;
	st.global.u32 	[%rd15], %r108;
$L__BB0_5:
	setp.ge.s32 	%p5, %r2, %r54;
	mov.u32 	%r105, %r2;
	@%p5 bra 	$L__BB0_6;
	bra.uni 	$L__BB0_34;
$L__BB0_6:
	setp.ge.s32 	%p7, %r2, %r5;
	@%p7 bra 	$L__BB0_13;
	setp.eq.s32 	%p8, %r11, 3;
	mul.lo.s32 	%r20, %r6, %r103;
	mov.u32 	%r104, %r2;
	@%p8 bra 	$L__BB0_11;
	setp.eq.s32 	%p9, %r11, 0;
	add.s32 	%r67, %r2, %r20;
	mul.wide.s32 	%rd18, %r67, 4;
	add.s64 	%rd4, %rd2, %rd18;
	ld.global.nc.f32 	%f19, [%rd4];
	st.shared.f32 	[%r12], %f19;
	mov.u32 	%r104, %r9;
	@%p9 bra 	$L__BB0_11;
	setp.eq.s32 	%p10, %r11, 1;
	add.s64 	%rd5, %rd4, %rd24;
	ld.global.nc.f32 	%f20, [%rd5];
	st.shared.f32 	[%r14], %f20;
	mov.u32 	%r104, %r15;
	@%p10 bra 	$L__BB0_11;
	add.s32 	%r104, %r15, %r4;
	cvt.u64.u32 	%rd20, %r13;
	add.s64 	%rd21, %rd5, %rd20;
	ld.global.nc.f32 	%f21, [%rd21];
	add.s32 	%r68, %r14, %r13;
	st.shared.f32 	[%r68], %f21;
$L__BB0_11:
	setp.lt.u32 	%p11, %r10, 3;
	@%p11 bra 	$L__BB0_13;
$L__BB0_12:
	add.s32 	%r69, %r104, %r20;
	mul.wide.s32 	%rd22, %r69, 4;
	add.s64 	%rd23, %rd2, %rd22;
	ld.global.nc.f32 	%f22, [%rd23];
	shl.b32 	%r70, %r104, 2;
	mov.u32 	%r71, _ZZ27farthestpointsamplingKerneliiiPKiPKfPfPiE3buf;
	add.s32 	%r72, %r71, %r70;
	st.shared.f32 	[%r72], %f22;
	add.s64 	%rd25, %rd23, %rd24;
	ld.global.nc.f32 	%f23, [%rd25];
	add.s32 	%r73, %r72, %r13;
	st.shared.f32 	[%r73], %f23;
	add.s64 	%rd26, %rd25, %rd24;
	ld.global.nc.f32 	%f24, [%rd26];
	add.s32 	%r74, %r73, %r13;
	st.shared.f32 	[%r74], %f24;
	add.s64 	%rd27, %rd26, %rd24;
	ld.global.nc.f32 	%f25, [%rd27];
	add.s32 	%r75, %r74, %r13;
	st.shared.f32 	[%r75], %f25;
	add.s32 	%r104, %r13, %r104;
	setp.lt.s32 	%p12, %r104, %r5;
	@%p12 bra 	$L__BB0_12;
$L__BB0_13:
	setp.eq.s32 	%p13, %r55, 1;
	bar.sync 	0;
	@%p13 bra 	$L__BB0_32;
	mul.lo.s32 	%r27, %r6, %r103;
	mul.lo.s32 	%r28, %r103, %r55;
	mov.b32 	%r107, 1;
$L__BB0_15:
	setp.ge.s32 	%p14, %r2, %r54;
	mad.lo.s32 	%r78, %r108, 3, %r27;
	mul.wide.s32 	%rd28, %r78, 4;
	add.s64 	%rd29, %rd2, %rd28;
	ld.global.nc.f32 	%f1, [%rd29];
	ld.global.nc.f32 	%f2, [%rd29+4];
	ld.global.nc.f32 	%f3, [%rd29+8];
	mov.f32 	%f39, 0fBF800000;
	mov.b32 	%r114, 0;
	@%p14 bra 	$L__BB0_23;
	mov.u32 	%r80, _ZZ27farthestpointsamplingKerneliiiPKiPKfPfPiE3buf;
	mad.lo.s32 	%r81, %r2, 12, %r80;
	add.s32 	%r110, %r81, 4;
	add.s32 	%r111, %r2, %r3;
	mad.lo.s32 	%r109, %r2, 3, %r27;
	mov.b32 	%r114, 0;
	mov.f32 	%f39, 0fBF800000;
	mov.u32 	%r112, %r2;
$L__BB0_17:
	mul.wide.u32 	%rd30, %r111, 4;
	add.s64 	%rd6, %rd1, %rd30;
	ld.global.f32 	%f5, [%rd6];
	setp.gt.s32 	%p15, %r112, 3071;
	@%p15 bra 	$L__BB0_19;
	ld.shared.f32 	%f36, [%r110+-4];
	ld.shared.f32 	%f37, [%r110];
	ld.shared.f32 	%f38, [%r110+4];
	bra.uni 	$L__BB0_20;
$L__BB0_19:
	mul.wide.s32 	%rd31, %r109, 4;
	add.s64 	%rd32, %rd2, %rd31;
	ld.global.nc.f32 	%f36, [%rd32];
	ld.global.nc.f32 	%f37, [%rd32+4];
	ld.global.nc.f32 	%f38, [%rd32+8];
$L__BB0_20:
	sub.f32 	%f28, %f36, %f1;
	sub.f32 	%f29, %f37, %f2;
	mul.f32 	%f30, %f29, %f29;
	fma.rn.f32 	%f31, %f28, %f28, %f30;
	sub.f32 	%f32, %f38, %f3;
	fma.rn.f32 	%f33, %f32, %f32, %f31;
	min.f32 	%f15, %f33, %f5;
	setp.eq.f32 	%p16, %f15, %f5;
	@%p16 bra 	$L__BB0_22;
	st.global.f32 	[%rd6], %f15;
$L__BB0_22:
	setp.gt.f32 	%p17, %f15, %f39;
	selp.b32 	%r114, %r112, %r114, %p17;
	selp.f32 	%f39, %f15, %f39, %p17;
	add.s32 	%r112, %r112, %r4;
	add.s32 	%r111, %r111, %r4;
	add.s32 	%r110, %r110, %r16;
	add.s32 	%r109, %r109, %r17;
	setp.lt.s32 	%p18, %r112, %r54;
	@%p18 bra 	$L__BB0_17;
$L__BB0_23:
	setp.lt.u32 	%p19, %r4, 2;
	shl.b32 	%r82, %r2, 2;
	mov.u32 	%r83, _ZZ27farthestpointsamplingKerneliiiPKiPKfPfPiE5dists;
	add.s32 	%r84, %r83, %r82;
	st.shared.f32 	[%r84], %f39;
	mov.u32 	%r85, _ZZ27farthestpointsamplingKerneliiiPKiPKfPfPiE7dists_i;
	add.s32 	%r86, %r85, %r82;
	st.shared.u32 	[%r86], %r114;
	@%p19 bra 	$L__BB0_29;
	mov.b32 	%r115, 0;
$L__BB0_25:
	mov.u32 	%r45, %r115;
	bar.sync 	0;
	add.s32 	%r115, %r45, 1;
	shr.u32 	%r88, %r4, %r115;
	setp.ge.u32 	%p20, %r2, %r88;
	@%p20 bra 	$L__BB0_28;
	shl.b32 	%r47, %r7, %r45;
	shl.b32 	%r48, %r8, %r45;
	shl.b32 	%r89, %r47, 2;
	add.s32 	%r49, %r83, %r89;
	ld.shared.f32 	%f34, [%r49];
	shl.b32 	%r91, %r48, 2;
	add.s32 	%r92, %r83, %r91;
	ld.shared.f32 	%f18, [%r92];
	setp.geu.f32 	%p21, %f34, %f18;
	@%p21 bra 	$L__BB0_28;
	st.shared.f32 	[%r49], %f18;
	mov.u32 	%r94, _ZZ27farthestpointsamplingKerneliiiPKiPKfPfPiE7dists_i;
	add.s32 	%r95, %r94, %r91;
	ld.shared.u32 	%r96, [%r95];
	add.s32 	%r98, %r94, %r89;
	st.shared.u32 	[%r98], %r96;
$L__BB0_28:
	mov.b32 	%r99, 2;
	shl.b32 	%r100, %r99, %r45;
	setp.lt.u32 	%p22, %r100, %r4;
	@%p22 bra 	$L__BB0_25;
$L__BB0_29:
	setp.ne.s32 	%p23, %r2, 0;
	bar.sync 	0;
	ld.shared.u32 	%r108, [_ZZ27farthestpointsamplingKerneliiiPKiPKfPfPiE7dists_i];
	@%p23 bra 	$L__BB0_31;
	add.s32 	%r101, %r107, %r28;
	mul.wide.s32 	%rd33, %r101, 4;
	add.s64 	%rd34, %rd3, %rd33;
	st.global.u32 	[%rd34], %r108;
$L__BB0_31:
	add.s32 	%r107, %r107, 1;
	setp.ne.s32 	%p24, %r107, %r55;
	@%p24 bra 	$L__BB0_15;
$L__BB0_32:
	mov.u32 	%r102, %nctaid.x;
	add.s32 	%r103, %r103, %r102;
	setp.lt.s32 	%p25, %r103, %r53;
	@%p25 bra 	$L__BB0_3;
$L__BB0_33:
	ret;
$L__BB0_34:
	add.s32 	%r65, %r105, %r3;
	mul.wide.u32 	%rd16, %r65, 4;
	add.s64 	%rd17, %rd1, %rd16;
	mov.b32 	%r66, 2123789977;
	st.global.u32 	[%rd17], %r66;
	add.s32 	%r105, %r105, %r4;
	setp.lt.s32 	%p6, %r105, %r54;
	@%p6 bra 	$L__BB0_34;
	bra.uni 	$L__BB0_6;

}
	// .globl	_Z18query_ball_knn_gpuiiifiPKiPKfS2_PiPf
.visible .entry _Z18query_ball_knn_gpuiiifiPKiPKfS2_PiPf(
	.param .u32 _Z18query_ball_knn_gpuiiifiPKiPKfS2_PiPf_param_0,
	.param .u32 _Z18query_ball_knn_gpuiiifiPKiPKfS2_PiPf_param_1,
	.param .u32 _Z18query_ball_knn_gpuiiifiPKiPKfS2_PiPf_param_2,
	.param .f32 _Z18query_ball_knn_gpuiiifiPKiPKfS2_PiPf_param_3,
	.param .u32 _Z18query_ball_knn_gpuiiifiPKiPKfS2_PiPf_param_4,
	.param .u64 .ptr .align 1 _Z18query_ball_knn_gpuiiifiPKiPKfS2_PiPf_param_5,
	.param .u64 .ptr .align 1 _Z18query_ball_knn_gpuiiifiPKiPKfS2_PiPf_param_6,
	.param .u64 .ptr .align 1 _Z18query_ball_knn_gpuiiifiPKiPKfS2_PiPf_param_7,
	.param .u64 .ptr .align 1 _Z18query_ball_knn_gpuiiifiPKiPKfS2_PiPf_param_8,
	.param .u64 .ptr .align 1 _Z18query_ball_knn_gpuiiifiPKiPKfS2_PiPf_param_9
)
{
	.reg .pred 	%p<102>;
	.reg .b32 	%r<268>;
	.reg .b32 	%f<143>;
	.reg .b64 	%rd<106>;

	ld.param.u32 	%r93, [_Z18query_ball_knn_gpuiiifiPKiPKfS2_PiPf_param_1];
	ld.param.u32 	%r94, [_Z18query_ball_knn_gpuiiifiPKiPKfS2_PiPf_param_2];
	ld.param.f32 	%f25, [_Z18query_ball_knn_gpuiiifiPKiPKfS2_PiPf_param_3];
	ld.param.u32 	%r95, [_Z18query_ball_knn_gpuiiifiPKiPKfS2_PiPf_param_4];
	ld.param.u64 	%rd24, [_Z18query_ball_knn_gpuiiifiPKiPKfS2_PiPf_param_5];
	ld.param.u64 	%rd25, [_Z18query_ball_knn_gpuiiifiPKiPKfS2_PiPf_param_6];
	ld.param.u64 	%rd26, [_Z18query_ball_knn_gpuiiifiPKiPKfS2_PiPf_param_7];
	ld.param.u64 	%rd27, [_Z18query_ball_knn_gpuiiifiPKiPKfS2_PiPf_param_8];
	ld.param.u64 	%rd28, [_Z18query_ball_knn_gpuiiifiPKiPKfS2_PiPf_param_9];
	cvta.to.global.u64 	%rd1, %rd27;
	cvta.to.global.u64 	%rd29, %rd25;
	cvta.to.global.u64 	%rd2, %rd24;
	cvta.to.global.u64 	%rd3, %rd28;
	cvta.to.global.u64 	%rd30, %rd26;
	mov.u32 	%r96, %ctaid.x;
	mul.lo.s32 	%r97, %r96, 3;
	mul.lo.s32 	%r98, %r97, %r93;
	mul.wide.s32 	%rd31, %r98, 4;
	add.s64 	%rd4, %rd29, %rd31;
	mul.lo.s32 	%r99, %r97, %r94;
	mul.wide.s32 	%rd32, %r99, 4;
	add.s64 	%rd5, %rd30, %rd32;
	mul.lo.s32 	%r100, %r93, %r96;
	cvt.s64.s32 	%rd6, %r100;
	mul.lo.s32 	%r101, %r94, %r96;
	mul.lo.s32 	%r1, %r101, %r95;
	mov.u32 	%r234, %tid.x;
	setp.ge.s32 	%p1, %r234, %r94;
	@%p1 bra 	$L__BB1_109;
	mul.wide.s32 	%rd33, %r1, 4;
	add.s64 	%rd7, %rd1, %rd33;
	add.s64 	%rd8, %rd3, %rd33;
	setp.lt.s32 	%p2, %r93, 1;
	mov.u32 	%r3, %ntid.x;
	@%p2 bra 	$L__BB1_95;
	setp.lt.s32 	%p12, %r95, 2;
	@%p12 bra 	$L__BB1_76;
	add.s32 	%r4, %r95, -1;
	and.b32  	%r5, %r95, 7;
	and.b32  	%r6, %r95, 3;
	and.b32  	%r134, %r4, 15;
	add.s32 	%r7, %r134, -1;
	add.s32 	%r135, %r95, 7;
	and.b32  	%r136, %r135, 7;
	add.s32 	%r8, %r136, -1;
	and.b32  	%r9, %r95, 2147483640;
	and.b32  	%r10, %r95, 1;
	and.b32  	%r11, %r4, -16;
	and.b32  	%r12, %r135, 3;
	neg.s32 	%r13, %r9;
	add.s64 	%rd68, %rd33, 16;
	add.s64 	%rd9, %rd3, %rd68;
	add.s64 	%rd10, %rd1, %rd68;
$L__BB1_4:
	setp.gt.s32 	%p25, %r95, 0;
	mul.lo.s32 	%r137, %r234, 3;
	mul.wide.s32 	%rd69, %r137, 4;
	add.s64 	%rd70, %rd5, %rd69;
	ld.global.f32 	%f1, [%rd70];
	ld.global.f32 	%f2, [%rd70+4];
	ld.global.f32 	%f3, [%rd70+8];
	@%p25 bra 	$L__BB1_64;
$L__BB1_5:
	mul.lo.s32 	%r27, %r234, %r95;
	mul.wide.s32 	%rd83, %r27, 4;
	add.s64 	%rd20, %rd8, %rd83;
	mov.b32 	%r244, 0;
$L__BB1_6:
	add.s32 	%r155, %r95, -2;
	setp.lt.u32 	%p33, %r155, 15;
	ld.global.f32 	%f142, [%rd20];
	mov.b32 	%r256, 0;
	mov.b32 	%r248, 1;
	@%p33 bra 	$L__BB1_9;
	mov.b32 	%r256, 0;
	mov.b32 	%r248, 1;
$L__BB1_8:
	.pragma "nounroll";
	mul.wide.s32 	%rd84, %r248, 4;
	add.s64 	%rd85, %rd20, %rd84;
	ld.global.f32 	%f37, [%rd85];
	setp.gt.f32 	%p34, %f37, %f142;
	selp.b32 	%r158, %r248, %r256, %p34;
	selp.f32 	%f38, %f37, %f142, %p34;
	add.s32 	%r159, %r248, 1;
	ld.global.f32 	%f39, [%rd85+4];
	setp.gt.f32 	%p35, %f39, %f38;
	selp.b32 	%r160, %r159, %r158, %p35;
	selp.f32 	%f40, %f39, %f38, %p35;
	add.s32 	%r161, %r248, 2;
	ld.global.f32 	%f41, [%rd85+8];
	setp.gt.f32 	%p36, %f41, %f40;
	selp.b32 	%r162, %r161, %r160, %p36;
	selp.f32 	%f42, %f41, %f40, %p36;
	add.s32 	%r163, %r248, 3;
	ld.global.f32 	%f43, [%rd85+12];
	setp.gt.f32 	%p37, %f43, %f42;
	selp.b32 	%r164, %r163, %r162, %p37;
	selp.f32 	%f44, %f43, %f42, %p37;
	add.s32 	%r165, %r248, 4;
	ld.global.f32 	%f45, [%rd85+16];
	setp.gt.f32 	%p38, %f45, %f44;
	selp.b32 	%r166, %r165, %r164, %p38;
	selp.f32 	%f46, %f45, %f44, %p38;
	add.s32 	%r167, %r248, 5;
	ld.global.f32 	%f47, [%rd85+20];
	setp.gt.f32 	%p39, %f47, %f46;
	selp.b32 	%r168, %r167, %r166, %p39;
	selp.f32 	%f48, %f47, %f46, %p39;
	add.s32 	%r169, %r248, 6;
	ld.global.f32 	%f49, [%rd85+24];
	setp.gt.f32 	%p40, %f49, %f48;
	selp.b32 	%r170, %r169, %r168, %p40;
	selp.f32 	%f50, %f49, %f48, %p40;
	add.s32 	%r171, %r248, 7;
	ld.global.f32 	%f51, [%rd85+28];
	setp.gt.f32 	%p41, %f51, %f50;
	selp.b32 	%r172, %r171, %r170, %p41;
	selp.f32 	%f52, %f51, %f50, %p41;
	add.s32 	%r173, %r248, 8;
	ld.global.f32 	%f53, [%rd85+32];
	setp.gt.f32 	%p42, %f53, %f52;
	selp.b32 	%r174, %r173, %r172, %p42;
	selp.f32 	%f54, %f53, %f52, %p42;
	add.s32 	%r175, %r248, 9;
	ld.global.f32 	%f55, [%rd85+36];
	setp.gt.f32 	%p43, %f55, %f54;
	selp.b32 	%r176, %r175, %r174, %p43;
	selp.f32 	%f56, %f55, %f54, %p43;
	add.s32 	%r177, %r248, 10;
	ld.global.f32 	%f57, [%rd85+40];
	setp.gt.f32 	%p44, %f57, %f56;
	selp.b32 	%r178, %r177, %r176, %p44;
	selp.f32 	%f58, %f57, %f56, %p44;
	add.s32 	%r179, %r248, 11;
	ld.global.f32 	%f59, [%rd85+44];
	setp.gt.f32 	%p45, %f59, %f58;
	selp.b32 	%r180, %r179, %r178, %p45;
	selp.f32 	%f60, %f59, %f58, %p45;
	add.s32 	%r181, %r248, 12;
	ld.global.f32 	%f61, [%rd85+48];
	setp.gt.f32 	%p46, %f61, %f60;
	selp.b32 	%r182, %r181, %r180, %p46;
	selp.f32 	%f62, %f61, %f60, %p46;
	add.s32 	%r183, %r248, 13;
	ld.global.f32 	%f63, [%rd85+52];
	setp.gt.f32 	%p47, %f63, %f62;
	selp.b32 	%r184, %r183, %r182, %p47;
	selp.f32 	%f64, %f63, %f62, %p47;
	add.s32 	%r185, %r248, 14;
	ld.global.f32 	%f65, [%rd85+56];
	setp.gt.f32 	%p48, %f65, %f64;
	selp.b32 	%r186, %r185, %r184, %p48;
	selp.f32 	%f66, %f65, %f64, %p48;
	add.s32 	%r187, %r248, 15;
	ld.global.f32 	%f67, [%rd85+60];
	setp.gt.f32 	%p49, %f67, %f66;
	selp.b32 	%r256, %r187, %r186, %p49;
	selp.f32 	%f142, %f67, %f66, %p49;
	add.s32 	%r248, %r248, 16;
	setp.eq.s32 	%p50, %r187, %r11;
	@%p50 bra 	$L__BB1_9;
	bra.uni 	$L__BB1_8;
$L__BB1_9:
	and.b32  	%r188, %r4, 15;
	setp.eq.s32 	%p51, %r188, 0;
	@%p51 bra 	$L__BB1_20;
	setp.lt.u32 	%p52, %r7, 7;
	@%p52 bra 	$L__BB1_12;
	mul.wide.s32 	%rd86, %r248, 4;
	add.s64 	%rd87, %rd20, %rd86;
	ld.global.f32 	%f69, [%rd87];
	setp.gt.f32 	%p53, %f69, %f142;
	selp.b32 	%r190, %r248, %r256, %p53;
	selp.f32 	%f70, %f69, %f142, %p53;
	add.s32 	%r191, %r248, 1;
	ld.global.f32 	%f71, [%rd87+4];
	setp.gt.f32 	%p54, %f71, %f70;
	selp.b32 	%r192, %r191, %r190, %p54;
	selp.f32 	%f72, %f71, %f70, %p54;
	add.s32 	%r193, %r248, 2;
	ld.global.f32 	%f73, [%rd87+8];
	setp.gt.f32 	%p55, %f73, %f72;
	selp.b32 	%r194, %r193, %r192, %p55;
	selp.f32 	%f74, %f73, %f72, %p55;
	add.s32 	%r195, %r248, 3;
	ld.global.f32 	%f75, [%rd87+12];
	setp.gt.f32 	%p56, %f75, %f74;
	selp.b32 	%r196, %r195, %r194, %p56;
	selp.f32 	%f76, %f75, %f74, %p56;
	add.s32 	%r197, %r248, 4;
	ld.global.f32 	%f77, [%rd87+16];
	setp.gt.f32 	%p57, %f77, %f76;
	selp.b32 	%r198, %r197, %r196, %p57;
	selp.f32 	%f78, %f77, %f76, %p57;
	add.s32 	%r199, %r248, 5;
	ld.global.f32 	%f79, [%rd87+20];
	setp.gt.f32 	%p58, %f79, %f78;
	selp.b32 	%r200, %r199, %r198, %p58;
	selp.f32 	%f80, %f79, %f78, %p58;
	add.s32 	%r201, %r248, 6;
	ld.global.f32 	%f81, [%rd87+24];
	setp.gt.f32 	%p59, %f81, %f80;
	selp.b32 	%r202, %r201, %r200, %p59;
	selp.f32 	%f82, %f81, %f80, %p59;
	add.s32 	%r203, %r248, 7;
	ld.global.f32 	%f83, [%rd87+28];
	setp.gt.f32 	%p60, %f83, %f82;
	selp.b32 	%r256, %r203, %r202, %p60;
	selp.f32 	%f142, %f83, %f82, %p60;
	add.s32 	%r248, %r248, 8;
$L__BB1_12:
	add.s32 	%r204, %r95, -1;
	and.b32  	%r205, %r204, 7;
	setp.eq.s32 	%p61, %r205, 0;
	@%p61 bra 	$L__BB1_20;
	setp.lt.u32 	%p62, %r8, 3;
	@%p62 bra 	$L__BB1_15;
	mul.wide.s32 	%rd88, %r248, 4;
	add.s64 	%rd89, %rd20, %rd88;
	ld.global.f32 	%f85, [%rd89];
	setp.gt.f32 	%p63, %f85, %f142;
	selp.b32 	%r207, %r248, %r256, %p63;
	selp.f32 	%f86, %f85, %f142, %p63;
	add.s32 	%r208, %r248, 1;
	ld.global.f32 	%f87, [%rd89+4];
	setp.gt.f32 	%p64, %f87, %f86;
	selp.b32 	%r209, %r208, %r207, %p64;
	selp.f32 	%f88, %f87, %f86, %p64;
	add.s32 	%r210, %r248, 2;
	ld.global.f32 	%f89, [%rd89+8];
	setp.gt.f32 	%p65, %f89, %f88;
	selp.b32 	%r211, %r210, %r209, %p65;
	selp.f32 	%f90, %f89, %f88, %p65;
	add.s32 	%r212, %r248, 3;
	ld.global.f32 	%f91, [%rd89+12];
	setp.gt.f32 	%p66, %f91, %f90;
	selp.b32 	%r256, %r212, %r211, %p66;
	selp.f32 	%f142, %f91, %f90, %p66;
	add.s32 	%r248, %r248, 4;
$L__BB1_15:
	setp.eq.s32 	%p67, %r12, 0;
	@%p67 bra 	$L__BB1_20;
	setp.eq.s32 	%p68, %r12, 1;
	mul.wide.s32 	%rd90, %r248, 4;
	add.s64 	%rd21, %rd20, %rd90;
	ld.global.f32 	%f92, [%rd21];
	setp.gt.f32 	%p69, %f92, %f142;
	selp.b32 	%r256, %r248, %r256, %p69;
	selp.f32 	%f142, %f92, %f142, %p69;
	@%p68 bra 	$L__BB1_20;
	setp.eq.s32 	%p70, %r12, 2;
	add.s32 	%r213, %r248, 1;
	ld.global.f32 	%f93, [%rd21+4];
	setp.gt.f32 	%p71, %f93, %f142;
	selp.b32 	%r256, %r213, %r256, %p71;
	selp.f32 	%f142, %f93, %f142, %p71;
	@%p70 bra 	$L__BB1_20;
	ld.global.f32 	%f18, [%rd21+8];
	setp.leu.f32 	%p72, %f18, %f142;
	@%p72 bra 	$L__BB1_20;
	add.s32 	%r256, %r248, 2;
	mov.f32 	%f142, %f18;
$L__BB1_20:
	setp.geu.f32 	%p73, %f142, %f25;
	@%p73 bra 	$L__BB1_21;
	bra.uni 	$L__BB1_74;
$L__BB1_21:
	cvt.u64.u32 	%rd91, %r244;
	add.s64 	%rd92, %rd91, %rd6;
	shl.b64 	%rd93, %rd92, 2;
	add.s64 	%rd94, %rd2, %rd93;
	ld.global.u32 	%r39, [%rd94];
	mul.lo.s32 	%r214, %r39, 3;
	mul.wide.s32 	%rd95, %r214, 4;
	add.s64 	%rd96, %rd4, %rd95;
	ld.global.f32 	%f94, [%rd96];
	ld.global.f32 	%f95, [%rd96+4];
	ld.global.f32 	%f96, [%rd96+8];
	sub.f32 	%f97, %f94, %f1;
	sub.f32 	%f98, %f95, %f2;
	mul.f32 	%f99, %f98, %f98;
	fma.rn.f32 	%f100, %f97, %f97, %f99;
	sub.f32 	%f101, %f96, %f3;
	fma.rn.f32 	%f102, %f101, %f101, %f100;
	sqrt.rn.f32 	%f103, %f102;
	max.f32 	%f7, %f103, 0f1E3CE508;
	setp.leu.f32 	%p74, %f142, %f7;
	@%p74 bra 	$L__BB1_73;
	add.s32 	%r215, %r256, %r27;
	mul.wide.s32 	%rd97, %r256, 4;
	add.s64 	%rd98, %rd20, %rd97;
	st.global.f32 	[%rd98], %f7;
	mul.wide.s32 	%rd99, %r215, 4;
	add.s64 	%rd100, %rd7, %rd99;
	st.global.u32 	[%rd100], %r39;
	bra.uni 	$L__BB1_73;
$L__BB1_23:
	.pragma "nounroll";
	mul.wide.s32 	%rd71, %r235, 4;
	add.s64 	%rd72, %rd9, %rd71;
	add.s64 	%rd73, %rd10, %rd71;
	mov.b32 	%r139, 1203982208;
	st.global.u32 	[%rd72+-16], %r139;
	mov.b32 	%r140, 0;
	st.global.u32 	[%rd73+-16], %r140;
	st.global.u32 	[%rd72+-12], %r139;
	st.global.u32 	[%rd73+-12], %r140;
	st.global.u32 	[%rd72+-8], %r139;
	st.global.u32 	[%rd73+-8], %r140;
	st.global.u32 	[%rd72+-4], %r139;
	st.global.u32 	[%rd73+-4], %r140;
	st.global.u32 	[%rd72], %r139;
	st.global.u32 	[%rd73], %r140;
	st.global.u32 	[%rd72+4], %r139;
	st.global.u32 	[%rd73+4], %r140;
	st.global.u32 	[%rd72+8], %r139;
	st.global.u32 	[%rd73+8], %r140;
	st.global.u32 	[%rd72+12], %r139;
	st.global.u32 	[%rd73+12], %r140;
	add.s32 	%r236, %r236, 8;
	add.s32 	%r235, %r235, 8;
	setp.eq.s32 	%p27, %r236, 0;
	mov.u32 	%r242, %r9;
	@%p27 bra 	$L__BB1_65;
	bra.uni 	$L__BB1_23;
$L__BB1_24:
	.pragma "nounroll";
	mul.wide.u32 	%rd102, %r237, 4;
	add.s64 	%rd11, %rd20, %rd102;
	ld.global.f32 	%f105, [%rd11];
	setp.leu.f32 	%p80, %f105, 0f47AFC800;
	add.s64 	%rd12, %rd13, %rd102;
	@%p80 bra 	$L__BB1_26;
	ld.global.f32 	%f106, [%rd20];
	st.global.f32 	[%rd11], %f106;
	ld.global.u32 	%r218, [%rd13];
	st.global.u32 	[%rd12], %r218;
$L__BB1_26:
	ld.global.f32 	%f107, [%rd11+4];
	setp.leu.f32 	%p81, %f107, 0f47AFC800;
	@%p81 bra 	$L__BB1_28;
	ld.global.f32 	%f108, [%rd20];
	st.global.f32 	[%rd11+4], %f108;
	ld.global.u32 	%r219, [%rd13];
	st.global.u32 	[%rd12+4], %r219;
$L__BB1_28:
	ld.global.f32 	%f109, [%rd11+8];
	setp.leu.f32 	%p82, %f109, 0f47AFC800;
	@%p82 bra 	$L__BB1_30;
	ld.global.f32 	%f110, [%rd20];
	st.global.f32 	[%rd11+8], %f110;
	ld.global.u32 	%r220, [%rd13];
	st.global.u32 	[%rd12+8], %r220;
$L__BB1_30:
	ld.global.f32 	%f111, [%rd11+12];
	setp.leu.f32 	%p83, %f111, 0f47AFC800;
	@%p83 bra 	$L__BB1_32;
	ld.global.f32 	%f112, [%rd20];
	st.global.f32 	[%rd11+12], %f112;
	ld.global.u32 	%r221, [%rd13];
	st.global.u32 	[%rd12+12], %r221;
$L__BB1_32:
	ld.global.f32 	%f113, [%rd11+16];
	setp.leu.f32 	%p84, %f113, 0f47AFC800;
	@%p84 bra 	$L__BB1_34;
	ld.global.f32 	%f114, [%rd20];
	st.global.f32 	[%rd11+16], %f114;
	ld.global.u32 	%r222, [%rd13];
	st.global.u32 	[%rd12+16], %r222;
$L__BB1_34:
	ld.global.f32 	%f115, [%rd11+20];
	setp.leu.f32 	%p85, %f115, 0f47AFC800;
	@%p85 bra 	$L__BB1_36;
	ld.global.f32 	%f116, [%rd20];
	st.global.f32 	[%rd11+20], %f116;
	ld.global.u32 	%r223, [%rd13];
	st.global.u32 	[%rd12+20], %r223;
$L__BB1_36:
	ld.global.f32 	%f117, [%rd11+24];
	setp.leu.f32 	%p86, %f117, 0f47AFC800;
	@%p86 bra 	$L__BB1_38;
	ld.global.f32 	%f118, [%rd20];
	st.global.f32 	[%rd11+24], %f118;
	ld.global.u32 	%r224, [%rd13];
	st.global.u32 	[%rd12+24], %r224;
$L__BB1_38:
	ld.global.f32 	%f119, [%rd11+28];
	setp.leu.f32 	%p87, %f119, 0f47AFC800;
	@%p87 bra 	$L__BB1_40;
	ld.global.f32 	%f120, [%rd20];
	st.global.f32 	[%rd11+28], %f120;
	ld.global.u32 	%r225, [%rd13];
	st.global.u32 	[%rd12+28], %r225;
$L__BB1_40:
	add.s32 	%r237, %r237, 8;
	setp.eq.s32 	%p88, %r237, %r9;
	mov.u32 	%r239, %r9;
	@%p88 bra 	$L__BB1_41;
	bra.uni 	$L__BB1_24;
$L__BB1_41:
	setp.eq.s32 	%p89, %r5, 0;
	@%p89 bra 	$L__BB1_75;
	add.s32 	%r226, %r5, -1;
	setp.lt.u32 	%p90, %r226, 3;
	@%p90 bra 	$L__BB1_52;
	mul.wide.u32 	%rd103, %r239, 4;
	add.s64 	%rd14, %rd20, %rd103;
	ld.global.f32 	%f121, [%rd14];
	setp.leu.f32 	%p91, %f121, 0f47AFC800;
	add.s64 	%rd15, %rd13, %rd103;
	@%p91 bra 	$L__BB1_45;
	ld.global.f32 	%f122, [%rd20];
	st.global.f32 	[%rd14], %f122;
	ld.global.u32 	%r227, [%rd13];
	st.global.u32 	[%rd15], %r227;
$L__BB1_45:
	ld.global.f32 	%f123, [%rd14+4];
	setp.leu.f32 	%p92, %f123, 0f47AFC800;
	@%p92 bra 	$L__BB1_47;
	ld.global.f32 	%f124, [%rd20];
	st.global.f32 	[%rd14+4], %f124;
	ld.global.u32 	%r228, [%rd13];
	st.global.u32 	[%rd15+4], %r228;
$L__BB1_47:
	ld.global.f32 	%f125, [%rd14+8];
	setp.leu.f32 	%p93, %f125, 0f47AFC800;
	@%p93 bra 	$L__BB1_49;
	ld.global.f32 	%f126, [%rd20];
	st.global.f32 	[%rd14+8], %f126;
	ld.global.u32 	%r229, [%rd13];
	st.global.u32 	[%rd15+8], %r229;
$L__BB1_49:
	ld.global.f32 	%f127, [%rd14+12];
	setp.leu.f32 	%p94, %f127, 0f47AFC800;
	@%p94 bra 	$L__BB1_51;
	ld.global.f32 	%f128, [%rd20];
	st.global.f32 	[%rd14+12], %f128;
	ld.global.u32 	%r230, [%rd13];
	st.global.u32 	[%rd15+12], %r230;
$L__BB1_51:
	add.s32 	%r239, %r239, 4;
$L__BB1_52:
	setp.eq.s32 	%p95, %r6, 0;
	@%p95 bra 	$L__BB1_75;
	setp.eq.s32 	%p96, %r6, 1;
	@%p96 bra 	$L__BB1_59;
	mul.wide.u32 	%rd104, %r239, 4;
	add.s64 	%rd16, %rd20, %rd104;
	ld.global.f32 	%f129, [%rd16];
	setp.leu.f32 	%p97, %f129, 0f47AFC800;
	add.s64 	%rd17, %rd13, %rd104;
	@%p97 bra 	$L__BB1_56;
	ld.global.f32 	%f130, [%rd20];
	st.global.f32 	[%rd16], %f130;
	ld.global.u32 	%r231, [%rd13];
	st.global.u32 	[%rd17], %r231;
$L__BB1_56:
	ld.global.f32 	%f131, [%rd16+4];
	setp.leu.f32 	%p98, %f131, 0f47AFC800;
	@%p98 bra 	$L__BB1_58;
	ld.global.f32 	%f132, [%rd20];
	st.global.f32 	[%rd16+4], %f132;
	ld.global.u32 	%r232, [%rd13];
	st.global.u32 	[%rd17+4], %r232;
$L__BB1_58:
	add.s32 	%r239, %r239, 2;
$L__BB1_59:
	setp.eq.s32 	%p99, %r10, 0;
	@%p99 bra 	$L__BB1_75;
	mul.wide.u32 	%rd18, %r239, 4;
	add.s64 	%rd19, %rd20, %rd18;
	ld.global.f32 	%f133, [%rd19];
	setp.leu.f32 	%p100, %f133, 0f47AFC800;
	@%p100 bra 	$L__BB1_75;
	ld.global.f32 	%f134, [%rd20];
	st.global.f32 	[%rd19], %f134;
	ld.global.u32 	%r233, [%rd13];
	add.s64 	%rd105, %rd13, %rd18;
	st.global.u32 	[%rd105], %r233;
	bra.uni 	$L__BB1_75;
$L__BB1_62:
	setp.lt.u32 	%p79, %r4, 7;
	mul.wide.s32 	%rd101, %r27, 4;
	add.s64 	%rd13, %rd7, %rd101;
	mov.b32 	%r239, 0;
	@%p79 bra 	$L__BB1_41;
	mov.b32 	%r237, 0;
	bra.uni 	$L__BB1_24;
$L__BB1_64:
	setp.lt.u32 	%p26, %r4, 7;
	mul.lo.s32 	%r28, %r234, %r95;
	mov.b32 	%r242, 0;
	mov.u32 	%r235, %r28;
	mov.u32 	%r236, %r13;
	@%p26 bra 	$L__BB1_65;
	bra.uni 	$L__BB1_23;
$L__BB1_65:
	setp.eq.s32 	%p28, %r5, 0;
	@%p28 bra 	$L__BB1_5;
	add.s32 	%r141, %r5, -1;
	setp.lt.u32 	%p29, %r141, 3;
	@%p29 bra 	$L__BB1_68;
	add.s32 	%r142, %r242, %r28;
	mul.wide.s32 	%rd74, %r142, 4;
	add.s64 	%rd75, %rd8, %rd74;
	mov.b32 	%r143, 1203982208;
	st.global.u32 	[%rd75], %r143;
	add.s64 	%rd76, %rd7, %rd74;
	mov.b32 	%r144, 0;
	st.global.u32 	[%rd76], %r144;
	st.global.u32 	[%rd75+4], %r143;
	st.global.u32 	[%rd76+4], %r144;
	st.global.u32 	[%rd75+8], %r143;
	st.global.u32 	[%rd76+8], %r144;
	st.global.u32 	[%rd75+12], %r143;
	st.global.u32 	[%rd76+12], %r144;
	add.s32 	%r242, %r242, 4;
$L__BB1_68:
	setp.eq.s32 	%p30, %r6, 0;
	@%p30 bra 	$L__BB1_5;
	setp.eq.s32 	%p31, %r6, 1;
	@%p31 bra 	$L__BB1_71;
	add.s32 	%r145, %r242, %r28;
	mul.wide.s32 	%rd77, %r145, 4;
	add.s64 	%rd78, %rd8, %rd77;
	mov.b32 	%r146, 1203982208;
	st.global.u32 	[%rd78], %r146;
	add.s64 	%rd79, %rd7, %rd77;
	mov.b32 	%r147, 0;
	st.global.u32 	[%rd79], %r147;
	st.global.u32 	[%rd78+4], %r146;
	st.global.u32 	[%rd79+4], %r147;
	add.s32 	%r242, %r242, 2;
$L__BB1_71:
	setp.eq.s32 	%p32, %r10, 0;
	@%p32 bra 	$L__BB1_5;
	add.s32 	%r148, %r242, %r28;
	mul.wide.s32 	%rd80, %r148, 4;
	add.s64 	%rd81, %rd8, %rd80;
	mov.b32 	%r149, 1203982208;
	st.global.u32 	[%rd81], %r149;
	add.s64 	%rd82, %rd7, %rd80;
	mov.b32 	%r150, 0;
	st.global.u32 	[%rd82], %r150;
	bra.uni 	$L__BB1_5;
$L__BB1_73:
	add.s32 	%r244, %r244, 1;
	setp.eq.s32 	%p75, %r244, %r93;
	@%p75 bra 	$L__BB1_74;
	bra.uni 	$L__BB1_6;
$L__BB1_74:
	max.f32 	%f104, %f25, 0f47AFC800;
	setp.leu.f32 	%p77, %f104, %f142;
	and.pred  	%p78, %p77, %p25;
	@%p78 bra 	$L__BB1_62;
$L__BB1_75:
	add.s32 	%r234, %r234, %r3;
	setp.lt.s32 	%p101, %r234, %r94;
	@%p101 bra 	$L__BB1_4;
	bra.uni 	$L__BB1_109;
$L__BB1_76:
	add.s32 	%r58, %r95, -1;
	and.b32  	%r59, %r95, 7;
	add.s32 	%r60, %r59, -1;
	and.b32  	%r61, %r95, 3;
	and.b32  	%r62, %r95, 2147483640;
	and.b32  	%r63, %r95, 1;
$L__BB1_77:
	setp.gt.s32 	%p13, %r95, 0;
	mul.lo.s32 	%r116, %r234, 3;
	mul.wide.s32 	%rd46, %r116, 4;
	add.s64 	%rd47, %rd5, %rd46;
	ld.global.f32 	%f20, [%rd47];
	ld.global.f32 	%f21, [%rd47+4];
	ld.global.f32 	%f22, [%rd47+8];
	@%p13 bra 	$L__BB1_84;
$L__BB1_78:
	mul.lo.s32 	%r132, %r234, %r95;
	mul.wide.s32 	%rd60, %r132, 4;
	add.s64 	%rd22, %rd8, %rd60;
	add.s64 	%rd23, %rd7, %rd60;
	mov.b32 	%r259, 0;
$L__BB1_79:
	ld.global.f32 	%f23, [%rd22];
	setp.lt.f32 	%p21, %f23, %f25;
	@%p21 bra 	$L__BB1_83;
	cvt.u64.u32 	%rd61, %r259;
	add.s64 	%rd62, %rd61, %rd6;
	shl.b64 	%rd63, %rd62, 2;
	add.s64 	%rd64, %rd2, %rd63;
	ld.global.u32 	%r68, [%rd64];
	mul.lo.s32 	%r133, %r68, 3;
	mul.wide.s32 	%rd65, %r133, 4;
	add.s64 	%rd66, %rd4, %rd65;
	ld.global.f32 	%f26, [%rd66];
	ld.global.f32 	%f27, [%rd66+4];
	ld.global.f32 	%f28, [%rd66+8];
	sub.f32 	%f29, %f26, %f20;
	sub.f32 	%f30, %f27, %f21;
	mul.f32 	%f31, %f30, %f30;
	fma.rn.f32 	%f32, %f29, %f29, %f31;
	sub.f32 	%f33, %f28, %f22;
	fma.rn.f32 	%f34, %f33, %f33, %f32;
	sqrt.rn.f32 	%f35, %f34;
	max.f32 	%f24, %f35, 0f1E3CE508;
	setp.leu.f32 	%p22, %f23, %f24;
	@%p22 bra 	$L__BB1_82;
	st.global.f32 	[%rd22], %f24;
	st.global.u32 	[%rd23], %r68;
$L__BB1_82:
	add.s32 	%r259, %r259, 1;
	setp.eq.s32 	%p23, %r259, %r93;
	@%p23 bra 	$L__BB1_83;
	bra.uni 	$L__BB1_79;
$L__BB1_83:
	add.s32 	%r234, %r234, %r3;
	setp.lt.s32 	%p24, %r234, %r94;
	@%p24 bra 	$L__BB1_77;
	bra.uni 	$L__BB1_109;
$L__BB1_84:
	setp.lt.u32 	%p14, %r58, 7;
	mul.lo.s32 	%r70, %r234, %r95;
	mov.b32 	%r261, 0;
	@%p14 bra 	$L__BB1_87;
	mov.b32 	%r258, 0;
$L__BB1_86:
	.pragma "nounroll";
	add.s32 	%r119, %r258, %r70;
	mul.wide.s32 	%rd48, %r119, 4;
	add.s64 	%rd49, %rd8, %rd48;
	mov.b32 	%r120, 1203982208;
	st.global.u32 	[%rd49], %r120;
	add.s64 	%rd50, %rd7, %rd48;
	mov.b32 	%r121, 0;
	st.global.u32 	[%rd50], %r121;
	st.global.u32 	[%rd49+4], %r120;
	st.global.u32 	[%rd50+4], %r121;
	st.global.u32 	[%rd49+8], %r120;
	st.global.u32 	[%rd50+8], %r121;
	st.global.u32 	[%rd49+12], %r120;
	st.global.u32 	[%rd50+12], %r121;
	st.global.u32 	[%rd49+16], %r120;
	st.global.u32 	[%rd50+16], %r121;
	st.global.u32 	[%rd49+20], %r120;
	st.global.u32 	[%rd50+20], %r121;
	st.global.u32 	[%rd49+24], %r120;
	st.global.u32 	[%rd50+24], %r121;
	st.global.u32 	[%rd49+28], %r120;
	st.global.u32 	[%rd50+28], %r121;
	add.s32 	%r258, %r258, 8;
	setp.eq.s32 	%p15, %r258, %r62;
	mov.u32 	%r261, %r62;
	@%p15 bra 	$L__BB1_87;
	bra.uni 	$L__BB1_86;
$L__BB1_87:
	setp.eq.s32 	%p16, %r59, 0;
	@%p16 bra 	$L__BB1_78;
	setp.lt.u32 	%p17, %r60, 3;
	@%p17 bra 	$L__BB1_90;
	add.s32 	%r122, %r261, %r70;
	mul.wide.s32 	%rd51, %r122, 4;
	add.s64 	%rd52, %rd8, %rd51;
	mov.b32 	%r123, 1203982208;
	st.global.u32 	[%rd52], %r123;
	add.s64 	%rd53, %rd7, %rd51;
	mov.b32 	%r124, 0;
	st.global.u32 	[%rd53], %r124;
	st.global.u32 	[%rd52+4], %r123;
	st.global.u32 	[%rd53+4], %r124;
	st.global.u32 	[%rd52+8], %r123;
	st.global.u32 	[%rd53+8], %r124;
	st.global.u32 	[%rd52+12], %r123;
	st.global.u32 	[%rd53+12], %r124;
	add.s32 	%r261, %r261, 4;
$L__BB1_90:
	setp.eq.s32 	%p18, %r61, 0;
	@%p18 bra 	$L__BB1_78;
	setp.eq.s32 	%p19, %r61, 1;
	@%p19 bra 	$L__BB1_93;
	add.s32 	%r125, %r261, %r70;
	mul.wide.s32 	%rd54, %r125, 4;
	add.s64 	%rd55, %rd8, %rd54;
	mov.b32 	%r126, 1203982208;
	st.global.u32 	[%rd55], %r126;
	add.s64 	%rd56, %rd7, %rd54;
	mov.b32 	%r127, 0;
	st.global.u32 	[%rd56], %r127;
	st.global.u32 	[%rd55+4], %r126;
	st.global.u32 	[%rd56+4], %r127;
	add.s32 	%r261, %r261, 2;
$L__BB1_93:
	setp.eq.s32 	%p20, %r63, 0;
	@%p20 bra 	$L__BB1_78;
	add.s32 	%r128, %r261, %r70;
	mul.wide.s32 	%rd57, %r128, 4;
	add.s64 	%rd58, %rd8, %rd57;
	mov.b32 	%r129, 1203982208;
	st.global.u32 	[%rd58], %r129;
	add.s64 	%rd59, %rd7, %rd57;
	mov.b32 	%r130, 0;
	st.global.u32 	[%rd59], %r130;
	bra.uni 	$L__BB1_78;
$L__BB1_95:
	setp.lt.s32 	%p3, %r95, 1;
	@%p3 bra 	$L__BB1_109;
	add.s32 	%r77, %r95, -1;
	and.b32  	%r78, %r95, 7;
	add.s32 	%r79, %r78, -1;
	and.b32  	%r80, %r95, 3;
	and.b32  	%r81, %r95, 2147483640;
	and.b32  	%r82, %r95, 1;
$L__BB1_97:
	setp.lt.u32 	%p4, %r77, 7;
	mul.lo.s32 	%r84, %r234, %r95;
	mov.b32 	%r266, 0;
	@%p4 bra 	$L__BB1_100;
	mov.b32 	%r264, 0;
$L__BB1_99:
	.pragma "nounroll";
	add.s32 	%r104, %r264, %r84;
	mul.wide.s32 	%rd34, %r104, 4;
	add.s64 	%rd35, %rd8, %rd34;
	mov.b32 	%r105, 1203982208;
	st.global.u32 	[%rd35], %r105;
	add.s64 	%rd36, %rd7, %rd34;
	mov.b32 	%r106, 0;
	st.global.u32 	[%rd36], %r106;
	st.global.u32 	[%rd35+4], %r105;
	st.global.u32 	[%rd36+4], %r106;
	st.global.u32 	[%rd35+8], %r105;
	st.global.u32 	[%rd36+8], %r106;
	st.global.u32 	[%rd35+12], %r105;
	st.global.u32 	[%rd36+12], %r106;
	st.global.u32 	[%rd35+16], %r105;
	st.global.u32 	[%rd36+16], %r106;
	st.global.u32 	[%rd35+20], %r105;
	st.global.u32 	[%rd36+20], %r106;
	st.global.u32 	[%rd35+24], %r105;
	st.global.u32 	[%rd36+24], %r106;
	st.global.u32 	[%rd35+28], %r105;
	st.global.u32 	[%rd36+28], %r106;
	add.s32 	%r264, %r264, 8;
	setp.eq.s32 	%p5, %r264, %r81;
	mov.u32 	%r266, %r81;
	@%p5 bra 	$L__BB1_100;
	bra.uni 	$L__BB1_99;
$L__BB1_100:
	setp.eq.s32 	%p6, %r78, 0;
	@%p6 bra 	$L__BB1_108;
	setp.lt.u32 	%p7, %r79, 3;
	@%p7 bra 	$L__BB1_103;
	add.s32 	%r107, %r266, %r84;
	mul.wide.s32 	%rd37, %r107, 4;
	add.s64 	%rd38, %rd8, %rd37;
	mov.b32 	%r108, 1203982208;
	st.global.u32 	[%rd38], %r108;
	add.s64 	%rd39, %rd7, %rd37;
	mov.b32 	%r109, 0;
	st.global.u32 	[%rd39], %r109;
	st.global.u32 	[%rd38+4], %r108;
	st.global.u32 	[%rd39+4], %r109;
	st.global.u32 	[%rd38+8], %r108;
	st.global.u32 	[%rd39+8], %r109;
	st.global.u32 	[%rd38+12], %r108;
	st.global.u32 	[%rd39+12], %r109;
	add.s32 	%r266, %r266, 4;
$L__BB1_103:
	setp.eq.s32 	%p8, %r80, 0;
	@%p8 bra 	$L__BB1_108;
	setp.eq.s32 	%p9, %r80, 1;
	@%p9 bra 	$L__BB1_106;
	add.s32 	%r110, %r266, %r84;
	mul.wide.s32 	%rd40, %r110, 4;
	add.s64 	%rd41, %rd8, %rd40;
	mov.b32 	%r111, 1203982208;
	st.global.u32 	[%rd41], %r111;
	add.s64 	%rd42, %rd7, %rd40;
	mov.b32 	%r112, 0;
	st.global.u32 	[%rd42], %r112;
	st.global.u32 	[%rd41+4], %r111;
	st.global.u32 	[%rd42+4], %r112;
	add.s32 	%r266, %r266, 2;
$L__BB1_106:
	setp.eq.s32 	%p10, %r82, 0;
	@%p10 bra 	$L__BB1_108;
	add.s32 	%r113, %r266, %r84;
	mul.wide.s32 	%rd43, %r113, 4;
	add.s64 	%rd44, %rd8, %rd43;
	mov.b32 	%r114, 1203982208;
	st.global.u32 	[%rd44], %r114;
	add.s64 	%rd45, %rd7, %rd43;
	mov.b32 	%r115, 0;
	st.global.u32 	[%rd45], %r115;
$L__BB1_108:
	add.s32 	%r234, %r234, %r3;
	setp.lt.s32 	%p11, %r234, %r94;
	@%p11 bra 	$L__BB1_97;
$L__BB1_109:
	ret;

}
	// .globl	_Z14query_ball_gpuiiifiPKiPKfS2_PiS3_
.visible .entry _Z14query_ball_gpuiiifiPKiPKfS2_PiS3_(
	.param .u32 _Z14query_ball_gpuiiifiPKiPKfS2_PiS3__param_0,
	.param .u32 _Z14query_ball_gpuiiifiPKiPKfS2_PiS3__param_1,
	.param .u32 _Z14query_ball_gpuiiifiPKiPKfS2_PiS3__param_2,
	.param .f32 _Z14query_ball_gpuiiifiPKiPKfS2_PiS3__param_3,
	.param .u32 _Z14query_ball_gpuiiifiPKiPKfS2_PiS3__param_4,
	.param .u64 .ptr .align 1 _Z14query_ball_gpuiiifiPKiPKfS2_PiS3__param_5,
	.param .u64 .ptr .align 1 _Z14query_ball_gpuiiifiPKiPKfS2_PiS3__param_6,
	.param .u64 .ptr .align 1 _Z14query_ball_gpuiiifiPKiPKfS2_PiS3__param_7,
	.param .u64 .ptr .align 1 _Z14query_ball_gpuiiifiPKiPKfS2_PiS3__param_8,
	.param .u64 .ptr .align 1 _Z14query_ball_gpuiiifiPKiPKfS2_PiS3__param_9
)
{
	.reg .pred 	%p<25>;
	.reg .b32 	%r<79>;
	.reg .b32 	%f<16>;
	.reg .b64 	%rd<78>;

	ld.param.u32 	%r33, [_Z14query_ball_gpuiiifiPKiPKfS2_PiS3__param_1];
	ld.param.u32 	%r34, [_Z14query_ball_gpuiiifiPKiPKfS2_PiS3__param_2];
	ld.param.f32 	%f4, [_Z14query_ball_gpuiiifiPKiPKfS2_PiS3__param_3];
	ld.param.u32 	%r35, [_Z14query_ball_gpuiiifiPKiPKfS2_PiS3__param_4];
	ld.param.u64 	%rd17, [_Z14query_ball_gpuiiifiPKiPKfS2_PiS3__param_5];
	ld.param.u64 	%rd18, [_Z14query_ball_gpuiiifiPKiPKfS2_PiS3__param_6];
	ld.param.u64 	%rd20, [_Z14query_ball_gpuiiifiPKiPKfS2_PiS3__param_8];
	ld.param.u64 	%rd21, [_Z14query_ball_gpuiiifiPKiPKfS2_PiS3__param_9];
	cvta.to.global.u64 	%rd1, %rd21;
	mov.u32 	%r36, %ctaid.x;
	mul.lo.s32 	%r1, %r36, 3;
	mul.lo.s32 	%r2, %r1, %r33;
	mul.lo.s32 	%r3, %r34, %r36;
	cvt.s64.s32 	%rd2, %r3;
	mov.u32 	%r69, %tid.x;
	mov.u32 	%r5, %ntid.x;
	setp.ge.s32 	%p1, %r69, %r34;
	@%p1 bra 	$L__BB2_25;
	setp.gt.s32 	%p2, %r33, 0;
	setp.ne.s32 	%p3, %r35, 0;
	and.pred  	%p4, %p2, %p3;
	@%p4 bra 	$L__BB2_7;
	add.s32 	%r54, %r69, %r5;
	max.u32 	%r55, %r34, %r54;
	setp.lt.u32 	%p20, %r54, %r34;
	selp.u32 	%r56, 1, 0, %p20;
	add.s32 	%r57, %r54, %r56;
	sub.s32 	%r58, %r55, %r57;
	div.u32 	%r59, %r58, %r5;
	add.s32 	%r6, %r59, %r56;
	and.b32  	%r60, %r6, 3;
	setp.eq.s32 	%p21, %r60, 3;
	@%p21 bra 	$L__BB2_5;
	add.s32 	%r61, %r6, 1;
	and.b32  	%r62, %r61, 3;
	cvt.u64.u32 	%rd56, %r69;
	add.s64 	%rd57, %rd2, %rd56;
	shl.b64 	%rd58, %rd57, 2;
	add.s64 	%rd76, %rd1, %rd58;
	mul.wide.u32 	%rd4, %r5, 4;
	neg.s32 	%r68, %r62;
	mad.lo.s32 	%r69, %r5, %r62, %r69;
$L__BB2_4:
	.pragma "nounroll";
	mov.b32 	%r63, 0;
	st.global.u32 	[%rd76], %r63;
	add.s64 	%rd76, %rd76, %rd4;
	add.s32 	%r68, %r68, 1;
	setp.ne.s32 	%p22, %r68, 0;
	@%p22 bra 	$L__BB2_4;
$L__BB2_5:
	setp.lt.u32 	%p23, %r6, 3;
	@%p23 bra 	$L__BB2_25;
$L__BB2_6:
	cvt.u64.u32 	%rd59, %r69;
	add.s64 	%rd60, %rd59, %rd2;
	shl.b64 	%rd61, %rd60, 2;
	add.s64 	%rd62, %rd1, %rd61;
	mov.b32 	%r64, 0;
	st.global.u32 	[%rd62], %r64;
	add.s32 	%r65, %r69, %r5;
	cvt.u64.u32 	%rd63, %r65;
	add.s64 	%rd64, %rd63, %rd2;
	shl.b64 	%rd65, %rd64, 2;
	add.s64 	%rd66, %rd1, %rd65;
	st.global.u32 	[%rd66], %r64;
	add.s32 	%r66, %r65, %r5;
	cvt.u64.u32 	%rd67, %r66;
	add.s64 	%rd68, %rd67, %rd2;
	shl.b64 	%rd69, %rd68, 2;
	add.s64 	%rd70, %rd1, %rd69;
	st.global.u32 	[%rd70], %r64;
	add.s32 	%r67, %r66, %r5;
	cvt.u64.u32 	%rd71, %r67;
	add.s64 	%rd72, %rd71, %rd2;
	shl.b64 	%rd73, %rd72, 2;
	add.s64 	%rd74, %rd1, %rd73;
	st.global.u32 	[%rd74], %r64;
	add.s32 	%r69, %r67, %r5;
	setp.lt.s32 	%p24, %r69, %r34;
	@%p24 bra 	$L__BB2_6;
	bra.uni 	$L__BB2_25;
$L__BB2_7:
	cvta.to.global.u64 	%rd22, %rd20;
	mul.lo.s32 	%r37, %r3, %r35;
	mul.wide.s32 	%rd23, %r37, 4;
	add.s64 	%rd7, %rd22, %rd23;
	and.b32  	%r14, %r35, 7;
	and.b32  	%r15, %r35, 2147483640;
	and.b32  	%r16, %r35, 1;
	neg.s32 	%r17, %r15;
	add.s64 	%rd8, %rd7, 16;
	mul.lo.s32 	%r38, %r1, %r34;
	cvt.s64.s32 	%rd9, %r38;
	cvt.s64.s32 	%rd10, %r2;
	cvta.to.global.u64 	%rd11, %rd17;
	cvta.to.global.u64 	%rd12, %rd18;
$L__BB2_8:
	ld.param.u64 	%rd75, [_Z14query_ball_gpuiiifiPKiPKfS2_PiS3__param_7];
	mul.lo.s32 	%r40, %r69, 3;
	cvt.u64.u32 	%rd24, %r40;
	add.s64 	%rd25, %rd9, %rd24;
	cvta.to.global.u64 	%rd26, %rd75;
	shl.b64 	%rd27, %rd25, 2;
	add.s64 	%rd28, %rd26, %rd27;
	ld.global.f32 	%f1, [%rd28];
	ld.global.f32 	%f2, [%rd28+4];
	ld.global.f32 	%f3, [%rd28+8];
	mul.lo.s32 	%r41, %r69, %r35;
	cvt.u64.u32 	%rd13, %r41;
	mov.b32 	%r72, 0;
	mov.u32 	%r78, %r72;
$L__BB2_9:
	mul.wide.u32 	%rd29, %r72, 4;
	add.s64 	%rd30, %rd11, %rd29;
	ld.global.u32 	%r21, [%rd30];
	mul.lo.s32 	%r42, %r21, 3;
	cvt.s64.s32 	%rd31, %r42;
	add.s64 	%rd32, %rd10, %rd31;
	shl.b64 	%rd33, %rd32, 2;
	add.s64 	%rd34, %rd12, %rd33;
	ld.global.f32 	%f5, [%rd34];
	ld.global.f32 	%f6, [%rd34+4];
	ld.global.f32 	%f7, [%rd34+8];
	sub.f32 	%f8, %f5, %f1;
	sub.f32 	%f9, %f6, %f2;
	mul.f32 	%f10, %f9, %f9;
	fma.rn.f32 	%f11, %f8, %f8, %f10;
	sub.f32 	%f12, %f7, %f3;
	fma.rn.f32 	%f13, %f12, %f12, %f11;
	sqrt.rn.f32 	%f14, %f13;
	max.f32 	%f15, %f14, 0f1E3CE508;
	setp.geu.f32 	%p5, %f15, %f4;
	@%p5 bra 	$L__BB2_23;
	setp.lt.s32 	%p6, %r35, 1;
	setp.ne.s32 	%p7, %r78, 0;
	or.pred  	%p8, %p7, %p6;
	@%p8 bra 	$L__BB2_22;
	setp.lt.u32 	%p9, %r35, 8;
	mov.b32 	%r76, 0;
	@%p9 bra 	$L__BB2_14;
	shl.b64 	%rd35, %rd13, 2;
	add.s64 	%rd77, %rd8, %rd35;
	mov.u32 	%r74, %r17;
$L__BB2_13:
	.pragma "nounroll";
	st.global.u32 	[%rd77+-16], %r21;
	st.global.u32 	[%rd77+-12], %r21;
	st.global.u32 	[%rd77+-8], %r21;
	st.global.u32 	[%rd77+-4], %r21;
	st.global.u32 	[%rd77], %r21;
	st.global.u32 	[%rd77+4], %r21;
	st.global.u32 	[%rd77+8], %r21;
	st.global.u32 	[%rd77+12], %r21;
	add.s32 	%r74, %r74, 8;
	add.s64 	%rd77, %rd77, 32;
	setp.ne.s32 	%p10, %r74, 0;
	mov.u32 	%r76, %r15;
	@%p10 bra 	$L__BB2_13;
$L__BB2_14:
	setp.eq.s32 	%p11, %r14, 0;
	@%p11 bra 	$L__BB2_22;
	add.s32 	%r44, %r14, -1;
	setp.lt.u32 	%p12, %r44, 3;
	@%p12 bra 	$L__BB2_17;
	cvt.u32.u64 	%r45, %rd13;
	add.s32 	%r46, %r76, %r45;
	mul.wide.u32 	%rd36, %r46, 4;
	add.s64 	%rd37, %rd7, %rd36;
	st.global.u32 	[%rd37], %r21;
	cvt.u64.u32 	%rd38, %r76;
	add.s64 	%rd39, %rd38, %rd13;
	shl.b64 	%rd40, %rd39, 2;
	add.s64 	%rd41, %rd7, %rd40;
	st.global.u32 	[%rd41+4], %r21;
	st.global.u32 	[%rd41+8], %r21;
	st.global.u32 	[%rd41+12], %r21;
	add.s32 	%r76, %r76, 4;
$L__BB2_17:
	and.b32  	%r47, %r35, 3;
	setp.eq.s32 	%p13, %r47, 0;
	@%p13 bra 	$L__BB2_22;
	setp.eq.s32 	%p14, %r47, 1;
	@%p14 bra 	$L__BB2_20;
	cvt.u32.u64 	%r48, %rd13;
	add.s32 	%r49, %r76, %r48;
	mul.wide.u32 	%rd42, %r49, 4;
	add.s64 	%rd43, %rd7, %rd42;
	st.global.u32 	[%rd43], %r21;
	cvt.u64.u32 	%rd44, %r76;
	add.s64 	%rd45, %rd44, %rd13;
	shl.b64 	%rd46, %rd45, 2;
	add.s64 	%rd47, %rd7, %rd46;
	st.global.u32 	[%rd47+4], %r21;
	add.s32 	%r76, %r76, 2;
$L__BB2_20:
	setp.eq.s32 	%p15, %r16, 0;
	@%p15 bra 	$L__BB2_22;
	cvt.u32.u64 	%r50, %rd13;
	add.s32 	%r51, %r76, %r50;
	mul.wide.u32 	%rd48, %r51, 4;
	add.s64 	%rd49, %rd7, %rd48;
	st.global.u32 	[%rd49], %r21;
$L__BB2_22:
	cvt.u32.u64 	%r52, %rd13;
	add.s32 	%r53, %r78, %r52;
	mul.wide.s32 	%rd50, %r53, 4;
	add.s64 	%rd51, %rd7, %rd50;
	st.global.u32 	[%rd51], %r21;
	add.s32 	%r78, %r78, 1;
$L__BB2_23:
	add.s32 	%r72, %r72, 1;
	setp.lt.s32 	%p16, %r72, %r33;
	setp.ne.s32 	%p17, %r78, %r35;
	and.pred  	%p18, %p16, %p17;
	@%p18 bra 	$L__BB2_9;
	cvt.u64.u32 	%rd52, %r69;
	add.s64 	%rd53, %rd52, %rd2;
	shl.b64 	%rd54, %rd53, 2;
	add.s64 	%rd55, %rd1, %rd54;
	st.global.u32 	[%rd55], %r78;
	add.s32 	%r69, %r69, %r5;
	setp.lt.s32 	%p19, %r69, %r34;
	@%p19 bra 	$L__BB2_8;
$L__BB2_25:
	ret;

}
	// .globl	_Z8knn_cudaiiiiPKfS0_PiPf
.visible .entry _Z8knn_cudaiiiiPKfS0_PiPf(
	.param .u32 _Z8knn_cudaiiiiPKfS0_PiPf_param_0,
	.param .u32 _Z8knn_cudaiiiiPKfS0_PiPf_param_1,
	.param .u32 _Z8knn_cudaiiiiPKfS0_PiPf_param_2,
	.param .u32 _Z8knn_cudaiiiiPKfS0_PiPf_param_3,
	.param .u64 .ptr .align 1 _Z8knn_cudaiiiiPKfS0_PiPf_param_4,
	.param .u64 .ptr .align 1 _Z8knn_cudaiiiiPKfS0_PiPf_param_5,
	.param .u64 .ptr .align 1 _Z8knn_cudaiiiiPKfS0_PiPf_param_6,
	.param .u64 .ptr .align 1 _Z8knn_cudaiiiiPKfS0_PiPf_param_7
)
{
	.reg .pred 	%p<173>;
	.reg .b32 	%r<399>;
	.reg .b32 	%f<311>;
	.reg .b64 	%rd<115>;

	ld.param.u32 	%r128, [_Z8knn_cudaiiiiPKfS0_PiPf_param_1];
	ld.param.u32 	%r129, [_Z8knn_cudaiiiiPKfS0_PiPf_param_2];
	ld.param.u32 	%r130, [_Z8knn_cudaiiiiPKfS0_PiPf_param_3];
	ld.param.u64 	%rd33, [_Z8knn_cudaiiiiPKfS0_PiPf_param_4];
	ld.param.u64 	%rd34, [_Z8knn_cudaiiiiPKfS0_PiPf_param_6];
	ld.param.u64 	%rd35, [_Z8knn_cudaiiiiPKfS0_PiPf_param_7];
	cvta.to.global.u64 	%rd36, %rd33;
	cvta.to.global.u64 	%rd1, %rd34;
	cvta.to.global.u64 	%rd2, %rd35;
	mov.u32 	%r131, %ctaid.x;
	mul.lo.s32 	%r132, %r131, %r128;
	mul.lo.s32 	%r133, %r132, 3;
	mul.wide.s32 	%rd37, %r133, 4;
	add.s64 	%rd3, %rd36, %rd37;
	mul.lo.s32 	%r134, %r129, %r131;
	mul.lo.s32 	%r1, %r134, %r130;
	mov.u32 	%r340, %tid.x;
	setp.ge.s32 	%p1, %r340, %r129;
	@%p1 bra 	$L__BB3_176;
	mul.wide.s32 	%rd38, %r1, 4;
	add.s64 	%rd4, %rd1, %rd38;
	add.s64 	%rd5, %rd2, %rd38;
	setp.lt.s32 	%p2, %r128, 1;
	mov.u32 	%r3, %ntid.x;
	@%p2 bra 	$L__BB3_120;
	add.s32 	%r4, %r130, -1;
	and.b32  	%r5, %r130, 7;
	and.b32  	%r6, %r130, 3;
	add.s32 	%r7, %r130, -2;
	add.s32 	%r169, %r130, 15;
	and.b32  	%r170, %r169, 15;
	add.s32 	%r8, %r170, -1;
	add.s32 	%r171, %r130, 7;
	and.b32  	%r172, %r171, 7;
	add.s32 	%r9, %r172, -1;
	and.b32  	%r10, %r130, 2147483640;
	and.b32  	%r11, %r130, 1;
	and.b32  	%r12, %r128, 3;
	and.b32  	%r13, %r4, -16;
	and.b32  	%r14, %r169, 7;
	and.b32  	%r15, %r171, 3;
	add.s64 	%rd60, %rd38, 16;
	add.s64 	%rd6, %rd2, %rd60;
	add.s64 	%rd7, %rd1, %rd60;
$L__BB3_3:
	ld.param.u64 	%rd114, [_Z8knn_cudaiiiiPKfS0_PiPf_param_5];
	setp.gt.s32 	%p36, %r130, 0;
	mul.lo.s32 	%r173, %r340, 3;
	cvt.s64.s32 	%rd61, %r173;
	mov.u32 	%r174, %ctaid.x;
	mul.lo.s32 	%r175, %r174, %r129;
	mul.lo.s32 	%r176, %r175, 3;
	cvt.s64.s32 	%rd62, %r176;
	add.s64 	%rd63, %rd62, %rd61;
	cvta.to.global.u64 	%rd64, %rd114;
	shl.b64 	%rd65, %rd63, 2;
	add.s64 	%rd66, %rd64, %rd65;
	ld.global.f32 	%f1, [%rd66];
	ld.global.f32 	%f2, [%rd66+4];
	ld.global.f32 	%f3, [%rd66+8];
	@%p36 bra 	$L__BB3_87;
$L__BB3_4:
	setp.lt.s32 	%p44, %r130, 2;
	mul.lo.s32 	%r191, %r340, %r130;
	mul.wide.s32 	%rd79, %r191, 4;
	add.s64 	%rd19, %rd5, %rd79;
	add.s64 	%rd20, %rd4, %rd79;
	@%p44 bra 	$L__BB3_98;
	mov.f32 	%f300, 0f47C34F80;
	mov.b32 	%r374, 0;
	mov.u32 	%r373, %r374;
$L__BB3_6:
	mov.u32 	%r79, %r373;
	mov.f32 	%f23, %f300;
	mul.lo.s32 	%r200, %r374, 3;
	mul.wide.u32 	%rd88, %r200, 4;
	add.s64 	%rd89, %rd3, %rd88;
	ld.global.f32 	%f160, [%rd89];
	ld.global.f32 	%f161, [%rd89+4];
	ld.global.f32 	%f162, [%rd89+8];
	sub.f32 	%f163, %f160, %f1;
	sub.f32 	%f164, %f161, %f2;
	mul.f32 	%f165, %f164, %f164;
	fma.rn.f32 	%f166, %f163, %f163, %f165;
	sub.f32 	%f167, %f162, %f3;
	fma.rn.f32 	%f168, %f167, %f167, %f166;
	sqrt.rn.f32 	%f169, %f168;
	max.f32 	%f24, %f169, 0f1E3CE508;
	setp.lt.f32 	%p64, %f24, 0f2EDBE6FF;
	mov.f32 	%f300, 0f00000000;
	mov.u32 	%r373, %r374;
	@%p64 bra 	$L__BB3_106;
	setp.lt.u32 	%p65, %r7, 15;
	ld.global.f32 	%f310, [%rd19];
	mov.b32 	%r388, 0;
	mov.b32 	%r380, 1;
	@%p65 bra 	$L__BB3_108;
	mov.b32 	%r388, 0;
	mov.b32 	%r380, 1;
	bra.uni 	$L__BB3_107;
$L__BB3_9:
	mul.lo.s32 	%r23, %r343, 3;
	mul.wide.u32 	%rd80, %r23, 4;
	add.s64 	%rd8, %rd3, %rd80;
	ld.global.f32 	%f75, [%rd8];
	ld.global.f32 	%f76, [%rd8+4];
	ld.global.f32 	%f77, [%rd8+8];
	sub.f32 	%f78, %f75, %f1;
	sub.f32 	%f79, %f76, %f2;
	mul.f32 	%f80, %f79, %f79;
	fma.rn.f32 	%f81, %f78, %f78, %f80;
	sub.f32 	%f82, %f77, %f3;
	fma.rn.f32 	%f83, %f82, %f82, %f81;
	sqrt.rn.f32 	%f84, %f83;
	max.f32 	%f5, %f84, 0f1E3CE508;
	setp.lt.f32 	%p46, %f5, 0f2EDBE6FF;
	mov.f32 	%f292, 0f00000000;
	mov.u32 	%r345, %r343;
	@%p46 bra 	$L__BB3_12;
	ld.global.f32 	%f85, [%rd19];
	setp.leu.f32 	%p47, %f85, %f5;
	mov.u32 	%r345, %r344;
	mov.f32 	%f292, %f291;
	@%p47 bra 	$L__BB3_12;
	st.global.f32 	[%rd19], %f5;
	st.global.u32 	[%rd20], %r343;
$L__BB3_12:
	add.s32 	%r25, %r343, 1;
	ld.global.f32 	%f87, [%rd8+12];
	ld.global.f32 	%f88, [%rd8+16];
	ld.global.f32 	%f89, [%rd8+20];
	sub.f32 	%f90, %f87, %f1;
	sub.f32 	%f91, %f88, %f2;
	mul.f32 	%f92, %f91, %f91;
	fma.rn.f32 	%f93, %f90, %f90, %f92;
	sub.f32 	%f94, %f89, %f3;
	fma.rn.f32 	%f95, %f94, %f94, %f93;
	sqrt.rn.f32 	%f96, %f95;
	max.f32 	%f7, %f96, 0f1E3CE508;
	setp.lt.f32 	%p48, %f7, 0f2EDBE6FF;
	mov.f32 	%f293, 0f00000000;
	mov.u32 	%r346, %r25;
	@%p48 bra 	$L__BB3_15;
	ld.global.f32 	%f97, [%rd19];
	setp.leu.f32 	%p49, %f97, %f7;
	mov.u32 	%r346, %r345;
	mov.f32 	%f293, %f292;
	@%p49 bra 	$L__BB3_15;
	st.global.f32 	[%rd19], %f7;
	st.global.u32 	[%rd20], %r25;
$L__BB3_15:
	add.s32 	%r27, %r343, 2;
	add.s32 	%r195, %r23, 6;
	mul.wide.u32 	%rd81, %r195, 4;
	add.s64 	%rd82, %rd3, %rd81;
	ld.global.f32 	%f99, [%rd82];
	ld.global.f32 	%f100, [%rd82+4];
	ld.global.f32 	%f101, [%rd82+8];
	sub.f32 	%f102, %f99, %f1;
	sub.f32 	%f103, %f100, %f2;
	mul.f32 	%f104, %f103, %f103;
	fma.rn.f32 	%f105, %f102, %f102, %f104;
	sub.f32 	%f106, %f101, %f3;
	fma.rn.f32 	%f107, %f106, %f106, %f105;
	sqrt.rn.f32 	%f108, %f107;
	max.f32 	%f9, %f108, 0f1E3CE508;
	setp.lt.f32 	%p50, %f9, 0f2EDBE6FF;
	mov.f32 	%f294, 0f00000000;
	mov.u32 	%r347, %r27;
	@%p50 bra 	$L__BB3_18;
	ld.global.f32 	%f109, [%rd19];
	setp.leu.f32 	%p51, %f109, %f9;
	mov.u32 	%r347, %r346;
	mov.f32 	%f294, %f293;
	@%p51 bra 	$L__BB3_18;
	st.global.f32 	[%rd19], %f9;
	st.global.u32 	[%rd20], %r27;
$L__BB3_18:
	add.s32 	%r29, %r343, 3;
	add.s32 	%r196, %r23, 9;
	mul.wide.u32 	%rd83, %r196, 4;
	add.s64 	%rd84, %rd3, %rd83;
	ld.global.f32 	%f111, [%rd84];
	ld.global.f32 	%f112, [%rd84+4];
	ld.global.f32 	%f113, [%rd84+8];
	sub.f32 	%f114, %f111, %f1;
	sub.f32 	%f115, %f112, %f2;
	mul.f32 	%f116, %f115, %f115;
	fma.rn.f32 	%f117, %f114, %f114, %f116;
	sub.f32 	%f118, %f113, %f3;
	fma.rn.f32 	%f119, %f118, %f118, %f117;
	sqrt.rn.f32 	%f120, %f119;
	max.f32 	%f11, %f120, 0f1E3CE508;
	setp.lt.f32 	%p52, %f11, 0f2EDBE6FF;
	mov.f32 	%f291, 0f00000000;
	mov.u32 	%r344, %r29;
	@%p52 bra 	$L__BB3_21;
	ld.global.f32 	%f121, [%rd19];
	setp.leu.f32 	%p53, %f121, %f11;
	mov.u32 	%r344, %r347;
	mov.f32 	%f291, %f294;
	@%p53 bra 	$L__BB3_21;
	st.global.f32 	[%rd19], %f11;
	st.global.u32 	[%rd20], %r29;
$L__BB3_21:
	add.s32 	%r343, %r343, 4;
	and.b32  	%r350, %r128, 2147483644;
	setp.ne.s32 	%p54, %r343, %r350;
	@%p54 bra 	$L__BB3_9;
$L__BB3_22:
	setp.eq.s32 	%p55, %r12, 0;
	mov.u32 	%r373, %r344;
	mov.f32 	%f300, %f291;
	@%p55 bra 	$L__BB3_100;
	mul.lo.s32 	%r36, %r350, 3;
	mul.wide.u32 	%rd85, %r36, 4;
	add.s64 	%rd9, %rd3, %rd85;
	ld.global.f32 	%f123, [%rd9];
	ld.global.f32 	%f124, [%rd9+4];
	ld.global.f32 	%f125, [%rd9+8];
	sub.f32 	%f126, %f123, %f1;
	sub.f32 	%f127, %f124, %f2;
	mul.f32 	%f128, %f127, %f127;
	fma.rn.f32 	%f129, %f126, %f126, %f128;
	sub.f32 	%f130, %f125, %f3;
	fma.rn.f32 	%f131, %f130, %f130, %f129;
	sqrt.rn.f32 	%f132, %f131;
	max.f32 	%f15, %f132, 0f1E3CE508;
	setp.lt.f32 	%p56, %f15, 0f2EDBE6FF;
	mov.f32 	%f300, 0f00000000;
	mov.u32 	%r373, %r350;
	@%p56 bra 	$L__BB3_26;
	ld.global.f32 	%f133, [%rd19];
	setp.leu.f32 	%p57, %f133, %f15;
	mov.u32 	%r373, %r344;
	mov.f32 	%f300, %f291;
	@%p57 bra 	$L__BB3_26;
	st.global.f32 	[%rd19], %f15;
	st.global.u32 	[%rd20], %r350;
$L__BB3_26:
	setp.eq.s32 	%p58, %r12, 1;
	@%p58 bra 	$L__BB3_100;
	add.s32 	%r353, %r350, 1;
	ld.global.f32 	%f135, [%rd9+12];
	ld.global.f32 	%f136, [%rd9+16];
	ld.global.f32 	%f137, [%rd9+20];
	sub.f32 	%f138, %f135, %f1;
	sub.f32 	%f139, %f136, %f2;
	mul.f32 	%f140, %f139, %f139;
	fma.rn.f32 	%f141, %f138, %f138, %f140;
	sub.f32 	%f142, %f137, %f3;
	fma.rn.f32 	%f143, %f142, %f142, %f141;
	sqrt.rn.f32 	%f144, %f143;
	max.f32 	%f17, %f144, 0f1E3CE508;
	setp.lt.f32 	%p59, %f17, 0f2EDBE6FF;
	mov.f32 	%f299, 0f00000000;
	@%p59 bra 	$L__BB3_30;
	ld.global.f32 	%f145, [%rd19];
	setp.leu.f32 	%p60, %f145, %f17;
	mov.u32 	%r353, %r373;
	mov.f32 	%f299, %f300;
	@%p60 bra 	$L__BB3_30;
	st.global.f32 	[%rd19], %f17;
	add.s32 	%r197, %r350, 1;
	st.global.u32 	[%rd20], %r197;
$L__BB3_30:
	setp.eq.s32 	%p61, %r12, 2;
	add.s32 	%r40, %r350, 2;
	mov.u32 	%r373, %r353;
	mov.f32 	%f300, %f299;
	@%p61 bra 	$L__BB3_100;
	add.s32 	%r198, %r36, 6;
	mul.wide.u32 	%rd86, %r198, 4;
	add.s64 	%rd87, %rd3, %rd86;
	ld.global.f32 	%f147, [%rd87];
	ld.global.f32 	%f148, [%rd87+4];
	ld.global.f32 	%f149, [%rd87+8];
	sub.f32 	%f150, %f147, %f1;
	sub.f32 	%f151, %f148, %f2;
	mul.f32 	%f152, %f151, %f151;
	fma.rn.f32 	%f153, %f150, %f150, %f152;
	sub.f32 	%f154, %f149, %f3;
	fma.rn.f32 	%f155, %f154, %f154, %f153;
	sqrt.rn.f32 	%f156, %f155;
	max.f32 	%f19, %f156, 0f1E3CE508;
	setp.lt.f32 	%p62, %f19, 0f2EDBE6FF;
	mov.f32 	%f300, 0f00000000;
	mov.u32 	%r373, %r40;
	@%p62 bra 	$L__BB3_100;
	ld.global.f32 	%f157, [%rd19];
	setp.leu.f32 	%p63, %f157, %f19;
	mov.u32 	%r373, %r353;
	mov.f32 	%f300, %f299;
	@%p63 bra 	$L__BB3_100;
	st.global.f32 	[%rd19], %f19;
	st.global.u32 	[%rd20], %r40;
	mov.u32 	%r373, %r353;
	mov.f32 	%f300, %f299;
	bra.uni 	$L__BB3_100;
$L__BB3_34:
	.pragma "nounroll";
	mul.wide.u32 	%rd110, %r357, 4;
	add.s64 	%rd10, %rd19, %rd110;
	ld.global.f32 	%f261, [%rd10];
	setp.leu.f32 	%p151, %f261, 0f47AFC800;
	add.s64 	%rd11, %rd20, %rd110;
	@%p151 bra 	$L__BB3_36;
	ld.global.f32 	%f262, [%rd19];
	st.global.f32 	[%rd10], %f262;
	ld.global.u32 	%r324, [%rd20];
	st.global.u32 	[%rd11], %r324;
$L__BB3_36:
	ld.global.f32 	%f263, [%rd10+4];
	setp.leu.f32 	%p152, %f263, 0f47AFC800;
	@%p152 bra 	$L__BB3_38;
	ld.global.f32 	%f264, [%rd19];
	st.global.f32 	[%rd10+4], %f264;
	ld.global.u32 	%r325, [%rd20];
	st.global.u32 	[%rd11+4], %r325;
$L__BB3_38:
	ld.global.f32 	%f265, [%rd10+8];
	setp.leu.f32 	%p153, %f265, 0f47AFC800;
	@%p153 bra 	$L__BB3_40;
	ld.global.f32 	%f266, [%rd19];
	st.global.f32 	[%rd10+8], %f266;
	ld.global.u32 	%r326, [%rd20];
	st.global.u32 	[%rd11+8], %r326;
$L__BB3_40:
	ld.global.f32 	%f267, [%rd10+12];
	setp.leu.f32 	%p154, %f267, 0f47AFC800;
	@%p154 bra 	$L__BB3_42;
	ld.global.f32 	%f268, [%rd19];
	st.global.f32 	[%rd10+12], %f268;
	ld.global.u32 	%r327, [%rd20];
	st.global.u32 	[%rd11+12], %r327;
$L__BB3_42:
	ld.global.f32 	%f269, [%rd10+16];
	setp.leu.f32 	%p155, %f269, 0f47AFC800;
	@%p155 bra 	$L__BB3_44;
	ld.global.f32 	%f270, [%rd19];
	st.global.f32 	[%rd10+16], %f270;
	ld.global.u32 	%r328, [%rd20];
	st.global.u32 	[%rd11+16], %r328;
$L__BB3_44:
	ld.global.f32 	%f271, [%rd10+20];
	setp.leu.f32 	%p156, %f271, 0f47AFC800;
	@%p156 bra 	$L__BB3_46;
	ld.global.f32 	%f272, [%rd19];
	st.global.f32 	[%rd10+20], %f272;
	ld.global.u32 	%r329, [%rd20];
	st.global.u32 	[%rd11+20], %r329;
$L__BB3_46:
	ld.global.f32 	%f273, [%rd10+24];
	setp.leu.f32 	%p157, %f273, 0f47AFC800;
	@%p157 bra 	$L__BB3_48;
	ld.global.f32 	%f274, [%rd19];
	st.global.f32 	[%rd10+24], %f274;
	ld.global.u32 	%r330, [%rd20];
	st.global.u32 	[%rd11+24], %r330;
$L__BB3_48:
	ld.global.f32 	%f275, [%rd10+28];
	setp.leu.f32 	%p158, %f275, 0f47AFC800;
	@%p158 bra 	$L__BB3_50;
	ld.global.f32 	%f276, [%rd19];
	st.global.f32 	[%rd10+28], %f276;
	ld.global.u32 	%r331, [%rd20];
	st.global.u32 	[%rd11+28], %r331;
$L__BB3_50:
	add.s32 	%r357, %r357, 8;
	setp.eq.s32 	%p159, %r357, %r10;
	mov.u32 	%r359, %r10;
	@%p159 bra 	$L__BB3_51;
	bra.uni 	$L__BB3_34;
$L__BB3_51:
	setp.eq.s32 	%p160, %r5, 0;
	@%p160 bra 	$L__BB3_104;
	add.s32 	%r332, %r5, -1;
	setp.lt.u32 	%p161, %r332, 3;
	@%p161 bra 	$L__BB3_62;
	mul.wide.u32 	%rd111, %r359, 4;
	add.s64 	%rd12, %rd19, %rd111;
	ld.global.f32 	%f277, [%rd12];
	setp.leu.f32 	%p162, %f277, 0f47AFC800;
	add.s64 	%rd13, %rd20, %rd111;
	@%p162 bra 	$L__BB3_55;
	ld.global.f32 	%f278, [%rd19];
	st.global.f32 	[%rd12], %f278;
	ld.global.u32 	%r333, [%rd20];
	st.global.u32 	[%rd13], %r333;
$L__BB3_55:
	ld.global.f32 	%f279, [%rd12+4];
	setp.leu.f32 	%p163, %f279, 0f47AFC800;
	@%p163 bra 	$L__BB3_57;
	ld.global.f32 	%f280, [%rd19];
	st.global.f32 	[%rd12+4], %f280;
	ld.global.u32 	%r334, [%rd20];
	st.global.u32 	[%rd13+4], %r334;
$L__BB3_57:
	ld.global.f32 	%f281, [%rd12+8];
	setp.leu.f32 	%p164, %f281, 0f47AFC800;
	@%p164 bra 	$L__BB3_59;
	ld.global.f32 	%f282, [%rd19];
	st.global.f32 	[%rd12+8], %f282;
	ld.global.u32 	%r335, [%rd20];
	st.global.u32 	[%rd13+8], %r335;
$L__BB3_59:
	ld.global.f32 	%f283, [%rd12+12];
	setp.leu.f32 	%p165, %f283, 0f47AFC800;
	@%p165 bra 	$L__BB3_61;
	ld.global.f32 	%f284, [%rd19];
	st.global.f32 	[%rd12+12], %f284;
	ld.global.u32 	%r336, [%rd20];
	st.global.u32 	[%rd13+12], %r336;
$L__BB3_61:
	add.s32 	%r359, %r359, 4;
$L__BB3_62:
	setp.eq.s32 	%p166, %r6, 0;
	@%p166 bra 	$L__BB3_104;
	setp.eq.s32 	%p167, %r6, 1;
	@%p167 bra 	$L__BB3_69;
	mul.wide.u32 	%rd112, %r359, 4;
	add.s64 	%rd14, %rd19, %rd112;
	ld.global.f32 	%f285, [%rd14];
	setp.leu.f32 	%p168, %f285, 0f47AFC800;
	add.s64 	%rd15, %rd20, %rd112;
	@%p168 bra 	$L__BB3_66;
	ld.global.f32 	%f286, [%rd19];
	st.global.f32 	[%rd14], %f286;
	ld.global.u32 	%r337, [%rd20];
	st.global.u32 	[%rd15], %r337;
$L__BB3_66:
	ld.global.f32 	%f287, [%rd14+4];
	setp.leu.f32 	%p169, %f287, 0f47AFC800;
	@%p169 bra 	$L__BB3_68;
	ld.global.f32 	%f288, [%rd19];
	st.global.f32 	[%rd14+4], %f288;
	ld.global.u32 	%r338, [%rd20];
	st.global.u32 	[%rd15+4], %r338;
$L__BB3_68:
	add.s32 	%r359, %r359, 2;
$L__BB3_69:
	setp.eq.s32 	%p170, %r11, 0;
	@%p170 bra 	$L__BB3_104;
	mul.wide.u32 	%rd16, %r359, 4;
	add.s64 	%rd17, %rd19, %rd16;
	ld.global.f32 	%f289, [%rd17];
	setp.leu.f32 	%p171, %f289, 0f47AFC800;
	@%p171 bra 	$L__BB3_104;
	ld.global.f32 	%f290, [%rd19];
	st.global.f32 	[%rd17], %f290;
	ld.global.u32 	%r339, [%rd20];
	add.s64 	%rd113, %rd20, %rd16;
	st.global.u32 	[%rd113], %r339;
	bra.uni 	$L__BB3_104;
$L__BB3_72:
	setp.lt.u32 	%p150, %r4, 7;
	mov.b32 	%r359, 0;
	@%p150 bra 	$L__BB3_51;
	mov.b32 	%r357, 0;
	bra.uni 	$L__BB3_34;
$L__BB3_74:
	setp.lt.u32 	%p109, %r7, 15;
	mov.b32 	%r356, 0;
	mov.b32 	%r362, 1;
	@%p109 bra 	$L__BB3_77;
	mov.b32 	%r356, 0;
	mov.b32 	%r362, 1;
$L__BB3_76:
	.pragma "nounroll";
	mul.wide.s32 	%rd100, %r362, 4;
	add.s64 	%rd101, %rd19, %rd100;
	ld.global.f32 	%f228, [%rd101];
	ld.global.f32 	%f229, [%rd101+-4];
	setp.gt.f32 	%p110, %f228, %f229;
	selp.b32 	%r266, %r362, %r356, %p110;
	add.s32 	%r267, %r362, 1;
	ld.global.f32 	%f230, [%rd101+4];
	setp.gt.f32 	%p111, %f230, %f228;
	selp.b32 	%r268, %r267, %r266, %p111;
	add.s32 	%r269, %r362, 2;
	ld.global.f32 	%f231, [%rd101+8];
	setp.gt.f32 	%p112, %f231, %f230;
	selp.b32 	%r270, %r269, %r268, %p112;
	add.s32 	%r271, %r362, 3;
	ld.global.f32 	%f232, [%rd101+12];
	setp.gt.f32 	%p113, %f232, %f231;
	selp.b32 	%r272, %r271, %r270, %p113;
	add.s32 	%r273, %r362, 4;
	ld.global.f32 	%f233, [%rd101+16];
	setp.gt.f32 	%p114, %f233, %f232;
	selp.b32 	%r274, %r273, %r272, %p114;
	add.s32 	%r275, %r362, 5;
	ld.global.f32 	%f234, [%rd101+20];
	setp.gt.f32 	%p115, %f234, %f233;
	selp.b32 	%r276, %r275, %r274, %p115;
	add.s32 	%r277, %r362, 6;
	ld.global.f32 	%f235, [%rd101+24];
	setp.gt.f32 	%p116, %f235, %f234;
	selp.b32 	%r278, %r277, %r276, %p116;
	add.s32 	%r279, %r362, 7;
	ld.global.f32 	%f236, [%rd101+28];
	setp.gt.f32 	%p117, %f236, %f235;
	selp.b32 	%r280, %r279, %r278, %p117;
	add.s32 	%r281, %r362, 8;
	ld.global.f32 	%f237, [%rd101+32];
	setp.gt.f32 	%p118, %f237, %f236;
	selp.b32 	%r282, %r281, %r280, %p118;
	add.s32 	%r283, %r362, 9;
	ld.global.f32 	%f238, [%rd101+36];
	setp.gt.f32 	%p119, %f238, %f237;
	selp.b32 	%r284, %r283, %r282, %p119;
	add.s32 	%r285, %r362, 10;
	ld.global.f32 	%f239, [%rd101+40];
	setp.gt.f32 	%p120, %f239, %f238;
	selp.b32 	%r286, %r285, %r284, %p120;
	add.s32 	%r287, %r362, 11;
	ld.global.f32 	%f240, [%rd101+44];
	setp.gt.f32 	%p121, %f240, %f239;
	selp.b32 	%r288, %r287, %r286, %p121;
	add.s32 	%r289, %r362, 12;
	ld.global.f32 	%f241, [%rd101+48];
	setp.gt.f32 	%p122, %f241, %f240;
	selp.b32 	%r290, %r289, %r288, %p122;
	add.s32 	%r291, %r362, 13;
	ld.global.f32 	%f242, [%rd101+52];
	setp.gt.f32 	%p123, %f242, %f241;
	selp.b32 	%r292, %r291, %r290, %p123;
	add.s32 	%r293, %r362, 14;
	ld.global.f32 	%f243, [%rd101+56];
	setp.gt.f32 	%p124, %f243, %f242;
	selp.b32 	%r294, %r293, %r292, %p124;
	add.s32 	%r295, %r362, 15;
	ld.global.f32 	%f244, [%rd101+60];
	setp.gt.f32 	%p125, %f244, %f243;
	selp.b32 	%r356, %r295, %r294, %p125;
	add.s32 	%r362, %r362, 16;
	setp.eq.s32 	%p126, %r295, %r13;
	@%p126 bra 	$L__BB3_77;
	bra.uni 	$L__BB3_76;
$L__BB3_77:
	and.b32  	%r296, %r4, 15;
	setp.eq.s32 	%p127, %r296, 0;
	@%p127 bra 	$L__BB3_102;
	setp.lt.u32 	%p128, %r8, 7;
	@%p128 bra 	$L__BB3_80;
	mul.wide.s32 	%rd102, %r362, 4;
	add.s64 	%rd103, %rd19, %rd102;
	ld.global.f32 	%f245, [%rd103];
	ld.global.f32 	%f246, [%rd103+-4];
	setp.gt.f32 	%p129, %f245, %f246;
	selp.b32 	%r298, %r362, %r356, %p129;
	add.s32 	%r299, %r362, 1;
	ld.global.f32 	%f247, [%rd103+4];
	setp.gt.f32 	%p130, %f247, %f245;
	selp.b32 	%r300, %r299, %r298, %p130;
	add.s32 	%r301, %r362, 2;
	ld.global.f32 	%f248, [%rd103+8];
	setp.gt.f32 	%p131, %f248, %f247;
	selp.b32 	%r302, %r301, %r300, %p131;
	add.s32 	%r303, %r362, 3;
	ld.global.f32 	%f249, [%rd103+12];
	setp.gt.f32 	%p132, %f249, %f248;
	selp.b32 	%r304, %r303, %r302, %p132;
	add.s32 	%r305, %r362, 4;
	ld.global.f32 	%f250, [%rd103+16];
	setp.gt.f32 	%p133, %f250, %f249;
	selp.b32 	%r306, %r305, %r304, %p133;
	add.s32 	%r307, %r362, 5;
	ld.global.f32 	%f251, [%rd103+20];
	setp.gt.f32 	%p134, %f251, %f250;
	selp.b32 	%r308, %r307, %r306, %p134;
	add.s32 	%r309, %r362, 6;
	ld.global.f32 	%f252, [%rd103+24];
	setp.gt.f32 	%p135, %f252, %f251;
	selp.b32 	%r310, %r309, %r308, %p135;
	add.s32 	%r311, %r362, 7;
	ld.global.f32 	%f253, [%rd103+28];
	setp.gt.f32 	%p136, %f253, %f252;
	selp.b32 	%r356, %r311, %r310, %p136;
	add.s32 	%r362, %r362, 8;
$L__BB3_80:
	setp.eq.s32 	%p137, %r14, 0;
	@%p137 bra 	$L__BB3_102;
	setp.lt.u32 	%p138, %r9, 3;
	@%p138 bra 	$L__BB3_83;
	mul.wide.s32 	%rd104, %r362, 4;
	add.s64 	%rd105, %rd19, %rd104;
	ld.global.f32 	%f254, [%rd105];
	ld.global.f32 	%f255, [%rd105+-4];
	setp.gt.f32 	%p139, %f254, %f255;
	selp.b32 	%r313, %r362, %r356, %p139;
	add.s32 	%r314, %r362, 1;
	ld.global.f32 	%f256, [%rd105+4];
	setp.gt.f32 	%p140, %f256, %f254;
	selp.b32 	%r315, %r314, %r313, %p140;
	add.s32 	%r316, %r362, 2;
	ld.global.f32 	%f257, [%rd105+8];
	setp.gt.f32 	%p141, %f257, %f256;
	selp.b32 	%r317, %r316, %r315, %p141;
	add.s32 	%r318, %r362, 3;
	ld.global.f32 	%f258, [%rd105+12];
	setp.gt.f32 	%p142, %f258, %f257;
	selp.b32 	%r356, %r318, %r317, %p142;
	add.s32 	%r362, %r362, 4;
$L__BB3_83:
	setp.eq.s32 	%p143, %r15, 0;
	@%p143 bra 	$L__BB3_102;
	setp.eq.s32 	%p144, %r15, 1;
	mul.wide.s32 	%rd106, %r362, 4;
	add.s64 	%rd18, %rd19, %rd106;
	ld.global.f32 	%f20, [%rd18];
	ld.global.f32 	%f259, [%rd18+-4];
	setp.gt.f32 	%p145, %f20, %f259;
	selp.b32 	%r356, %r362, %r356, %p145;
	@%p144 bra 	$L__BB3_102;
	setp.eq.s32 	%p146, %r15, 2;
	add.s32 	%r319, %r362, 1;
	ld.global.f32 	%f21, [%rd18+4];
	setp.gt.f32 	%p147, %f21, %f20;
	selp.b32 	%r356, %r319, %r356, %p147;
	@%p146 bra 	$L__BB3_102;
	add.s32 	%r320, %r362, 2;
	ld.global.f32 	%f260, [%rd18+8];
	setp.gt.f32 	%p148, %f260, %f21;
	selp.b32 	%r356, %r320, %r356, %p148;
	bra.uni 	$L__BB3_102;
$L__BB3_87:
	setp.lt.u32 	%p37, %r4, 7;
	mul.lo.s32 	%r70, %r340, %r130;
	mov.b32 	%r371, 0;
	@%p37 bra 	$L__BB3_90;
	and.b32  	%r178, %r130, 2147483640;
	neg.s32 	%r342, %r178;
	mov.u32 	%r341, %r70;
$L__BB3_89:
	.pragma "nounroll";
	mul.wide.s32 	%rd67, %r341, 4;
	add.s64 	%rd68, %rd6, %rd67;
	add.s64 	%rd69, %rd7, %rd67;
	mov.b32 	%r179, 1203982208;
	st.global.u32 	[%rd68+-16], %r179;
	mov.b32 	%r180, 0;
	st.global.u32 	[%rd69+-16], %r180;
	st.global.u32 	[%rd68+-12], %r179;
	st.global.u32 	[%rd69+-12], %r180;
	st.global.u32 	[%rd68+-8], %r179;
	st.global.u32 	[%rd69+-8], %r180;
	st.global.u32 	[%rd68+-4], %r179;
	st.global.u32 	[%rd69+-4], %r180;
	st.global.u32 	[%rd68], %r179;
	st.global.u32 	[%rd69], %r180;
	st.global.u32 	[%rd68+4], %r179;
	st.global.u32 	[%rd69+4], %r180;
	st.global.u32 	[%rd68+8], %r179;
	st.global.u32 	[%rd69+8], %r180;
	st.global.u32 	[%rd68+12], %r179;
	st.global.u32 	[%rd69+12], %r180;
	add.s32 	%r342, %r342, 8;
	add.s32 	%r341, %r341, 8;
	setp.eq.s32 	%p38, %r342, 0;
	mov.u32 	%r371, %r10;
	@%p38 bra 	$L__BB3_90;
	bra.uni 	$L__BB3_89;
$L__BB3_90:
	setp.eq.s32 	%p39, %r5, 0;
	@%p39 bra 	$L__BB3_4;
	add.s32 	%r181, %r5, -1;
	setp.lt.u32 	%p40, %r181, 3;
	@%p40 bra 	$L__BB3_93;
	add.s32 	%r182, %r371, %r70;
	mul.wide.s32 	%rd70, %r182, 4;
	add.s64 	%rd71, %rd5, %rd70;
	mov.b32 	%r183, 1203982208;
	st.global.u32 	[%rd71], %r183;
	add.s64 	%rd72, %rd4, %rd70;
	mov.b32 	%r184, 0;
	st.global.u32 	[%rd72], %r184;
	st.global.u32 	[%rd71+4], %r183;
	st.global.u32 	[%rd72+4], %r184;
	st.global.u32 	[%rd71+8], %r183;
	st.global.u32 	[%rd72+8], %r184;
	st.global.u32 	[%rd71+12], %r183;
	st.global.u32 	[%rd72+12], %r184;
	add.s32 	%r371, %r371, 4;
$L__BB3_93:
	setp.eq.s32 	%p41, %r6, 0;
	@%p41 bra 	$L__BB3_4;
	setp.eq.s32 	%p42, %r6, 1;
	@%p42 bra 	$L__BB3_96;
	add.s32 	%r185, %r371, %r70;
	mul.wide.s32 	%rd73, %r185, 4;
	add.s64 	%rd74, %rd5, %rd73;
	mov.b32 	%r186, 1203982208;
	st.global.u32 	[%rd74], %r186;
	add.s64 	%rd75, %rd4, %rd73;
	mov.b32 	%r187, 0;
	st.global.u32 	[%rd75], %r187;
	st.global.u32 	[%rd74+4], %r186;
	st.global.u32 	[%rd75+4], %r187;
	add.s32 	%r371, %r371, 2;
$L__BB3_96:
	setp.eq.s32 	%p43, %r11, 0;
	@%p43 bra 	$L__BB3_4;
	add.s32 	%r188, %r371, %r70;
	mul.wide.s32 	%rd76, %r188, 4;
	add.s64 	%rd77, %rd5, %rd76;
	mov.b32 	%r189, 1203982208;
	st.global.u32 	[%rd77], %r189;
	add.s64 	%rd78, %rd4, %rd76;
	mov.b32 	%r190, 0;
	st.global.u32 	[%rd78], %r190;
	bra.uni 	$L__BB3_4;
$L__BB3_98:
	setp.lt.u32 	%p45, %r128, 4;
	mov.f32 	%f291, 0f47C34F80;
	mov.b32 	%r350, 0;
	mov.u32 	%r344, %r350;
	@%p45 bra 	$L__BB3_22;
	mov.f32 	%f291, 0f47C34F80;
	mov.b32 	%r343, 0;
	mov.u32 	%r344, %r343;
	bra.uni 	$L__BB3_9;
$L__BB3_100:
	setp.lt.f32 	%p107, %f300, 0f2EDBE6FF;
	@%p107 bra 	$L__BB3_101;
	bra.uni 	$L__BB3_103;
$L__BB3_101:
	setp.gt.s32 	%p108, %r130, 1;
	mov.b32 	%r356, 0;
	@%p108 bra 	$L__BB3_74;
$L__BB3_102:
	mul.wide.s32 	%rd107, %r356, 4;
	add.s64 	%rd108, %rd19, %rd107;
	mov.b32 	%r321, 0;
	st.global.u32 	[%rd108], %r321;
	add.s64 	%rd109, %rd20, %rd107;
	st.global.u32 	[%rd109], %r373;
$L__BB3_103:
	setp.gt.s32 	%p149, %r130, 0;
	@%p149 bra 	$L__BB3_72;
$L__BB3_104:
	add.s32 	%r340, %r340, %r3;
	setp.lt.s32 	%p172, %r340, %r129;
	@%p172 bra 	$L__BB3_3;
	bra.uni 	$L__BB3_176;
$L__BB3_105:
	mul.wide.s32 	%rd97, %r388, 4;
	add.s64 	%rd98, %rd19, %rd97;
	st.global.f32 	[%rd98], %f24;
	add.s64 	%rd99, %rd20, %rd97;
	st.global.u32 	[%rd99], %r374;
$L__BB3_106:
	add.s32 	%r374, %r374, 1;
	setp.eq.s32 	%p106, %r374, %r128;
	@%p106 bra 	$L__BB3_100;
	bra.uni 	$L__BB3_6;
$L__BB3_107:
	.pragma "nounroll";
	mul.wide.s32 	%rd90, %r380, 4;
	add.s64 	%rd91, %rd19, %rd90;
	ld.global.f32 	%f171, [%rd91];
	setp.gt.f32 	%p66, %f171, %f310;
	selp.b32 	%r206, %r380, %r388, %p66;
	selp.f32 	%f172, %f171, %f310, %p66;
	add.s32 	%r207, %r380, 1;
	ld.global.f32 	%f173, [%rd91+4];
	setp.gt.f32 	%p67, %f173, %f172;
	selp.b32 	%r208, %r207, %r206, %p67;
	selp.f32 	%f174, %f173, %f172, %p67;
	add.s32 	%r209, %r380, 2;
	ld.global.f32 	%f175, [%rd91+8];
	setp.gt.f32 	%p68, %f175, %f174;
	selp.b32 	%r210, %r209, %r208, %p68;
	selp.f32 	%f176, %f175, %f174, %p68;
	add.s32 	%r211, %r380, 3;
	ld.global.f32 	%f177, [%rd91+12];
	setp.gt.f32 	%p69, %f177, %f176;
	selp.b32 	%r212, %r211, %r210, %p69;
	selp.f32 	%f178, %f177, %f176, %p69;
	add.s32 	%r213, %r380, 4;
	ld.global.f32 	%f179, [%rd91+16];
	setp.gt.f32 	%p70, %f179, %f178;
	selp.b32 	%r214, %r213, %r212, %p70;
	selp.f32 	%f180, %f179, %f178, %p70;
	add.s32 	%r215, %r380, 5;
	ld.global.f32 	%f181, [%rd91+20];
	setp.gt.f32 	%p71, %f181, %f180;
	selp.b32 	%r216, %r215, %r214, %p71;
	selp.f32 	%f182, %f181, %f180, %p71;
	add.s32 	%r217, %r380, 6;
	ld.global.f32 	%f183, [%rd91+24];
	setp.gt.f32 	%p72, %f183, %f182;
	selp.b32 	%r218, %r217, %r216, %p72;
	selp.f32 	%f184, %f183, %f182, %p72;
	add.s32 	%r219, %r380, 7;
	ld.global.f32 	%f185, [%rd91+28];
	setp.gt.f32 	%p73, %f185, %f184;
	selp.b32 	%r220, %r219, %r218, %p73;
	selp.f32 	%f186, %f185, %f184, %p73;
	add.s32 	%r221, %r380, 8;
	ld.global.f32 	%f187, [%rd91+32];
	setp.gt.f32 	%p74, %f187, %f186;
	selp.b32 	%r222, %r221, %r220, %p74;
	selp.f32 	%f188, %f187, %f186, %p74;
	add.s32 	%r223, %r380, 9;
	ld.global.f32 	%f189, [%rd91+36];
	setp.gt.f32 	%p75, %f189, %f188;
	selp.b32 	%r224, %r223, %r222, %p75;
	selp.f32 	%f190, %f189, %f188, %p75;
	add.s32 	%r225, %r380, 10;
	ld.global.f32 	%f191, [%rd91+40];
	setp.gt.f32 	%p76, %f191, %f190;
	selp.b32 	%r226, %r225, %r224, %p76;
	selp.f32 	%f192, %f191, %f190, %p76;
	add.s32 	%r227, %r380, 11;
	ld.global.f32 	%f193, [%rd91+44];
	setp.gt.f32 	%p77, %f193, %f192;
	selp.b32 	%r228, %r227, %r226, %p77;
	selp.f32 	%f194, %f193, %f192, %p77;
	add.s32 	%r229, %r380, 12;
	ld.global.f32 	%f195, [%rd91+48];
	setp.gt.f32 	%p78, %f195, %f194;
	selp.b32 	%r230, %r229, %r228, %p78;
	selp.f32 	%f196, %f195, %f194, %p78;
	add.s32 	%r231, %r380, 13;
	ld.global.f32 	%f197, [%rd91+52];
	setp.gt.f32 	%p79, %f197, %f196;
	selp.b32 	%r232, %r231, %r230, %p79;
	selp.f32 	%f198, %f197, %f196, %p79;
	add.s32 	%r233, %r380, 14;
	ld.global.f32 	%f199, [%rd91+56];
	setp.gt.f32 	%p80, %f199, %f198;
	selp.b32 	%r234, %r233, %r232, %p80;
	selp.f32 	%f200, %f199, %f198, %p80;
	add.s32 	%r235, %r380, 15;
	ld.global.f32 	%f201, [%rd91+60];
	setp.gt.f32 	%p81, %f201, %f200;
	selp.b32 	%r388, %r235, %r234, %p81;
	selp.f32 	%f310, %f201, %f200, %p81;
	add.s32 	%r380, %r380, 16;
	setp.eq.s32 	%p82, %r235, %r13;
	@%p82 bra 	$L__BB3_108;
	bra.uni 	$L__BB3_107;
$L__BB3_108:
	and.b32  	%r236, %r4, 15;
	setp.eq.s32 	%p83, %r236, 0;
	@%p83 bra 	$L__BB3_119;
	setp.lt.u32 	%p84, %r8, 7;
	@%p84 bra 	$L__BB3_111;
	mul.wide.s32 	%rd92, %r380, 4;
	add.s64 	%rd93, %rd19, %rd92;
	ld.global.f32 	%f203, [%rd93];
	setp.gt.f32 	%p85, %f203, %f310;
	selp.b32 	%r238, %r380, %r388, %p85;
	selp.f32 	%f204, %f203, %f310, %p85;
	add.s32 	%r239, %r380, 1;
	ld.global.f32 	%f205, [%rd93+4];
	setp.gt.f32 	%p86, %f205, %f204;
	selp.b32 	%r240, %r239, %r238, %p86;
	selp.f32 	%f206, %f205, %f204, %p86;
	add.s32 	%r241, %r380, 2;
	ld.global.f32 	%f207, [%rd93+8];
	setp.gt.f32 	%p87, %f207, %f206;
	selp.b32 	%r242, %r241, %r240, %p87;
	selp.f32 	%f208, %f207, %f206, %p87;
	add.s32 	%r243, %r380, 3;
	ld.global.f32 	%f209, [%rd93+12];
	setp.gt.f32 	%p88, %f209, %f208;
	selp.b32 	%r244, %r243, %r242, %p88;
	selp.f32 	%f210, %f209, %f208, %p88;
	add.s32 	%r245, %r380, 4;
	ld.global.f32 	%f211, [%rd93+16];
	setp.gt.f32 	%p89, %f211, %f210;
	selp.b32 	%r246, %r245, %r244, %p89;
	selp.f32 	%f212, %f211, %f210, %p89;
	add.s32 	%r247, %r380, 5;
	ld.global.f32 	%f213, [%rd93+20];
	setp.gt.f32 	%p90, %f213, %f212;
	selp.b32 	%r248, %r247, %r246, %p90;
	selp.f32 	%f214, %f213, %f212, %p90;
	add.s32 	%r249, %r380, 6;
	ld.global.f32 	%f215, [%rd93+24];
	setp.gt.f32 	%p91, %f215, %f214;
	selp.b32 	%r250, %r249, %r248, %p91;
	selp.f32 	%f216, %f215, %f214, %p91;
	add.s32 	%r251, %r380, 7;
	ld.global.f32 	%f217, [%rd93+28];
	setp.gt.f32 	%p92, %f217, %f216;
	selp.b32 	%r388, %r251, %r250, %p92;
	selp.f32 	%f310, %f217, %f216, %p92;
	add.s32 	%r380, %r380, 8;
$L__BB3_111:
	setp.eq.s32 	%p93, %r14, 0;
	@%p93 bra 	$L__BB3_119;
	setp.lt.u32 	%p94, %r9, 3;
	@%p94 bra 	$L__BB3_114;
	mul.wide.s32 	%rd94, %r380, 4;
	add.s64 	%rd95, %rd19, %rd94;
	ld.global.f32 	%f219, [%rd95];
	setp.gt.f32 	%p95, %f219, %f310;
	selp.b32 	%r253, %r380, %r388, %p95;
	selp.f32 	%f220, %f219, %f310, %p95;
	add.s32 	%r254, %r380, 1;
	ld.global.f32 	%f221, [%rd95+4];
	setp.gt.f32 	%p96, %f221, %f220;
	selp.b32 	%r255, %r254, %r253, %p96;
	selp.f32 	%f222, %f221, %f220, %p96;
	add.s32 	%r256, %r380, 2;
	ld.global.f32 	%f223, [%rd95+8];
	setp.gt.f32 	%p97, %f223, %f222;
	selp.b32 	%r257, %r256, %r255, %p97;
	selp.f32 	%f224, %f223, %f222, %p97;
	add.s32 	%r258, %r380, 3;
	ld.global.f32 	%f225, [%rd95+12];
	setp.gt.f32 	%p98, %f225, %f224;
	selp.b32 	%r388, %r258, %r257, %p98;
	selp.f32 	%f310, %f225, %f224, %p98;
	add.s32 	%r380, %r380, 4;
$L__BB3_114:
	setp.eq.s32 	%p99, %r15, 0;
	@%p99 bra 	$L__BB3_119;
	setp.eq.s32 	%p100, %r15, 1;
	mul.wide.s32 	%rd96, %r380, 4;
	add.s64 	%rd21, %rd19, %rd96;
	ld.global.f32 	%f226, [%rd21];
	setp.gt.f32 	%p101, %f226, %f310;
	selp.b32 	%r388, %r380, %r388, %p101;
	selp.f32 	%f310, %f226, %f310, %p101;
	@%p100 bra 	$L__BB3_119;
	setp.eq.s32 	%p102, %r15, 2;
	add.s32 	%r259, %r380, 1;
	ld.global.f32 	%f227, [%rd21+4];
	setp.gt.f32 	%p103, %f227, %f310;
	selp.b32 	%r388, %r259, %r388, %p103;
	selp.f32 	%f310, %f227, %f310, %p103;
	@%p102 bra 	$L__BB3_119;
	ld.global.f32 	%f39, [%rd21+8];
	setp.leu.f32 	%p104, %f39, %f310;
	@%p104 bra 	$L__BB3_119;
	add.s32 	%r388, %r380, 2;
	mov.f32 	%f310, %f39;
$L__BB3_119:
	setp.gt.f32 	%p105, %f310, %f24;
	mov.u32 	%r373, %r79;
	mov.f32 	%f300, %f23;
	@%p105 bra 	$L__BB3_105;
	bra.uni 	$L__BB3_106;
$L__BB3_120:
	setp.lt.s32 	%p3, %r130, 1;
	@%p3 bra 	$L__BB3_176;
	setp.gt.s32 	%p4, %r130, 1;
	@%p4 bra 	$L__BB3_122;
	bra.uni 	$L__BB3_175;
$L__BB3_122:
	and.b32  	%r103, %r130, 7;
	add.s32 	%r104, %r103, -1;
	and.b32  	%r105, %r130, 3;
	add.s32 	%r106, %r105, -1;
	and.b32  	%r107, %r130, 2147483640;
	and.b32  	%r108, %r130, 1;
$L__BB3_123:
	setp.lt.u32 	%p6, %r130, 8;
	mul.lo.s32 	%r110, %r340, %r130;
	mov.b32 	%r396, 0;
	@%p6 bra 	$L__BB3_167;
	mov.b32 	%r390, 0;
	bra.uni 	$L__BB3_166;
$L__BB3_125:
	.pragma "nounroll";
	mul.wide.u32 	%rd55, %r391, 4;
	add.s64 	%rd22, %rd24, %rd55;
	ld.global.f32 	%f41, [%rd22];
	setp.leu.f32 	%p14, %f41, 0f47AFC800;
	add.s64 	%rd23, %rd25, %rd55;
	@%p14 bra 	$L__BB3_127;
	ld.global.f32 	%f42, [%rd24];
	st.global.f32 	[%rd22], %f42;
	ld.global.u32 	%r154, [%rd25];
	st.global.u32 	[%rd23], %r154;
$L__BB3_127:
	ld.global.f32 	%f43, [%rd22+4];
	setp.leu.f32 	%p15, %f43, 0f47AFC800;
	@%p15 bra 	$L__BB3_129;
	ld.global.f32 	%f44, [%rd24];
	st.global.f32 	[%rd22+4], %f44;
	ld.global.u32 	%r155, [%rd25];
	st.global.u32 	[%rd23+4], %r155;
$L__BB3_129:
	ld.global.f32 	%f45, [%rd22+8];
	setp.leu.f32 	%p16, %f45, 0f47AFC800;
	@%p16 bra 	$L__BB3_131;
	ld.global.f32 	%f46, [%rd24];
	st.global.f32 	[%rd22+8], %f46;
	ld.global.u32 	%r156, [%rd25];
	st.global.u32 	[%rd23+8], %r156;
$L__BB3_131:
	ld.global.f32 	%f47, [%rd22+12];
	setp.leu.f32 	%p17, %f47, 0f47AFC800;
	@%p17 bra 	$L__BB3_133;
	ld.global.f32 	%f48, [%rd24];
	st.global.f32 	[%rd22+12], %f48;
	ld.global.u32 	%r157, [%rd25];
	st.global.u32 	[%rd23+12], %r157;
$L__BB3_133:
	ld.global.f32 	%f49, [%rd22+16];
	setp.leu.f32 	%p18, %f49, 0f47AFC800;
	@%p18 bra 	$L__BB3_135;
	ld.global.f32 	%f50, [%rd24];
	st.global.f32 	[%rd22+16], %f50;
	ld.global.u32 	%r158, [%rd25];
	st.global.u32 	[%rd23+16], %r158;
$L__BB3_135:
	ld.global.f32 	%f51, [%rd22+20];
	setp.leu.f32 	%p19, %f51, 0f47AFC800;
	@%p19 bra 	$L__BB3_137;
	ld.global.f32 	%f52, [%rd24];
	st.global.f32 	[%rd22+20], %f52;
	ld.global.u32 	%r159, [%rd25];
	st.global.u32 	[%rd23+20], %r159;
$L__BB3_137:
	ld.global.f32 	%f53, [%rd22+24];
	setp.leu.f32 	%p20, %f53, 0f47AFC800;
	@%p20 bra 	$L__BB3_139;
	ld.global.f32 	%f54, [%rd24];
	st.global.f32 	[%rd22+24], %f54;
	ld.global.u32 	%r160, [%rd25];
	st.global.u32 	[%rd23+24], %r160;
$L__BB3_139:
	ld.global.f32 	%f55, [%rd22+28];
	setp.leu.f32 	%p21, %f55, 0f47AFC800;
	@%p21 bra 	$L__BB3_141;
	ld.global.f32 	%f56, [%rd24];
	st.global.f32 	[%rd22+28], %f56;
	ld.global.u32 	%r161, [%rd25];
	st.global.u32 	[%rd23+28], %r161;
$L__BB3_141:
	add.s32 	%r391, %r391, 8;
	setp.eq.s32 	%p22, %r391, %r107;
	mov.u32 	%r393, %r107;
	@%p22 bra 	$L__BB3_142;
	bra.uni 	$L__BB3_125;
$L__BB3_142:
	setp.eq.s32 	%p23, %r103, 0;
	@%p23 bra 	$L__BB3_163;
	setp.lt.u32 	%p24, %r104, 3;
	@%p24 bra 	$L__BB3_153;
	mul.wide.u32 	%rd56, %r393, 4;
	add.s64 	%rd26, %rd24, %rd56;
	ld.global.f32 	%f57, [%rd26];
	setp.leu.f32 	%p25, %f57, 0f47AFC800;
	add.s64 	%rd27, %rd25, %rd56;
	@%p25 bra 	$L__BB3_146;
	ld.global.f32 	%f58, [%rd24];
	st.global.f32 	[%rd26], %f58;
	ld.global.u32 	%r162, [%rd25];
	st.global.u32 	[%rd27], %r162;
$L__BB3_146:
	ld.global.f32 	%f59, [%rd26+4];
	setp.leu.f32 	%p26, %f59, 0f47AFC800;
	@%p26 bra 	$L__BB3_148;
	ld.global.f32 	%f60, [%rd24];
	st.global.f32 	[%rd26+4], %f60;
	ld.global.u32 	%r163, [%rd25];
	st.global.u32 	[%rd27+4], %r163;
$L__BB3_148:
	ld.global.f32 	%f61, [%rd26+8];
	setp.leu.f32 	%p27, %f61, 0f47AFC800;
	@%p27 bra 	$L__BB3_150;
	ld.global.f32 	%f62, [%rd24];
	st.global.f32 	[%rd26+8], %f62;
	ld.global.u32 	%r164, [%rd25];
	st.global.u32 	[%rd27+8], %r164;
$L__BB3_150:
	ld.global.f32 	%f63, [%rd26+12];
	setp.leu.f32 	%p28, %f63, 0f47AFC800;
	@%p28 bra 	$L__BB3_152;
	ld.global.f32 	%f64, [%rd24];
	st.global.f32 	[%rd26+12], %f64;
	ld.global.u32 	%r165, [%rd25];
	st.global.u32 	[%rd27+12], %r165;
$L__BB3_152:
	add.s32 	%r393, %r393, 4;
$L__BB3_153:
	setp.eq.s32 	%p29, %r105, 0;
	@%p29 bra 	$L__BB3_163;
	setp.eq.s32 	%p30, %r106, 0;
	@%p30 bra 	$L__BB3_160;
	mul.wide.u32 	%rd57, %r393, 4;
	add.s64 	%rd28, %rd24, %rd57;
	ld.global.f32 	%f65, [%rd28];
	setp.leu.f32 	%p31, %f65, 0f47AFC800;
	add.s64 	%rd29, %rd25, %rd57;
	@%p31 bra 	$L__BB3_157;
	ld.global.f32 	%f66, [%rd24];
	st.global.f32 	[%rd28], %f66;
	ld.global.u32 	%r166, [%rd25];
	st.global.u32 	[%rd29], %r166;
$L__BB3_157:
	ld.global.f32 	%f67, [%rd28+4];
	setp.leu.f32 	%p32, %f67, 0f47AFC800;
	@%p32 bra 	$L__BB3_159;
	ld.global.f32 	%f68, [%rd24];
	st.global.f32 	[%rd28+4], %f68;
	ld.global.u32 	%r167, [%rd25];
	st.global.u32 	[%rd29+4], %r167;
$L__BB3_159:
	add.s32 	%r393, %r393, 2;
$L__BB3_160:
	setp.eq.s32 	%p33, %r108, 0;
	@%p33 bra 	$L__BB3_163;
	mul.wide.u32 	%rd30, %r393, 4;
	add.s64 	%rd31, %rd24, %rd30;
	ld.global.f32 	%f69, [%rd31];
	setp.leu.f32 	%p34, %f69, 0f47AFC800;
	@%p34 bra 	$L__BB3_163;
	ld.global.f32 	%f70, [%rd24];
	st.global.f32 	[%rd31], %f70;
	ld.global.u32 	%r168, [%rd25];
	add.s64 	%rd58, %rd25, %rd30;
	st.global.u32 	[%rd58], %r168;
$L__BB3_163:
	add.s32 	%r340, %r340, %r3;
	setp.lt.s32 	%p35, %r340, %r129;
	@%p35 bra 	$L__BB3_123;
	bra.uni 	$L__BB3_176;
$L__BB3_164:
	setp.lt.u32 	%p13, %r130, 8;
	mul.wide.s32 	%rd54, %r110, 4;
	add.s64 	%rd24, %rd5, %rd54;
	add.s64 	%rd25, %rd4, %rd54;
	mov.b32 	%r393, 0;
	@%p13 bra 	$L__BB3_142;
	mov.b32 	%r391, 0;
	bra.uni 	$L__BB3_125;
$L__BB3_166:
	.pragma "nounroll";
	add.s32 	%r140, %r390, %r110;
	mul.wide.s32 	%rd42, %r140, 4;
	add.s64 	%rd43, %rd5, %rd42;
	mov.b32 	%r141, 1203982208;
	st.global.u32 	[%rd43], %r141;
	add.s64 	%rd44, %rd4, %rd42;
	mov.b32 	%r142, 0;
	st.global.u32 	[%rd44], %r142;
	st.global.u32 	[%rd43+4], %r141;
	st.global.u32 	[%rd44+4], %r142;
	st.global.u32 	[%rd43+8], %r141;
	st.global.u32 	[%rd44+8], %r142;
	st.global.u32 	[%rd43+12], %r141;
	st.global.u32 	[%rd44+12], %r142;
	st.global.u32 	[%rd43+16], %r141;
	st.global.u32 	[%rd44+16], %r142;
	st.global.u32 	[%rd43+20], %r141;
	st.global.u32 	[%rd44+20], %r142;
	st.global.u32 	[%rd43+24], %r141;
	st.global.u32 	[%rd44+24], %r142;
	st.global.u32 	[%rd43+28], %r141;
	st.global.u32 	[%rd44+28], %r142;
	add.s32 	%r390, %r390, 8;
	setp.eq.s32 	%p7, %r390, %r107;
	mov.u32 	%r396, %r107;
	@%p7 bra 	$L__BB3_167;
	bra.uni 	$L__BB3_166;
$L__BB3_167:
	setp.eq.s32 	%p8, %r103, 0;
	@%p8 bra 	$L__BB3_164;
	setp.lt.u32 	%p9, %r104, 3;
	@%p9 bra 	$L__BB3_170;
	add.s32 	%r143, %r396, %r110;
	mul.wide.s32 	%rd45, %r143, 4;
	add.s64 	%rd46, %rd5, %rd45;
	mov.b32 	%r144, 1203982208;
	st.global.u32 	[%rd46], %r144;
	add.s64 	%rd47, %rd4, %rd45;
	mov.b32 	%r145, 0;
	st.global.u32 	[%rd47], %r145;
	st.global.u32 	[%rd46+4], %r144;
	st.global.u32 	[%rd47+4], %r145;
	st.global.u32 	[%rd46+8], %r144;
	st.global.u32 	[%rd47+8], %r145;
	st.global.u32 	[%rd46+12], %r144;
	st.global.u32 	[%rd47+12], %r145;
	add.s32 	%r396, %r396, 4;
$L__BB3_170:
	setp.eq.s32 	%p10, %r105, 0;
	@%p10 bra 	$L__BB3_164;
	setp.eq.s32 	%p11, %r106, 0;
	@%p11 bra 	$L__BB3_173;
	add.s32 	%r146, %r396, %r110;
	mul.wide.s32 	%rd48, %r146, 4;
	add.s64 	%rd49, %rd5, %rd48;
	mov.b32 	%r147, 1203982208;
	st.global.u32 	[%rd49], %r147;
	add.s64 	%rd50, %rd4, %rd48;
	mov.b32 	%r148, 0;
	st.global.u32 	[%rd50], %r148;
	st.global.u32 	[%rd49+4], %r147;
	st.global.u32 	[%rd50+4], %r148;
	add.s32 	%r396, %r396, 2;
$L__BB3_173:
	setp.eq.s32 	%p12, %r108, 0;
	@%p12 bra 	$L__BB3_164;
	add.s32 	%r149, %r396, %r110;
	mul.wide.s32 	%rd51, %r149, 4;
	add.s64 	%rd52, %rd5, %rd51;
	mov.b32 	%r150, 1203982208;
	st.global.u32 	[%rd52], %r150;
	add.s64 	%rd53, %rd4, %rd51;
	mov.b32 	%r151, 0;
	st.global.u32 	[%rd53], %r151;
	bra.uni 	$L__BB3_164;
$L__BB3_175:
	mul.lo.s32 	%r135, %r340, %r130;
	mul.wide.s32 	%rd39, %r135, 4;
	add.s64 	%rd40, %rd5, %rd39;
	mov.b32 	%r136, 1203982208;
	st.global.u32 	[%rd40], %r136;
	add.s64 	%rd41, %rd4, %rd39;
	mov.b32 	%r137, 0;
	st.global.u32 	[%rd41], %r137;
	add.s32 	%r340, %r340, %r3;
	setp.lt.s32 	%p5, %r340, %r129;
	@%p5 bra 	$L__BB3_175;
$L__BB3_176:
	ret;

}
	// .globl	_Z4initjP17curandStateXORWOW
.visible .entry _Z4initjP17curandStateXORWOW(
	.param .u32 _Z4initjP17curandStateXORWOW_param_0,
	.param .u64 .ptr .align 1 _Z4initjP17curandStateXORWOW_param_1
)
{
	.reg .pred 	%p<24>;
	.reg .b32 	%r<406>;
	.reg .b64 	%rd<18>;

	ld.param.u32 	%r182, [_Z4initjP17curandStateXORWOW_param_0];
	ld.param.u64 	%rd8, [_Z4initjP17curandStateXORWOW_param_1];
	cvta.to.global.u64 	%rd9, %rd8;
	mov.u32 	%r183, %ctaid.x;
	cvt.u64.u32 	%rd17, %r183;
	mul.wide.u32 	%rd10, %r183, 48;
	add.s64 	%rd2, %rd9, %rd10;
	xor.b32  	%r184, %r182, -1429050551;
	mul.lo.s32 	%r185, %r184, 1099087573;
	add.s32 	%r186, %r185, -638133224;
	add.s32 	%r187, %r185, 123456789;
	st.global.v2.u32 	[%rd2], {%r186, %r187};
	xor.b32  	%r188, %r185, 362436069;
	mov.b32 	%r189, -123459836;
	st.global.v2.u32 	[%rd2+8], {%r188, %r189};
	add.s32 	%r190, %r185, 5783321;
	mov.b32 	%r191, -589760388;
	st.global.v2.u32 	[%rd2+16], {%r191, %r190};
	setp.eq.s32 	%p1, %r183, 0;
	@%p1 bra 	$L__BB4_42;
	mov.b32 	%r312, 0;
	mov.u64 	%rd12, precalc_xorwow_matrix;
$L__BB4_2:
	and.b64  	%rd4, %rd17, 3;
	setp.eq.s64 	%p2, %rd4, 0;
	@%p2 bra 	$L__BB4_41;
	mul.wide.u32 	%rd11, %r312, 3200;
	add.s64 	%rd5, %rd12, %rd11;
	cvt.u32.u64 	%r2, %rd4;
	mov.b32 	%r313, 0;
$L__BB4_4:
	mov.b32 	%r326, 0;
	mov.u32 	%r327, %r326;
	mov.u32 	%r328, %r326;
	mov.u32 	%r329, %r326;
	mov.u32 	%r330, %r326;
	mov.u32 	%r319, %r326;
$L__BB4_5:
	mul.wide.u32 	%rd13, %r319, 4;
	add.s64 	%rd14, %rd2, %rd13;
	ld.global.u32 	%r10, [%rd14+4];
	shl.b32 	%r11, %r319, 5;
	mov.b32 	%r325, 0;
$L__BB4_6:
	.pragma "nounroll";
	shr.u32 	%r196, %r10, %r325;
	and.b32  	%r197, %r196, 1;
	setp.eq.b32 	%p3, %r197, 1;
	not.pred 	%p4, %p3;
	add.s32 	%r198, %r11, %r325;
	mul.lo.s32 	%r199, %r198, 5;
	mul.wide.u32 	%rd15, %r199, 4;
	add.s64 	%rd6, %rd5, %rd15;
	@%p4 bra 	$L__BB4_8;
	ld.global.u32 	%r200, [%rd6];
	xor.b32  	%r330, %r330, %r200;
	ld.global.u32 	%r201, [%rd6+4];
	xor.b32  	%r329, %r329, %r201;
	ld.global.u32 	%r202, [%rd6+8];
	xor.b32  	%r328, %r328, %r202;
	ld.global.u32 	%r203, [%rd6+12];
	xor.b32  	%r327, %r327, %r203;
	ld.global.u32 	%r204, [%rd6+16];
	xor.b32  	%r326, %r326, %r204;
$L__BB4_8:
	and.b32  	%r206, %r196, 2;
	setp.eq.s32 	%p5, %r206, 0;
	@%p5 bra 	$L__BB4_10;
	ld.global.u32 	%r207, [%rd6+20];
	xor.b32  	%r330, %r330, %r207;
	ld.global.u32 	%r208, [%rd6+24];
	xor.b32  	%r329, %r329, %r208;
	ld.global.u32 	%r209, [%rd6+28];
	xor.b32  	%r328, %r328, %r209;
	ld.global.u32 	%r210, [%rd6+32];
	xor.b32  	%r327, %r327, %r210;
	ld.global.u32 	%r211, [%rd6+36];
	xor.b32  	%r326, %r326, %r211;
$L__BB4_10:
	and.b32  	%r213, %r196, 4;
	setp.eq.s32 	%p6, %r213, 0;
	@%p6 bra 	$L__BB4_12;
	ld.global.u32 	%r214, [%rd6+40];
	xor.b32  	%r330, %r330, %r214;
	ld.global.u32 	%r215, [%rd6+44];
	xor.b32  	%r329, %r329, %r215;
	ld.global.u32 	%r216, [%rd6+48];
	xor.b32  	%r328, %r328, %r216;
	ld.global.u32 	%r217, [%rd6+52];
	xor.b32  	%r327, %r327, %r217;
	ld.global.u32 	%r218, [%rd6+56];
	xor.b32  	%r326, %r326, %r218;
$L__BB4_12:
	and.b32  	%r220, %r196, 8;
	setp.eq.s32 	%p7, %r220, 0;
	@%p7 bra 	$L__BB4_14;
	ld.global.u32 	%r221, [%rd6+60];
	xor.b32  	%r330, %r330, %r221;
	ld.global.u32 	%r222, [%rd6+64];
	xor.b32  	%r329, %r329, %r222;
	ld.global.u32 	%r223, [%rd6+68];
	xor.b32  	%r328, %r328, %r223;
	ld.global.u32 	%r224, [%rd6+72];
	xor.b32  	%r327, %r327, %r224;
	ld.global.u32 	%r225, [%rd6+76];
	xor.b32  	%r326, %r326, %r225;
$L__BB4_14:
	and.b32  	%r227, %r196, 16;
	setp.eq.s32 	%p8, %r227, 0;
	@%p8 bra 	$L__BB4_16;
	ld.global.u32 	%r228, [%rd6+80];
	xor.b32  	%r330, %r330, %r228;
	ld.global.u32 	%r229, [%rd6+84];
	xor.b32  	%r329, %r329, %r229;
	ld.global.u32 	%r230, [%rd6+88];
	xor.b32  	%r328, %r328, %r230;
	ld.global.u32 	%r231, [%rd6+92];
	xor.b32  	%r327, %r327, %r231;
	ld.global.u32 	%r232, [%rd6+96];
	xor.b32  	%r326, %r326, %r232;
$L__BB4_16:
	and.b32  	%r234, %r196, 32;
	setp.eq.s32 	%p9, %r234, 0;
	@%p9 bra 	$L__BB4_18;
	ld.global.u32 	%r235, [%rd6+100];
	xor.b32  	%r330, %r330, %r235;
	ld.global.u32 	%r236, [%rd6+104];
	xor.b32  	%r329, %r329, %r236;
	ld.global.u32 	%r237, [%rd6+108];
	xor.b32  	%r328, %r328, %r237;
	ld.global.u32 	%r238, [%rd6+112];
	xor.b32  	%r327, %r327, %r238;
	ld.global.u32 	%r239, [%rd6+116];
	xor.b32  	%r326, %r326, %r239;
$L__BB4_18:
	and.b32  	%r241, %r196, 64;
	setp.eq.s32 	%p10, %r241, 0;
	@%p10 bra 	$L__BB4_20;
	ld.global.u32 	%r242, [%rd6+120];
	xor.b32  	%r330, %r330, %r242;
	ld.global.u32 	%r243, [%rd6+124];
	xor.b32  	%r329, %r329, %r243;
	ld.global.u32 	%r244, [%rd6+128];
	xor.b32  	%r328, %r328, %r244;
	ld.global.u32 	%r245, [%rd6+132];
	xor.b32  	%r327, %r327, %r245;
	ld.global.u32 	%r246, [%rd6+136];
	xor.b32  	%r326, %r326, %r246;
$L__BB4_20:
	and.b32  	%r248, %r196, 128;
	setp.eq.s32 	%p11, %r248, 0;
	@%p11 bra 	$L__BB4_22;
	ld.global.u32 	%r249, [%rd6+140];
	xor.b32  	%r330, %r330, %r249;
	ld.global.u32 	%r250, [%rd6+144];
	xor.b32  	%r329, %r329, %r250;
	ld.global.u32 	%r251, [%rd6+148];
	xor.b32  	%r328, %r328, %r251;
	ld.global.u32 	%r252, [%rd6+152];
	xor.b32  	%r327, %r327, %r252;
	ld.global.u32 	%r253, [%rd6+156];
	xor.b32  	%r326, %r326, %r253;
$L__BB4_22:
	and.b32  	%r255, %r196, 256;
	setp.eq.s32 	%p12, %r255, 0;
	@%p12 bra 	$L__BB4_24;
	ld.global.u32 	%r256, [%rd6+160];
	xor.b32  	%r330, %r330, %r256;
	ld.global.u32 	%r257, [%rd6+164];
	xor.b32  	%r329, %r329, %r257;
	ld.global.u32 	%r258, [%rd6+168];
	xor.b32  	%r328, %r328, %r258;
	ld.global.u32 	%r259, [%rd6+172];
	xor.b32  	%r327, %r327, %r259;
	ld.global.u32 	%r260, [%rd6+176];
	xor.b32  	%r326, %r326, %r260;
$L__BB4_24:
	and.b32  	%r262, %r196, 512;
	setp.eq.s32 	%p13, %r262, 0;
	@%p13 bra 	$L__BB4_26;
	ld.global.u32 	%r263, [%rd6+180];
	xor.b32  	%r330, %r330, %r263;
	ld.global.u32 	%r264, [%rd6+184];
	xor.b32  	%r329, %r329, %r264;
	ld.global.u32 	%r265, [%rd6+188];
	xor.b32  	%r328, %r328, %r265;
	ld.global.u32 	%r266, [%rd6+192];
	xor.b32  	%r327, %r327, %r266;
	ld.global.u32 	%r267, [%rd6+196];
	xor.b32  	%r326, %r326, %r267;
$L__BB4_26:
	and.b32  	%r269, %r196, 1024;
	setp.eq.s32 	%p14, %r269, 0;
	@%p14 bra 	$L__BB4_28;
	ld.global.u32 	%r270, [%rd6+200];
	xor.b32  	%r330, %r330, %r270;
	ld.global.u32 	%r271, [%rd6+204];
	xor.b32  	%r329, %r329, %r271;
	ld.global.u32 	%r272, [%rd6+208];
	xor.b32  	%r328, %r328, %r272;
	ld.global.u32 	%r273, [%rd6+212];
	xor.b32  	%r327, %r327, %r273;
	ld.global.u32 	%r274, [%rd6+216];
	xor.b32  	%r326, %r326, %r274;
$L__BB4_28:
	and.b32  	%r276, %r196, 2048;
	setp.eq.s32 	%p15, %r276, 0;
	@%p15 bra 	$L__BB4_30;
	ld.global.u32 	%r277, [%rd6+220];
	xor.b32  	%r330, %r330, %r277;
	ld.global.u32 	%r278, [%rd6+224];
	xor.b32  	%r329, %r329, %r278;
	ld.global.u32 	%r279, [%rd6+228];
	xor.b32  	%r328, %r328, %r279;
	ld.global.u32 	%r280, [%rd6+232];
	xor.b32  	%r327, %r327, %r280;
	ld.global.u32 	%r281, [%rd6+236];
	xor.b32  	%r326, %r326, %r281;
$L__BB4_30:
	and.b32  	%r283, %r196, 4096;
	setp.eq.s32 	%p16, %r283, 0;
	@%p16 bra 	$L__BB4_32;
	ld.global.u32 	%r284, [%rd6+240];
	xor.b32  	%r330, %r330, %r284;
	ld.global.u32 	%r285, [%rd6+244];
	xor.b32  	%r329, %r329, %r285;
	ld.global.u32 	%r286, [%rd6+248];
	xor.b32  	%r328, %r328, %r286;
	ld.global.u32 	%r287, [%rd6+252];
	xor.b32  	%r327, %r327, %r287;
	ld.global.u32 	%r288, [%rd6+256];
	xor.b32  	%r326, %r326, %r288;
$L__BB4_32:
	and.b32  	%r290, %r196, 8192;
	setp.eq.s32 	%p17, %r290, 0;
	@%p17 bra 	$L__BB4_34;
	ld.global.u32 	%r291, [%rd6+260];
	xor.b32  	%r330, %r330, %r291;
	ld.global.u32 	%r292, [%rd6+264];
	xor.b32  	%r329, %r329, %r292;
	ld.global.u32 	%r293, [%rd6+268];
	xor.b32  	%r328, %r328, %r293;
	ld.global.u32 	%r294, [%rd6+272];
	xor.b32  	%r327, %r327, %r294;
	ld.global.u32 	%r295, [%rd6+276];
	xor.b32  	%r326, %r326, %r295;
$L__BB4_34:
	and.b32  	%r297, %r196, 16384;
	setp.eq.s32 	%p18, %r297, 0;
	@%p18 bra 	$L__BB4_36;
	ld.global.u32 	%r298, [%rd6+280];
	xor.b32  	%r330, %r330, %r298;
	ld.global.u32 	%r299, [%rd6+284];
	xor.b32  	%r329, %r329, %r299;
	ld.global.u32 	%r300, [%rd6+288];
	xor.b32  	%r328, %r328, %r300;
	ld.global.u32 	%r301, [%rd6+292];
	xor.b32  	%r327, %r327, %r301;
	ld.global.u32 	%r302, [%rd6+296];
	xor.b32  	%r326, %r326, %r302;
$L__BB4_36:
	and.b32  	%r304, %r196, 32768;
	setp.eq.s32 	%p19, %r304, 0;
	@%p19 bra 	$L__BB4_38;
	ld.global.u32 	%r305, [%rd6+300];
	xor.b32  	%r330, %r330, %r305;
	ld.global.u32 	%r306, [%rd6+304];
	xor.b32  	%r329, %r329, %r306;
	ld.global.u32 	%r307, [%rd6+308];
	xor.b32  	%r328, %r328, %r307;
	ld.global.u32 	%r308, [%rd6+312];
	xor.b32  	%r327, %r327, %r308;
	ld.global.u32 	%r309, [%rd6+316];
	xor.b32  	%r326, %r326, %r309;
$L__BB4_38:
	add.s32 	%r325, %r325, 16;
	setp.ne.s32 	%p20, %r325, 32;
	@%p20 bra 	$L__BB4_6;
	mad.lo.s32 	%r310, %r319, -31, %r11;
	add.s32 	%r319, %r310, 1;
	setp.ne.s32 	%p21, %r319, 5;
	@%p21 bra 	$L__BB4_5;
	st.global.u32 	[%rd2+4], %r330;
	st.global.u32 	[%rd2+8], %r329;
	st.global.u32 	[%rd2+12], %r328;
	st.global.u32 	[%rd2+16], %r327;
	st.global.u32 	[%rd2+20], %r326;
	add.s32 	%r313, %r313, 1;
	setp.lt.u32 	%p22, %r313, %r2;
	@%p22 bra 	$L__BB4_4;
$L__BB4_41:
	shr.u64 	%rd7, %rd17, 2;
	add.s32 	%r312, %r312, 1;
	setp.gt.u64 	%p23, %rd17, 3;
	mov.u64 	%rd17, %rd7;
	@%p23 bra 	$L__BB4_2;
$L__BB4_42:
	mov.b32 	%r311, 0;
	st.global.v2.u32 	[%rd2+24], {%r311, %r311};
	st.global.u32 	[%rd2+32], %r311;
	mov.b64 	%rd16, 0;
	st.global.u64 	[%rd2+40], %rd16;
	ret;

}
	// .globl	_Z7randomsP17curandStateXORWOWPii
.visible .entry _Z7randomsP17curandStateXORWOWPii(
	.param .u64 .ptr .align 1 _Z7randomsP17curandStateXORWOWPii_param_0,
	.param .u64 .ptr .align 1 _Z7randomsP17curandStateXORWOWPii_param_1,
	.param .u32 _Z7randomsP17curandStateXORWOWPii_param_2
)
{
	.reg .b32 	%r<19>;
	.reg .b64 	%rd<9>;

	ld.param.u64 	%rd1, [_Z7randomsP17curandStateXORWOWPii_param_0];
	ld.param.u64 	%rd2, [_Z7randomsP17curandStateXORWOWPii_param_1];
	ld.param.u32 	%r1, [_Z7randomsP17curandStateXORWOWPii_param_2];
	cvta.to.global.u64 	%rd3, %rd2;
	cvta.to.global.u64 	%rd4, %rd1;
	mov.u32 	%r2, %ctaid.x;
	mul.wide.u32 	%rd5, %r2, 48;
	add.s64 	%rd6, %rd4, %rd5;
	ld.global.v2.u32 	{%r3, %r4}, [%rd6];
	shr.u32 	%r5, %r4, 2;
	xor.b32  	%r6, %r5, %r4;
	ld.global.v2.u32 	{%r7, %r8}, [%rd6+8];
	ld.global.v2.u32 	{%r9, %r10}, [%rd6+16];
	st.global.v2.u32 	[%rd6+8], {%r8, %r9};
	shl.b32 	%r11, %r10, 4;
	shl.b32 	%r12, %r6, 1;
	xor.b32  	%r13, %r12, %r11;
	xor.b32  	%r14, %r13, %r6;
	xor.b32  	%r15, %r14, %r10;
	st.global.v2.u32 	[%rd6+16], {%r10, %r15};
	add.s32 	%r16, %r3, 362437;
	st.global.v2.u32 	[%rd6], {%r16, %r7};
	add.s32 	%r17, %r15, %r16;
	rem.u32 	%r18, %r17, %r1;
	mul.wide.u32 	%rd7, %r2, 4;
	add.s64 	%rd8, %rd3, %rd7;
	st.global.u32 	[%rd8], %r18;
	ret;

}
	// .globl	_Z17gatherpointKerneliiiiPKfPKiPf
.visible .entry _Z17gatherpointKerneliiiiPKfPKiPf(
	.param .u32 _Z17gatherpointKerneliiiiPKfPKiPf_param_0,
	.param .u32 _Z17gatherpointKerneliiiiPKfPKiPf_param_1,
	.param .u32 _Z17gatherpointKerneliiiiPKfPKiPf_param_2,
	.param .u32 _Z17gatherpointKerneliiiiPKfPKiPf_param_3,
	.param .u64 .ptr .align 1 _Z17gatherpointKerneliiiiPKfPKiPf_param_4,
	.param .u64 .ptr .align 1 _Z17gatherpointKerneliiiiPKfPKiPf_param_5,
	.param .u64 .ptr .align 1 _Z17gatherpointKerneliiiiPKfPKiPf_param_6
)
{
	.reg .pred 	%p<11>;
	.reg .b32 	%r<47>;
	.reg .b32 	%f<16>;
	.reg .b64 	%rd<46>;

	ld.param.u32 	%r25, [_Z17gatherpointKerneliiiiPKfPKiPf_param_1];
	ld.param.u32 	%r23, [_Z17gatherpointKerneliiiiPKfPKiPf_param_2];
	ld.param.u32 	%r24, [_Z17gatherpointKerneliiiiPKfPKiPf_param_3];
	ld.param.u64 	%rd8, [_Z17gatherpointKerneliiiiPKfPKiPf_param_4];
	ld.param.u64 	%rd7, [_Z17gatherpointKerneliiiiPKfPKiPf_param_5];
	ld.param.u64 	%rd9, [_Z17gatherpointKerneliiiiPKfPKiPf_param_6];
	cvta.to.global.u64 	%rd1, %rd9;
	cvta.to.global.u64 	%rd2, %rd8;
	mov.u32 	%r26, %ctaid.x;
	mul.lo.s32 	%r27, %r25, %r26;
	mul.lo.s32 	%r28, %r27, %r24;
	cvt.s64.s32 	%rd3, %r28;
	mul.lo.s32 	%r1, %r23, %r26;
	mul.lo.s32 	%r29, %r1, %r24;
	cvt.s64.s32 	%rd4, %r29;
	mov.u32 	%r40, %tid.x;
	setp.ge.s32 	%p1, %r40, %r23;
	@%p1 bra 	$L__BB6_15;
	setp.lt.s32 	%p2, %r24, 1;
	@%p2 bra 	$L__BB6_15;
	and.b32  	%r3, %r24, 7;
	and.b32  	%r4, %r24, 3;
	and.b32  	%r5, %r24, 2147483640;
	and.b32  	%r6, %r24, 1;
	neg.s32 	%r7, %r5;
	cvt.s64.s32 	%rd5, %r1;
	cvta.to.global.u64 	%rd6, %rd7;
$L__BB6_3:
	setp.lt.u32 	%p3, %r24, 8;
	cvt.s64.s32 	%rd10, %r40;
	add.s64 	%rd11, %rd10, %rd5;
	shl.b64 	%rd12, %rd11, 2;
	add.s64 	%rd13, %rd6, %rd12;
	ld.global.nc.u32 	%r31, [%rd13];
	mul.lo.s32 	%r9, %r31, %r24;
	mul.lo.s32 	%r10, %r40, %r24;
	mov.b32 	%r45, 0;
	@%p3 bra 	$L__BB6_6;
	mov.u32 	%r41, %r10;
	mov.u32 	%r42, %r9;
	mov.u32 	%r43, %r7;
$L__BB6_5:
	.pragma "nounroll";
	cvt.s64.s32 	%rd14, %r42;
	add.s64 	%rd15, %rd3, %rd14;
	shl.b64 	%rd16, %rd15, 2;
	add.s64 	%rd17, %rd2, %rd16;
	cvt.s64.s32 	%rd18, %r41;
	add.s64 	%rd19, %rd4, %rd18;
	shl.b64 	%rd20, %rd19, 2;
	add.s64 	%rd21, %rd1, %rd20;
	ld.global.nc.f32 	%f1, [%rd17];
	st.global.f32 	[%rd21], %f1;
	ld.global.nc.f32 	%f2, [%rd17+4];
	st.global.f32 	[%rd21+4], %f2;
	ld.global.nc.f32 	%f3, [%rd17+8];
	st.global.f32 	[%rd21+8], %f3;
	ld.global.nc.f32 	%f4, [%rd17+12];
	st.global.f32 	[%rd21+12], %f4;
	ld.global.nc.f32 	%f5, [%rd17+16];
	st.global.f32 	[%rd21+16], %f5;
	ld.global.nc.f32 	%f6, [%rd17+20];
	st.global.f32 	[%rd21+20], %f6;
	ld.global.nc.f32 	%f7, [%rd17+24];
	st.global.f32 	[%rd21+24], %f7;
	ld.global.nc.f32 	%f8, [%rd17+28];
	st.global.f32 	[%rd21+28], %f8;
	add.s32 	%r43, %r43, 8;
	add.s32 	%r42, %r42, 8;
	add.s32 	%r41, %r41, 8;
	setp.ne.s32 	%p4, %r43, 0;
	mov.u32 	%r45, %r5;
	@%p4 bra 	$L__BB6_5;
$L__BB6_6:
	setp.eq.s32 	%p5, %r3, 0;
	@%p5 bra 	$L__BB6_14;
	add.s32 	%r32, %r3, -1;
	setp.lt.u32 	%p6, %r32, 3;
	@%p6 bra 	$L__BB6_9;
	add.s32 	%r33, %r45, %r9;
	cvt.s64.s32 	%rd22, %r33;
	add.s64 	%rd23, %rd22, %rd3;
	shl.b64 	%rd24, %rd23, 2;
	add.s64 	%rd25, %rd2, %rd24;
	ld.global.nc.f32 	%f9, [%rd25];
	add.s32 	%r34, %r45, %r10;
	cvt.s64.s32 	%rd26, %r34;
	add.s64 	%rd27, %rd26, %rd4;
	shl.b64 	%rd28, %rd27, 2;
	add.s64 	%rd29, %rd1, %rd28;
	st.global.f32 	[%rd29], %f9;
	ld.global.nc.f32 	%f10, [%rd25+4];
	st.global.f32 	[%rd29+4], %f10;
	ld.global.nc.f32 	%f11, [%rd25+8];
	st.global.f32 	[%rd29+8], %f11;
	ld.global.nc.f32 	%f12, [%rd25+12];
	st.global.f32 	[%rd29+12], %f12;
	add.s32 	%r45, %r45, 4;
$L__BB6_9:
	setp.eq.s32 	%p7, %r4, 0;
	@%p7 bra 	$L__BB6_14;
	setp.eq.s32 	%p8, %r4, 1;
	@%p8 bra 	$L__BB6_12;
	add.s32 	%r35, %r45, %r9;
	cvt.s64.s32 	%rd30, %r35;
	add.s64 	%rd31, %rd30, %rd3;
	shl.b64 	%rd32, %rd31, 2;
	add.s64 	%rd33, %rd2, %rd32;
	ld.global.nc.f32 	%f13, [%rd33];
	add.s32 	%r36, %r45, %r10;
	cvt.s64.s32 	%rd34, %r36;
	add.s64 	%rd35, %rd34, %rd4;
	shl.b64 	%rd36, %rd35, 2;
	add.s64 	%rd37, %rd1, %rd36;
	st.global.f32 	[%rd37], %f13;
	ld.global.nc.f32 	%f14, [%rd33+4];
	st.global.f32 	[%rd37+4], %f14;
	add.s32 	%r45, %r45, 2;
$L__BB6_12:
	setp.eq.s32 	%p9, %r6, 0;
	@%p9 bra 	$L__BB6_14;
	add.s32 	%r37, %r45, %r9;
	cvt.s64.s32 	%rd38, %r37;
	add.s64 	%rd39, %rd38, %rd3;
	shl.b64 	%rd40, %rd39, 2;
	add.s64 	%rd41, %rd2, %rd40;
	ld.global.nc.f32 	%f15, [%rd41];
	add.s32 	%r38, %r45, %r10;
	cvt.s64.s32 	%rd42, %r38;
	add.s64 	%rd43, %rd42, %rd4;
	shl.b64 	%rd44, %rd43, 2;
	add.s64 	%rd45, %rd1, %rd44;
	st.global.f32 	[%rd45], %f15;
$L__BB6_14:
	mov.u32 	%r39, %ntid.x;
	add.s32 	%r40, %r40, %r39;
	setp.lt.s32 	%p10, %r40, %r23;
	@%p10 bra 	$L__BB6_3;
$L__BB6_15:
	ret;

}
	// .globl	_Z14gatheridKerneliiiiPKiS0_Pi
.visible .entry _Z14gatheridKerneliiiiPKiS0_Pi(
	.param .u32 _Z14gatheridKerneliiiiPKiS0_Pi_param_0,
	.param .u32 _Z14gatheridKerneliiiiPKiS0_Pi_param_1,
	.param .u32 _Z14gatheridKerneliiiiPKiS0_Pi_param_2,
	.param .u32 _Z14gatheridKerneliiiiPKiS0_Pi_param_3,
	.param .u64 .ptr .align 1 _Z14gatheridKerneliiiiPKiS0_Pi_param_4,
	.param .u64 .ptr .align 1 _Z14gatheridKerneliiiiPKiS0_Pi_param_5,
	.param .u64 .ptr .align 1 _Z14gatheridKerneliiiiPKiS0_Pi_param_6
)
{
	.reg .pred 	%p<11>;
	.reg .b32 	%r<62>;
	.reg .b64 	%rd<46>;

	ld.param.u32 	%r25, [_Z14gatheridKerneliiiiPKiS0_Pi_param_1];
	ld.param.u32 	%r23, [_Z14gatheridKerneliiiiPKiS0_Pi_param_2];
	ld.param.u32 	%r24, [_Z14gatheridKerneliiiiPKiS0_Pi_param_3];
	ld.param.u64 	%rd8, [_Z14gatheridKerneliiiiPKiS0_Pi_param_4];
	ld.param.u64 	%rd7, [_Z14gatheridKerneliiiiPKiS0_Pi_param_5];
	ld.param.u64 	%rd9, [_Z14gatheridKerneliiiiPKiS0_Pi_param_6];
	cvta.to.global.u64 	%rd1, %rd9;
	cvta.to.global.u64 	%rd2, %rd8;
	mov.u32 	%r26, %ctaid.x;
	mul.lo.s32 	%r27, %r25, %r26;
	mul.lo.s32 	%r28, %r27, %r24;
	cvt.s64.s32 	%rd3, %r28;
	mul.lo.s32 	%r1, %r23, %r26;
	mul.lo.s32 	%r29, %r1, %r24;
	cvt.s64.s32 	%rd4, %r29;
	mov.u32 	%r55, %tid.x;
	setp.ge.s32 	%p1, %r55, %r23;
	@%p1 bra 	$L__BB7_15;
	setp.lt.s32 	%p2, %r24, 1;
	@%p2 bra 	$L__BB7_15;
	and.b32  	%r3, %r24, 7;
	and.b32  	%r4, %r24, 3;
	and.b32  	%r5, %r24, 2147483640;
	and.b32  	%r6, %r24, 1;
	neg.s32 	%r7, %r5;
	cvt.s64.s32 	%rd5, %r1;
	cvta.to.global.u64 	%rd6, %rd7;
$L__BB7_3:
	setp.lt.u32 	%p3, %r24, 8;
	cvt.s64.s32 	%rd10, %r55;
	add.s64 	%rd11, %rd10, %rd5;
	shl.b64 	%rd12, %rd11, 2;
	add.s64 	%rd13, %rd6, %rd12;
	ld.global.nc.u32 	%r31, [%rd13];
	mul.lo.s32 	%r9, %r31, %r24;
	mul.lo.s32 	%r10, %r55, %r24;
	mov.b32 	%r60, 0;
	@%p3 bra 	$L__BB7_6;
	mov.u32 	%r56, %r10;
	mov.u32 	%r57, %r9;
	mov.u32 	%r58, %r7;
$L__BB7_5:
	.pragma "nounroll";
	cvt.s64.s32 	%rd14, %r57;
	add.s64 	%rd15, %rd3, %rd14;
	shl.b64 	%rd16, %rd15, 2;
	add.s64 	%rd17, %rd2, %rd16;
	cvt.s64.s32 	%rd18, %r56;
	add.s64 	%rd19, %rd4, %rd18;
	shl.b64 	%rd20, %rd19, 2;
	add.s64 	%rd21, %rd1, %rd20;
	ld.global.nc.u32 	%r32, [%rd17];
	st.global.u32 	[%rd21], %r32;
	ld.global.nc.u32 	%r33, [%rd17+4];
	st.global.u32 	[%rd21+4], %r33;
	ld.global.nc.u32 	%r34, [%rd17+8];
	st.global.u32 	[%rd21+8], %r34;
	ld.global.nc.u32 	%r35, [%rd17+12];
	st.global.u32 	[%rd21+12], %r35;
	ld.global.nc.u32 	%r36, [%rd17+16];
	st.global.u32 	[%rd21+16], %r36;
	ld.global.nc.u32 	%r37, [%rd17+20];
	st.global.u32 	[%rd21+20], %r37;
	ld.global.nc.u32 	%r38, [%rd17+24];
	st.global.u32 	[%rd21+24], %r38;
	ld.global.nc.u32 	%r39, [%rd17+28];
	st.global.u32 	[%rd21+28], %r39;
	add.s32 	%r58, %r58, 8;
	add.s32 	%r57, %r57, 8;
	add.s32 	%r56, %r56, 8;
	setp.ne.s32 	%p4, %r58, 0;
	mov.u32 	%r60, %r5;
	@%p4 bra 	$L__BB7_5;
$L__BB7_6:
	setp.eq.s32 	%p5, %r3, 0;
	@%p5 bra 	$L__BB7_14;
	add.s32 	%r40, %r3, -1;
	setp.lt.u32 	%p6, %r40, 3;
	@%p6 bra 	$L__BB7_9;
	add.s32 	%r41, %r60, %r9;
	cvt.s64.s32 	%rd22, %r41;
	add.s64 	%rd23, %rd22, %rd3;
	shl.b64 	%rd24, %rd23, 2;
	add.s64 	%rd25, %rd2, %rd24;
	ld.global.nc.u32 	%r42, [%rd25];
	add.s32 	%r43, %r60, %r10;
	cvt.s64.s32 	%rd26, %r43;
	add.s64 	%rd27, %rd26, %rd4;
	shl.b64 	%rd28, %rd27, 2;
	add.s64 	%rd29, %rd1, %rd28;
	st.global.u32 	[%rd29], %r42;
	ld.global.nc.u32 	%r44, [%rd25+4];
	st.global.u32 	[%rd29+4], %r44;
	ld.global.nc.u32 	%r45, [%rd25+8];
	st.global.u32 	[%rd29+8], %r45;
	ld.global.nc.u32 	%r46, [%rd25+12];
	st.global.u32 	[%rd29+12], %r46;
	add.s32 	%r60, %r60, 4;
$L__BB7_9:
	setp.eq.s32 	%p7, %r4, 0;
	@%p7 bra 	$L__BB7_14;
	setp.eq.s32 	%p8, %r4, 1;
	@%p8 bra 	$L__BB7_12;
	add.s32 	%r47, %r60, %r9;
	cvt.s64.s32 	%rd30, %r47;
	add.s64 	%rd31, %rd30, %rd3;
	shl.b64 	%rd32, %rd31, 2;
	add.s64 	%rd33, %rd2, %rd32;
	ld.global.nc.u32 	%r48, [%rd33];
	add.s32 	%r49, %r60, %r10;
	cvt.s64.s32 	%rd34, %r49;
	add.s64 	%rd35, %rd34, %rd4;
	shl.b64 	%rd36, %rd35, 2;
	add.s64 	%rd37, %rd1, %rd36;
	st.global.u32 	[%rd37], %r48;
	ld.global.nc.u32 	%r50, [%rd33+4];
	st.global.u32 	[%rd37+4], %r50;
	add.s32 	%r60, %r60, 2;
$L__BB7_12:
	setp.eq.s32 	%p9, %r6, 0;
	@%p9 bra 	$L__BB7_14;
	add.s32 	%r51, %r60, %r9;
	cvt.s64.s32 	%rd38, %r51;
	add.s64 	%rd39, %rd38, %rd3;
	shl.b64 	%rd40, %rd39, 2;
	add.s64 	%rd41, %rd2, %rd40;
	ld.global.nc.u32 	%r52, [%rd41];
	add.s32 	%r53, %r60, %r10;
	cvt.s64.s32 	%rd42, %r53;
	add.s64 	%rd43, %rd42, %rd4;
	shl.b64 	%rd44, %rd43, 2;
	add.s64 	%rd45, %rd1, %rd44;
	st.global.u32 	[%rd45], %r52;
$L__BB7_14:
	mov.u32 	%r54, %ntid.x;
	add.s32 	%r55, %r55, %r54;
	setp.lt.s32 	%p10, %r55, %r23;
	@%p10 bra 	$L__BB7_3;
$L__BB7_15:
	ret;

}
	// .globl	_Z21scatteraddpointKerneliiiiPKfPKiPf
.visible .entry _Z21scatteraddpointKerneliiiiPKfPKiPf(
	.param .u32 _Z21scatteraddpointKerneliiiiPKfPKiPf_param_0,
	.param .u32 _Z21scatteraddpointKerneliiiiPKfPKiPf_param_1,
	.param .u32 _Z21scatteraddpointKerneliiiiPKfPKiPf_param_2,
	.param .u32 _Z21scatteraddpointKerneliiiiPKfPKiPf_param_3,
	.param .u64 .ptr .align 1 _Z21scatteraddpointKerneliiiiPKfPKiPf_param_4,
	.param .u64 .ptr .align 1 _Z21scatteraddpointKerneliiiiPKfPKiPf_param_5,
	.param .u64 .ptr .align 1 _Z21scatteraddpointKerneliiiiPKfPKiPf_param_6
)
{
	.reg .pred 	%p<11>;
	.reg .b32 	%r<47>;
	.reg .b32 	%f<46>;
	.reg .b64 	%rd<47>;

	ld.param.u32 	%r25, [_Z21scatteraddpointKerneliiiiPKfPKiPf_param_1];
	ld.param.u32 	%r23, [_Z21scatteraddpointKerneliiiiPKfPKiPf_param_2];
	ld.param.u32 	%r24, [_Z21scatteraddpointKerneliiiiPKfPKiPf_param_3];
	ld.param.u64 	%rd7, [_Z21scatteraddpointKerneliiiiPKfPKiPf_param_4];
	ld.param.u64 	%rd8, [_Z21scatteraddpointKerneliiiiPKfPKiPf_param_6];
	cvta.to.global.u64 	%rd1, %rd8;
	cvta.to.global.u64 	%rd2, %rd7;
	mov.u32 	%r26, %ctaid.x;
	mul.lo.s32 	%r27, %r25, %r26;
	mul.lo.s32 	%r28, %r27, %r24;
	cvt.s64.s32 	%rd3, %r28;
	mul.lo.s32 	%r1, %r23, %r26;
	mul.lo.s32 	%r29, %r1, %r24;
	cvt.s64.s32 	%rd4, %r29;
	mov.u32 	%r40, %tid.x;
	setp.ge.s32 	%p1, %r40, %r23;
	@%p1 bra 	$L__BB8_15;
	setp.lt.s32 	%p2, %r24, 1;
	@%p2 bra 	$L__BB8_15;
	and.b32  	%r3, %r24, 7;
	and.b32  	%r4, %r24, 3;
	and.b32  	%r5, %r24, 2147483640;
	and.b32  	%r6, %r24, 1;
	neg.s32 	%r7, %r5;
	cvt.s64.s32 	%rd5, %r1;
$L__BB8_3:
	ld.param.u64 	%rd46, [_Z21scatteraddpointKerneliiiiPKfPKiPf_param_5];
	setp.lt.u32 	%p3, %r24, 8;
	cvt.s64.s32 	%rd9, %r40;
	add.s64 	%rd10, %rd9, %rd5;
	cvta.to.global.u64 	%rd11, %rd46;
	shl.b64 	%rd12, %rd10, 2;
	add.s64 	%rd13, %rd11, %rd12;
	ld.global.nc.u32 	%r31, [%rd13];
	mul.lo.s32 	%r9, %r40, %r24;
	mul.lo.s32 	%r10, %r31, %r24;
	mov.b32 	%r45, 0;
	@%p3 bra 	$L__BB8_6;
	mov.u32 	%r41, %r10;
	mov.u32 	%r42, %r9;
	mov.u32 	%r43, %r7;
$L__BB8_5:
	.pragma "nounroll";
	cvt.s64.s32 	%rd14, %r42;
	add.s64 	%rd15, %rd4, %rd14;
	shl.b64 	%rd16, %rd15, 2;
	add.s64 	%rd17, %rd2, %rd16;
	cvt.s64.s32 	%rd18, %r41;
	add.s64 	%rd19, %rd3, %rd18;
	shl.b64 	%rd20, %rd19, 2;
	add.s64 	%rd21, %rd1, %rd20;
	ld.global.nc.f32 	%f1, [%rd17];
	ld.global.f32 	%f2, [%rd21];
	add.f32 	%f3, %f1, %f2;
	st.global.f32 	[%rd21], %f3;
	ld.global.nc.f32 	%f4, [%rd17+4];
	ld.global.f32 	%f5, [%rd21+4];
	add.f32 	%f6, %f4, %f5;
	st.global.f32 	[%rd21+4], %f6;
	ld.global.nc.f32 	%f7, [%rd17+8];
	ld.global.f32 	%f8, [%rd21+8];
	add.f32 	%f9, %f7, %f8;
	st.global.f32 	[%rd21+8], %f9;
	ld.global.nc.f32 	%f10, [%rd17+12];
	ld.global.f32 	%f11, [%rd21+12];
	add.f32 	%f12, %f10, %f11;
	st.global.f32 	[%rd21+12], %f12;
	ld.global.nc.f32 	%f13, [%rd17+16];
	ld.global.f32 	%f14, [%rd21+16];
	add.f32 	%f15, %f13, %f14;
	st.global.f32 	[%rd21+16], %f15;
	ld.global.nc.f32 	%f16, [%rd17+20];
	ld.global.f32 	%f17, [%rd21+20];
	add.f32 	%f18, %f16, %f17;
	st.global.f32 	[%rd21+20], %f18;
	ld.global.nc.f32 	%f19, [%rd17+24];
	ld.global.f32 	%f20, [%rd21+24];
	add.f32 	%f21, %f19, %f20;
	st.global.f32 	[%rd21+24], %f21;
	ld.global.nc.f32 	%f22, [%rd17+28];
	ld.global.f32 	%f23, [%rd21+28];
	add.f32 	%f24, %f22, %f23;
	st.global.f32 	[%rd21+28], %f24;
	add.s32 	%r43, %r43, 8;
	add.s32 	%r42, %r42, 8;
	add.s32 	%r41, %r41, 8;
	setp.ne.s32 	%p4, %r43, 0;
	mov.u32 	%r45, %r5;
	@%p4 bra 	$L__BB8_5;
$L__BB8_6:
	setp.eq.s32 	%p5, %r3, 0;
	@%p5 bra 	$L__BB8_14;
	add.s32 	%r32, %r3, -1;
	setp.lt.u32 	%p6, %r32, 3;
	@%p6 bra 	$L__BB8_9;
	add.s32 	%r33, %r45, %r9;
	cvt.s64.s32 	%rd22, %r33;
	add.s64 	%rd23, %rd22, %rd4;
	shl.b64 	%rd24, %rd23, 2;
	add.s64 	%rd25, %rd2, %rd24;
	ld.global.nc.f32 	%f25, [%rd25];
	add.s32 	%r34, %r45, %r10;
	cvt.s64.s32 	%rd26, %r34;
	add.s64 	%rd27, %rd26, %rd3;
	shl.b64 	%rd28, %rd27, 2;
	add.s64 	%rd29, %rd1, %rd28;
	ld.global.f32 	%f26, [%rd29];
	add.f32 	%f27, %f25, %f26;
	st.global.f32 	[%rd29], %f27;
	ld.global.nc.f32 	%f28, [%rd25+4];
	ld.global.f32 	%f29, [%rd29+4];
	add.f32 	%f30, %f28, %f29;
	st.global.f32 	[%rd29+4], %f30;
	ld.global.nc.f32 	%f31, [%rd25+8];
	ld.global.f32 	%f32, [%rd29+8];
	add.f32 	%f33, %f31, %f32;
	st.global.f32 	[%rd29+8], %f33;
	ld.global.nc.f32 	%f34, [%rd25+12];
	ld.global.f32 	%f35, [%rd29+12];
	add.f32 	%f36, %f34, %f35;
	st.global.f32 	[%rd29+12], %f36;
	add.s32 	%r45, %r45, 4;
$L__BB8_9:
	setp.eq.s32 	%p7, %r4, 0;
	@%p7 bra 	$L__BB8_14;
	setp.eq.s32 	%p8, %r4, 1;
	@%p8 bra 	$L__BB8_12;
	add.s32 	%r35, %r45, %r9;
	cvt.s64.s32 	%rd30, %r35;
	add.s64 	%rd31, %rd30, %rd4;
	shl.b64 	%rd32, %rd31, 2;
	add.s64 	%rd33, %rd2, %rd32;
	ld.global.nc.f32 	%f37, [%rd33];
	add.s32 	%r36, %r45, %r10;
	cvt.s64.s32 	%rd34, %r36;
	add.s64 	%rd35, %rd34, %rd3;
	shl.b64 	%rd36, %rd35, 2;
	add.s64 	%rd37, %rd1, %rd36;
	ld.global.f32 	%f38, [%rd37];
	add.f32 	%f39, %f37, %f38;
	st.global.f32 	[%rd37], %f39;
	ld.global.nc.f32 	%f40, [%rd33+4];
	ld.global.f32 	%f41, [%rd37+4];
	add.f32 	%f42, %f40, %f41;
	st.global.f32 	[%rd37+4], %f42;
	add.s32 	%r45, %r45, 2;
$L__BB8_12:
	setp.eq.s32 	%p9, %r6, 0;
	@%p9 bra 	$L__BB8_14;
	add.s32 	%r37, %r45, %r9;
	cvt.s64.s32 	%rd38, %r37;
	add.s64 	%rd39, %rd38, %rd4;
	shl.b64 	%rd40, %rd39, 2;
	add.s64 	%rd41, %rd2, %rd40;
	ld.global.nc.f32 	%f43, [%rd41];
	add.s32 	%r38, %r45, %r10;
	cvt.s64.s32 	%rd42, %r38;
	add.s64 	%rd43, %rd42, %rd3;
	shl.b64 	%rd44, %rd43, 2;
	add.s64 	%rd45, %rd1, %rd44;
	ld.global.f32 	%f44, [%rd45];
	add.f32 	%f45, %f43, %f44;
	st.global.f32 	[%rd45], %f45;
$L__BB8_14:
	mov.u32 	%r39, %ntid.x;
	add.s32 	%r40, %r40, %r39;
	setp.lt.s32 	%p10, %r40, %r23;
	@%p10 bra 	$L__BB8_3;
$L__BB8_15:
	ret;

}
	// .globl	_Z18scatteraddidKerneliiiiPKiS0_Pi
.visible .entry _Z18scatteraddidKerneliiiiPKiS0_Pi(
	.param .u32 _Z18scatteraddidKerneliiiiPKiS0_Pi_param_0,
	.param .u32 _Z18scatteraddidKerneliiiiPKiS0_Pi_param_1,
	.param .u32 _Z18scatteraddidKerneliiiiPKiS0_Pi_param_2,
	.param .u32 _Z18scatteraddidKerneliiiiPKiS0_Pi_param_3,
	.param .u64 .ptr .align 1 _Z18scatteraddidKerneliiiiPKiS0_Pi_param_4,
	.param .u64 .ptr .align 1 _Z18scatteraddidKerneliiiiPKiS0_Pi_param_5,
	.param .u64 .ptr .align 1 _Z18scatteraddidKerneliiiiPKiS0_Pi_param_6
)
{
	.reg .pred 	%p<11>;
	.reg .b32 	%r<77>;
	.reg .b64 	%rd<46>;

	ld.param.u32 	%r25, [_Z18scatteraddidKerneliiiiPKiS0_Pi_param_1];
	ld.param.u32 	%r23, [_Z18scatteraddidKerneliiiiPKiS0_Pi_param_2];
	ld.param.u32 	%r24, [_Z18scatteraddidKerneliiiiPKiS0_Pi_param_3];
	ld.param.u64 	%rd8, [_Z18scatteraddidKerneliiiiPKiS0_Pi_param_4];
	ld.param.u64 	%rd7, [_Z18scatteraddidKerneliiiiPKiS0_Pi_param_5];
	ld.param.u64 	%rd9, [_Z18scatteraddidKerneliiiiPKiS0_Pi_param_6];
	cvta.to.global.u64 	%rd1, %rd9;
	cvta.to.global.u64 	%rd2, %rd8;
	mov.u32 	%r26, %ctaid.x;
	mul.lo.s32 	%r27, %r25, %r26;
	mul.lo.s32 	%r28, %r27, %r24;
	cvt.s64.s32 	%rd3, %r28;
	mul.lo.s32 	%r1, %r23, %r26;
	mul.lo.s32 	%r29, %r1, %r24;
	cvt.s64.s32 	%rd4, %r29;
	mov.u32 	%r70, %tid.x;
	setp.ge.s32 	%p1, %r70, %r23;
	@%p1 bra 	$L__BB9_15;
	setp.lt.s32 	%p2, %r24, 1;
	@%p2 bra 	$L__BB9_15;
	and.b32  	%r3, %r24, 7;
	and.b32  	%r4, %r24, 3;
	and.b32  	%r5, %r24, 2147483640;
	and.b32  	%r6, %r24, 1;
	neg.s32 	%r7, %r5;
	cvt.s64.s32 	%rd5, %r1;
	cvta.to.global.u64 	%rd6, %rd7;
$L__BB9_3:
	setp.lt.u32 	%p3, %r24, 8;
	cvt.s64.s32 	%rd10, %r70;
	add.s64 	%rd11, %rd10, %rd5;
	shl.b64 	%rd12, %rd11, 2;
	add.s64 	%rd13, %rd6, %rd12;
	ld.global.nc.u32 	%r31, [%rd13];
	mul.lo.s32 	%r9, %r31, %r24;
	mul.lo.s32 	%r10, %r70, %r24;
	mov.b32 	%r75, 0;
	@%p3 bra 	$L__BB9_6;
	mov.u32 	%r71, %r10;
	mov.u32 	%r72, %r9;
	mov.u32 	%r73, %r7;
$L__BB9_5:
	.pragma "nounroll";
	cvt.s64.s32 	%rd14, %r72;
	add.s64 	%rd15, %rd3, %rd14;
	shl.b64 	%rd16, %rd15, 2;
	add.s64 	%rd17, %rd1, %rd16;
	cvt.s64.s32 	%rd18, %r71;
	add.s64 	%rd19, %rd4, %rd18;
	shl.b64 	%rd20, %rd19, 2;
	add.s64 	%rd21, %rd2, %rd20;
	ld.global.nc.u32 	%r32, [%rd21];
	atom.global.add.u32 	%r33, [%rd17], %r32;
	ld.global.nc.u32 	%r34, [%rd21+4];
	atom.global.add.u32 	%r35, [%rd17+4], %r34;
	ld.global.nc.u32 	%r36, [%rd21+8];
	atom.global.add.u32 	%r37, [%rd17+8], %r36;
	ld.global.nc.u32 	%r38, [%rd21+12];
	atom.global.add.u32 	%r39, [%rd17+12], %r38;
	ld.global.nc.u32 	%r40, [%rd21+16];
	atom.global.add.u32 	%r41, [%rd17+16], %r40;
	ld.global.nc.u32 	%r42, [%rd21+20];
	atom.global.add.u32 	%r43, [%rd17+20], %r42;
	ld.global.nc.u32 	%r44, [%rd21+24];
	atom.global.add.u32 	%r45, [%rd17+24], %r44;
	ld.global.nc.u32 	%r46, [%rd21+28];
	atom.global.add.u32 	%r47, [%rd17+28], %r46;
	add.s32 	%r73, %r73, 8;
	add.s32 	%r72, %r72, 8;
	add.s32 	%r71, %r71, 8;
	setp.ne.s32 	%p4, %r73, 0;
	mov.u32 	%r75, %r5;
	@%p4 bra 	$L__BB9_5;
$L__BB9_6:
	setp.eq.s32 	%p5, %r3, 0;
	@%p5 bra 	$L__BB9_14;
	add.s32 	%r48, %r3, -1;
	setp.lt.u32 	%p6, %r48, 3;
	@%p6 bra 	$L__BB9_9;
	add.s32 	%r49, %r75, %r9;
	cvt.s64.s32 	%rd22, %r49;
	add.s64 	%rd23, %rd22, %rd3;
	shl.b64 	%rd24, %rd23, 2;
	add.s64 	%rd25, %rd1, %rd24;
	add.s32 	%r50, %r75, %r10;
	cvt.s64.s32 	%rd26, %r50;
	add.s64 	%rd27, %rd26, %rd4;
	shl.b64 	%rd28, %rd27, 2;
	add.s64 	%rd29, %rd2, %rd28;
	ld.global.nc.u32 	%r51, [%rd29];
	atom.global.add.u32 	%r52, [%rd25], %r51;
	ld.global.nc.u32 	%r53, [%rd29+4];
	atom.global.add.u32 	%r54, [%rd25+4], %r53;
	ld.global.nc.u32 	%r55, [%rd29+8];
	atom.global.add.u32 	%r56, [%rd25+8], %r55;
	ld.global.nc.u32 	%r57, [%rd29+12];
	atom.global.add.u32 	%r58, [%rd25+12], %r57;
	add.s32 	%r75, %r75, 4;
$L__BB9_9:
	setp.eq.s32 	%p7, %r4, 0;
	@%p7 bra 	$L__BB9_14;
	setp.eq.s32 	%p8, %r4, 1;
	@%p8 bra 	$L__BB9_12;
	add.s32 	%r59, %r75, %r9;
	cvt.s64.s32 	%rd30, %r59;
	add.s64 	%rd31, %rd30, %rd3;
	shl.b64 	%rd32, %rd31, 2;
	add.s64 	%rd33, %rd1, %rd32;
	add.s32 	%r60, %r75, %r10;
	cvt.s64.s32 	%rd34, %r60;
	add.s64 	%rd35, %rd34, %rd4;
	shl.b64 	%rd36, %rd35, 2;
	add.s64 	%rd37, %rd2, %rd36;
	ld.global.nc.u32 	%r61, [%rd37];
	atom.global.add.u32 	%r62, [%rd33], %r61;
	ld.global.nc.u32 	%r63, [%rd37+4];
	atom.global.add.u32 	%r64, [%rd33+4], %r63;
	add.s32 	%r75, %r75, 2;
$L__BB9_12:
	setp.eq.s32 	%p9, %r6, 0;
	@%p9 bra 	$L__BB9_14;
	add.s32 	%r65, %r75, %r9;
	cvt.s64.s32 	%rd38, %r65;
	add.s64 	%rd39, %rd38, %rd3;
	shl.b64 	%rd40, %rd39, 2;
	add.s64 	%rd41, %rd1, %rd40;
	add.s32 	%r66, %r75, %r10;
	cvt.s64.s32 	%rd42, %r66;
	add.s64 	%rd43, %rd42, %rd4;
	shl.b64 	%rd44, %rd43, 2;
	add.s64 	%rd45, %rd2, %rd44;
	ld.global.nc.u32 	%r67, [%rd45];
	atom.global.add.u32 	%r68, [%rd41], %r67;
$L__BB9_14:
	mov.u32 	%r69, %ntid.x;
	add.s32 	%r70, %r70, %r69;
	setp.lt.s32 	%p10, %r70, %r23;
	@%p10 bra 	$L__BB9_3;
$L__BB9_15:
	ret;

}
	// .globl	_Z15group_point_gpuiiiiiPKfPKiPf
.visible .entry _Z15group_point_gpuiiiiiPKfPKiPf(
	.param .u32 _Z15group_point_gpuiiiiiPKfPKiPf_param_0,
	.param .u32 _Z15group_point_gpuiiiiiPKfPKiPf_param_1,
	.param .u32 _Z15group_point_gpuiiiiiPKfPKiPf_param_2,
	.param .u32 _Z15group_point_gpuiiiiiPKfPKiPf_param_3,
	.param .u32 _Z15group_point_gpuiiiiiPKfPKiPf_param_4,
	.param .u64 .ptr .align 1 _Z15group_point_gpuiiiiiPKfPKiPf_param_5,
	.param .u64 .ptr .align 1 _Z15group_point_gpuiiiiiPKfPKiPf_param_6,
	.param .u64 .ptr .align 1 _Z15group_point_gpuiiiiiPKfPKiPf_param_7
)
{
	.reg .pred 	%p<14>;
	.reg .b32 	%r<90>;
	.reg .b32 	%f<16>;
	.reg .b64 	%rd<94>;

	ld.param.u32 	%r48, [_Z15group_point_gpuiiiiiPKfPKiPf_param_1];
	ld.param.u32 	%r45, [_Z15group_point_gpuiiiiiPKfPKiPf_param_2];
	ld.param.u32 	%r46, [_Z15group_point_gpuiiiiiPKfPKiPf_param_3];
	ld.param.u32 	%r47, [_Z15group_point_gpuiiiiiPKfPKiPf_param_4];
	ld.param.u64 	%rd8, [_Z15group_point_gpuiiiiiPKfPKiPf_param_7];
	cvta.to.global.u64 	%rd1, %rd8;
	mov.u32 	%r49, %ctaid.x;
	mul.lo.s32 	%r50, %r48, %r49;
	mul.lo.s32 	%r51, %r50, %r45;
	cvt.s64.s32 	%rd2, %r51;
	mul.lo.s32 	%r52, %r47, %r46;
	mul.lo.s32 	%r1, %r52, %r49;
	mul.lo.s32 	%r53, %r1, %r45;
	cvt.s64.s32 	%rd3, %r53;
	mov.u32 	%r75, %tid.x;
	setp.ge.s32 	%p1, %r75, %r46;
	min.s32 	%r54, %r47, %r45;
	setp.lt.s32 	%p2, %r54, 1;
	or.pred  	%p3, %p2, %p1;
	@%p3 bra 	$L__BB10_16;
	and.b32  	%r3, %r45, 7;
	and.b32  	%r4, %r45, 2147483640;
	cvt.s64.s32 	%rd4, %r1;
$L__BB10_2:
	mov.b32 	%r76, 0;
$L__BB10_3:
	ld.param.u64 	%rd93, [_Z15group_point_gpuiiiiiPKfPKiPf_param_6];
	setp.lt.u32 	%p4, %r45, 8;
	mad.lo.s32 	%r57, %r75, %r47, %r76;
	cvt.u64.u32 	%rd9, %r57;
	add.s64 	%rd10, %rd9, %rd4;
	cvta.to.global.u64 	%rd11, %rd93;
	shl.b64 	%rd12, %rd10, 2;
	add.s64 	%rd13, %rd11, %rd12;
	ld.global.u32 	%r58, [%rd13];
	mul.lo.s32 	%r7, %r58, %r45;
	mul.lo.s32 	%r78, %r57, %r45;
	mov.b32 	%r88, 0;
	@%p4 bra 	$L__BB10_6;
	and.b32  	%r59, %r45, 2147483640;
	neg.s32 	%r86, %r59;
	add.s32 	%r85, %r78, 1;
	add.s32 	%r84, %r78, 2;
	add.s32 	%r83, %r78, 3;
	add.s32 	%r82, %r78, 4;
	add.s32 	%r81, %r78, 5;
	add.s32 	%r80, %r78, 6;
	add.s32 	%r79, %r78, 7;
	mov.u32 	%r77, %r7;
$L__BB10_5:
	.pragma "nounroll";
	ld.param.u64 	%rd91, [_Z15group_point_gpuiiiiiPKfPKiPf_param_5];
	cvt.s64.s32 	%rd14, %r85;
	add.s64 	%rd15, %rd3, %rd14;
	shl.b64 	%rd16, %rd15, 2;
	add.s64 	%rd17, %rd1, %rd16;
	cvt.s64.s32 	%rd18, %r84;
	add.s64 	%rd19, %rd3, %rd18;
	shl.b64 	%rd20, %rd19, 2;
	add.s64 	%rd21, %rd1, %rd20;
	cvt.s64.s32 	%rd22, %r83;
	add.s64 	%rd23, %rd3, %rd22;
	shl.b64 	%rd24, %rd23, 2;
	add.s64 	%rd25, %rd1, %rd24;
	cvt.s64.s32 	%rd26, %r82;
	add.s64 	%rd27, %rd3, %rd26;
	shl.b64 	%rd28, %rd27, 2;
	add.s64 	%rd29, %rd1, %rd28;
	cvt.s64.s32 	%rd30, %r81;
	add.s64 	%rd31, %rd3, %rd30;
	shl.b64 	%rd32, %rd31, 2;
	add.s64 	%rd33, %rd1, %rd32;
	cvt.s64.s32 	%rd34, %r80;
	add.s64 	%rd35, %rd3, %rd34;
	shl.b64 	%rd36, %rd35, 2;
	add.s64 	%rd37, %rd1, %rd36;
	cvt.s64.s32 	%rd38, %r79;
	add.s64 	%rd39, %rd3, %rd38;
	shl.b64 	%rd40, %rd39, 2;
	add.s64 	%rd41, %rd1, %rd40;
	cvt.s64.s32 	%rd42, %r78;
	add.s64 	%rd43, %rd3, %rd42;
	shl.b64 	%rd44, %rd43, 2;
	add.s64 	%rd45, %rd1, %rd44;
	cvt.s64.s32 	%rd46, %r77;
	add.s64 	%rd47, %rd2, %rd46;
	shl.b64 	%rd48, %rd47, 2;
	cvta.to.global.u64 	%rd49, %rd91;
	add.s64 	%rd50, %rd49, %rd48;
	ld.global.f32 	%f1, [%rd50];
	st.global.f32 	[%rd45], %f1;
	ld.global.f32 	%f2, [%rd50+4];
	st.global.f32 	[%rd17], %f2;
	ld.global.f32 	%f3, [%rd50+8];
	st.global.f32 	[%rd21], %f3;
	ld.global.f32 	%f4, [%rd50+12];
	st.global.f32 	[%rd25], %f4;
	ld.global.f32 	%f5, [%rd50+16];
	st.global.f32 	[%rd29], %f5;
	ld.global.f32 	%f6, [%rd50+20];
	st.global.f32 	[%rd33], %f6;
	ld.global.f32 	%f7, [%rd50+24];
	st.global.f32 	[%rd37], %f7;
	ld.global.f32 	%f8, [%rd50+28];
	st.global.f32 	[%rd41], %f8;
	add.s32 	%r86, %r86, 8;
	add.s32 	%r85, %r85, 8;
	add.s32 	%r84, %r84, 8;
	add.s32 	%r83, %r83, 8;
	add.s32 	%r82, %r82, 8;
	add.s32 	%r81, %r81, 8;
	add.s32 	%r80, %r80, 8;
	add.s32 	%r79, %r79, 8;
	add.s32 	%r78, %r78, 8;
	add.s32 	%r77, %r77, 8;
	setp.ne.s32 	%p5, %r86, 0;
	mov.u32 	%r88, %r4;
	@%p5 bra 	$L__BB10_5;
$L__BB10_6:
	setp.eq.s32 	%p6, %r3, 0;
	@%p6 bra 	$L__BB10_14;
	ld.param.u64 	%rd92, [_Z15group_point_gpuiiiiiPKfPKiPf_param_5];
	mad.lo.s32 	%r60, %r75, %r47, %r76;
	mul.lo.s32 	%r38, %r60, %r45;
	cvta.to.global.u64 	%rd5, %rd92;
	add.s32 	%r61, %r3, -1;
	setp.lt.u32 	%p7, %r61, 3;
	@%p7 bra 	$L__BB10_9;
	add.s32 	%r62, %r88, %r7;
	cvt.s64.s32 	%rd51, %r62;
	add.s64 	%rd52, %rd51, %rd2;
	shl.b64 	%rd53, %rd52, 2;
	add.s64 	%rd54, %rd5, %rd53;
	ld.global.f32 	%f9, [%rd54];
	add.s32 	%r63, %r88, %r38;
	cvt.s64.s32 	%rd55, %r63;
	add.s64 	%rd56, %rd55, %rd3;
	shl.b64 	%rd57, %rd56, 2;
	add.s64 	%rd58, %rd1, %rd57;
	st.global.f32 	[%rd58], %f9;
	ld.global.f32 	%f10, [%rd54+4];
	add.s32 	%r64, %r63, 1;
	cvt.s64.s32 	%rd59, %r64;
	add.s64 	%rd60, %rd59, %rd3;
	shl.b64 	%rd61, %rd60, 2;
	add.s64 	%rd62, %rd1, %rd61;
	st.global.f32 	[%rd62], %f10;
	ld.global.f32 	%f11, [%rd54+8];
	add.s32 	%r65, %r63, 2;
	cvt.s64.s32 	%rd63, %r65;
	add.s64 	%rd64, %rd63, %rd3;
	shl.b64 	%rd65, %rd64, 2;
	add.s64 	%rd66, %rd1, %rd65;
	st.global.f32 	[%rd66], %f11;
	ld.global.f32 	%f12, [%rd54+12];
	add.s32 	%r66, %r63, 3;
	cvt.s64.s32 	%rd67, %r66;
	add.s64 	%rd68, %rd67, %rd3;
	shl.b64 	%rd69, %rd68, 2;
	add.s64 	%rd70, %rd1, %rd69;
	st.global.f32 	[%rd70], %f12;
	add.s32 	%r88, %r88, 4;
$L__BB10_9:
	and.b32  	%r67, %r45, 3;
	setp.eq.s32 	%p8, %r67, 0;
	@%p8 bra 	$L__BB10_14;
	setp.eq.s32 	%p9, %r67, 1;
	@%p9 bra 	$L__BB10_12;
	add.s32 	%r68, %r88, %r7;
	cvt.s64.s32 	%rd71, %r68;
	add.s64 	%rd72, %rd71, %rd2;
	shl.b64 	%rd73, %rd72, 2;
	add.s64 	%rd74, %rd5, %rd73;
	ld.global.f32 	%f13, [%rd74];
	add.s32 	%r69, %r88, %r38;
	cvt.s64.s32 	%rd75, %r69;
	add.s64 	%rd76, %rd75, %rd3;
	shl.b64 	%rd77, %rd76, 2;
	add.s64 	%rd78, %rd1, %rd77;
	st.global.f32 	[%rd78], %f13;
	ld.global.f32 	%f14, [%rd74+4];
	add.s32 	%r70, %r69, 1;
	cvt.s64.s32 	%rd79, %r70;
	add.s64 	%rd80, %rd79, %rd3;
	shl.b64 	%rd81, %rd80, 2;
	add.s64 	%rd82, %rd1, %rd81;
	st.global.f32 	[%rd82], %f14;
	add.s32 	%r88, %r88, 2;
$L__BB10_12:
	and.b32  	%r71, %r45, 1;
	setp.eq.b32 	%p10, %r71, 1;
	not.pred 	%p11, %p10;
	@%p11 bra 	$L__BB10_14;
	add.s32 	%r72, %r88, %r7;
	cvt.s64.s32 	%rd83, %r72;
	add.s64 	%rd84, %rd83, %rd2;
	shl.b64 	%rd85, %rd84, 2;
	add.s64 	%rd86, %rd5, %rd85;
	ld.global.f32 	%f15, [%rd86];
	add.s32 	%r73, %r88, %r38;
	cvt.s64.s32 	%rd87, %r73;
	add.s64 	%rd88, %rd87, %rd3;
	shl.b64 	%rd89, %rd88, 2;
	add.s64 	%rd90, %rd1, %rd89;
	st.global.f32 	[%rd90], %f15;
$L__BB10_14:
	add.s32 	%r76, %r76, 1;
	setp.ne.s32 	%p12, %r76, %r47;
	@%p12 bra 	$L__BB10_3;
	mov.u32 	%r74, %ntid.x;
	add.s32 	%r75, %r75, %r74;
	setp.lt.s32 	%p13, %r75, %r46;
	@%p13 bra 	$L__BB10_2;
$L__BB10_16:
	ret;

}
	// .globl	_Z20group_point_grad_gpuiiiiiPKfPKiPf
.visible .entry _Z20group_point_grad_gpuiiiiiPKfPKiPf(
	.param .u32 _Z20group_point_grad_gpuiiiiiPKfPKiPf_param_0,
	.param .u32 _Z20group_point_grad_gpuiiiiiPKfPKiPf_param_1,
	.param .u32 _Z20group_point_grad_gpuiiiiiPKfPKiPf_param_2,
	.param .u32 _Z20group_point_grad_gpuiiiiiPKfPKiPf_param_3,
	.param .u32 _Z20group_point_grad_gpuiiiiiPKfPKiPf_param_4,
	.param .u64 .ptr .align 1 _Z20group_point_grad_gpuiiiiiPKfPKiPf_param_5,
	.param .u64 .ptr .align 1 _Z20group_point_grad_gpuiiiiiPKfPKiPf_param_6,
	.param .u64 .ptr .align 1 _Z20group_point_grad_gpuiiiiiPKfPKiPf_param_7
)
{
	.reg .pred 	%p<7>;
	.reg .b32 	%r<35>;
	.reg .b32 	%f<4>;
	.reg .b64 	%rd<22>;

	ld.param.u32 	%r21, [_Z20group_point_grad_gpuiiiiiPKfPKiPf_param_1];
	ld.param.u32 	%r18, [_Z20group_point_grad_gpuiiiiiPKfPKiPf_param_2];
	ld.param.u32 	%r19, [_Z20group_point_grad_gpuiiiiiPKfPKiPf_param_3];
	ld.param.u32 	%r20, [_Z20group_point_grad_gpuiiiiiPKfPKiPf_param_4];
	ld.param.u64 	%rd7, [_Z20group_point_grad_gpuiiiiiPKfPKiPf_param_5];
	ld.param.u64 	%rd8, [_Z20group_point_grad_gpuiiiiiPKfPKiPf_param_6];
	ld.param.u64 	%rd9, [_Z20group_point_grad_gpuiiiiiPKfPKiPf_param_7];
	mov.u32 	%r1, %ctaid.x;
	mul.lo.s32 	%r22, %r21, %r1;
	mul.lo.s32 	%r2, %r22, %r18;
	setp.lt.s32 	%p1, %r19, 1;
	@%p1 bra 	$L__BB11_9;
	setp.lt.s32 	%p2, %r20, 1;
	mov.u32 	%r3, %tid.x;
	@%p2 bra 	$L__BB11_9;
	mov.u32 	%r4, %ntid.x;
	mul.lo.s32 	%r24, %r19, %r1;
	mul.lo.s32 	%r25, %r24, %r20;
	mul.lo.s32 	%r26, %r25, %r18;
	cvt.s64.s32 	%rd1, %r26;
	cvt.s64.s32 	%rd2, %r25;
	cvt.s64.s32 	%rd3, %r2;
	cvta.to.global.u64 	%rd4, %rd8;
	cvta.to.global.u64 	%rd5, %rd7;
	cvta.to.global.u64 	%rd6, %rd9;
	mov.b32 	%r30, 0;
$L__BB11_3:
	mul.lo.s32 	%r6, %r30, %r20;
	mov.b32 	%r31, 0;
$L__BB11_4:
	setp.lt.s32 	%p3, %r3, %r18;
	@%p3 bra 	$L__BB11_5;
	bra.uni 	$L__BB11_7;
$L__BB11_5:
	add.s32 	%r28, %r31, %r6;
	cvt.u64.u32 	%rd10, %r28;
	add.s64 	%rd11, %rd10, %rd2;
	shl.b64 	%rd12, %rd11, 2;
	add.s64 	%rd13, %rd4, %rd12;
	ld.global.u32 	%r29, [%rd13];
	mad.lo.s32 	%r33, %r29, %r18, %r3;
	mad.lo.s32 	%r32, %r28, %r18, %r3;
	mov.u32 	%r34, %r3;
$L__BB11_6:
	cvt.s64.s32 	%rd14, %r32;
	add.s64 	%rd15, %rd14, %rd1;
	shl.b64 	%rd16, %rd15, 2;
	add.s64 	%rd17, %rd5, %rd16;
	ld.global.f32 	%f1, [%rd17];
	cvt.s64.s32 	%rd18, %r33;
	add.s64 	%rd19, %rd18, %rd3;
	shl.b64 	%rd20, %rd19, 2;
	add.s64 	%rd21, %rd6, %rd20;
	ld.global.f32 	%f2, [%rd21];
	add.f32 	%f3, %f1, %f2;
	st.global.f32 	[%rd21], %f3;
	add.s32 	%r34, %r34, %r4;
	add.s32 	%r33, %r33, %r4;
	add.s32 	%r32, %r32, %r4;
	setp.lt.s32 	%p4, %r34, %r18;
	@%p4 bra 	$L__BB11_6;
$L__BB11_7:
	add.s32 	%r31, %r31, 1;
	setp.eq.s32 	%p5, %r31, %r20;
	@%p5 bra 	$L__BB11_8;
	bra.uni 	$L__BB11_4;
$L__BB11_8:
	add.s32 	%r30, %r30, 1;
	setp.ne.s32 	%p6, %r30, %r19;
	@%p6 bra 	$L__BB11_3;
$L__BB11_9:
	ret;

}
	// .globl	_Z20gather_eigvector_gpuiiPKfPKiPf
.visible .entry _Z20gather_eigvector_gpuiiPKfPKiPf(
	.param .u32 _Z20gather_eigvector_gpuiiPKfPKiPf_param_0,
	.param .u32 _Z20gather_eigvector_gpuiiPKfPKiPf_param_1,
	.param .u64 .ptr .align 1 _Z20gather_eigvector_gpuiiPKfPKiPf_param_2,
	.param .u64 .ptr .align 1 _Z20gather_eigvector_gpuiiPKfPKiPf_param_3,
	.param .u64 .ptr .align 1 _Z20gather_eigvector_gpuiiPKfPKiPf_param_4
)
{
	.reg .pred 	%p<7>;
	.reg .b32 	%r<50>;
	.reg .b32 	%f<16>;
	.reg .b64 	%rd<63>;

	ld.param.u32 	%r16, [_Z20gather_eigvector_gpuiiPKfPKiPf_param_1];
	ld.param.u64 	%rd14, [_Z20gather_eigvector_gpuiiPKfPKiPf_param_2];
	ld.param.u64 	%rd15, [_Z20gather_eigvector_gpuiiPKfPKiPf_param_3];
	ld.param.u64 	%rd16, [_Z20gather_eigvector_gpuiiPKfPKiPf_param_4];
	cvta.to.global.u64 	%rd1, %rd16;
	cvta.to.global.u64 	%rd17, %rd14;
	cvta.to.global.u64 	%rd2, %rd15;
	mov.u32 	%r17, %ctaid.x;
	mul.lo.s32 	%r18, %r16, %r17;
	mul.lo.s32 	%r19, %r18, 9;
	mul.wide.s32 	%rd18, %r19, 4;
	add.s64 	%rd3, %rd17, %rd18;
	cvt.s64.s32 	%rd4, %r18;
	mul.lo.s32 	%r1, %r18, 3;
	mov.u32 	%r49, %tid.x;
	mov.u32 	%r3, %ntid.x;
	setp.ge.s32 	%p1, %r49, %r16;
	@%p1 bra 	$L__BB12_7;
	add.s32 	%r20, %r49, %r3;
	max.u32 	%r21, %r16, %r20;
	setp.lt.u32 	%p2, %r20, %r16;
	selp.u32 	%r22, 1, 0, %p2;
	add.s32 	%r23, %r20, %r22;
	sub.s32 	%r24, %r21, %r23;
	div.u32 	%r25, %r24, %r3;
	add.s32 	%r4, %r25, %r22;
	and.b32  	%r26, %r4, 3;
	setp.eq.s32 	%p3, %r26, 3;
	@%p3 bra 	$L__BB12_4;
	add.s32 	%r27, %r4, 1;
	and.b32  	%r28, %r27, 3;
	neg.s32 	%r47, %r28;
	cvt.u64.u32 	%rd19, %r49;
	add.s64 	%rd20, %rd4, %rd19;
	shl.b64 	%rd21, %rd20, 2;
	add.s64 	%rd62, %rd2, %rd21;
	mul.wide.u32 	%rd6, %r3, 4;
	mul.wide.u32 	%rd22, %r49, 12;
	mul.wide.s32 	%rd23, %r1, 4;
	add.s64 	%rd24, %rd22, %rd23;
	add.s64 	%rd25, %rd24, %rd1;
	add.s64 	%rd61, %rd25, 8;
	mul.wide.u32 	%rd8, %r3, 12;
	mul.lo.s32 	%r46, %r49, 9;
	mul.lo.s32 	%r7, %r3, 9;
	mad.lo.s32 	%r49, %r3, %r28, %r49;
$L__BB12_3:
	.pragma "nounroll";
	ld.global.u32 	%r29, [%rd62];
	add.s32 	%r30, %r29, %r46;
	mul.wide.s32 	%rd26, %r30, 4;
	add.s64 	%rd27, %rd3, %rd26;
	ld.global.f32 	%f1, [%rd27];
	st.global.f32 	[%rd61+-8], %f1;
	ld.global.f32 	%f2, [%rd27+12];
	st.global.f32 	[%rd61+-4], %f2;
	ld.global.f32 	%f3, [%rd27+24];
	st.global.f32 	[%rd61], %f3;
	add.s32 	%r47, %r47, 1;
	setp.ne.s32 	%p4, %r47, 0;
	add.s64 	%rd62, %rd62, %rd6;
	add.s64 	%rd61, %rd61, %rd8;
	add.s32 	%r46, %r46, %r7;
	@%p4 bra 	$L__BB12_3;
$L__BB12_4:
	setp.lt.u32 	%p5, %r4, 3;
	@%p5 bra 	$L__BB12_7;
	mul.wide.s32 	%rd28, %r1, 4;
	add.s64 	%rd13, %rd1, %rd28;
$L__BB12_6:
	cvt.u64.u32 	%rd29, %r49;
	add.s64 	%rd30, %rd29, %rd4;
	shl.b64 	%rd31, %rd30, 2;
	add.s64 	%rd32, %rd2, %rd31;
	ld.global.u32 	%r31, [%rd32];
	mad.lo.s32 	%r32, %r49, 9, %r31;
	mul.wide.s32 	%rd33, %r32, 4;
	add.s64 	%rd34, %rd3, %rd33;
	ld.global.f32 	%f4, [%rd34];
	mul.lo.s32 	%r33, %r49, 3;
	mul.wide.u32 	%rd35, %r33, 4;
	add.s64 	%rd36, %rd13, %rd35;
	st.global.f32 	[%rd36], %f4;
	ld.global.f32 	%f5, [%rd34+12];
	st.global.f32 	[%rd36+4], %f5;
	ld.global.f32 	%f6, [%rd34+24];
	st.global.f32 	[%rd36+8], %f6;
	add.s32 	%r34, %r49, %r3;
	cvt.u64.u32 	%rd37, %r34;
	add.s64 	%rd38, %rd37, %rd4;
	shl.b64 	%rd39, %rd38, 2;
	add.s64 	%rd40, %rd2, %rd39;
	ld.global.u32 	%r35, [%rd40];
	mad.lo.s32 	%r36, %r34, 9, %r35;
	mul.wide.s32 	%rd41, %r36, 4;
	add.s64 	%rd42, %rd3, %rd41;
	ld.global.f32 	%f7, [%rd42];
	mul.lo.s32 	%r37, %r34, 3;
	mul.wide.u32 	%rd43, %r37, 4;
	add.s64 	%rd44, %rd13, %rd43;
	st.global.f32 	[%rd44], %f7;
	ld.global.f32 	%f8, [%rd42+12];
	st.global.f32 	[%rd44+4], %f8;
	ld.global.f32 	%f9, [%rd42+24];
	st.global.f32 	[%rd44+8], %f9;
	add.s32 	%r38, %r34, %r3;
	cvt.u64.u32 	%rd45, %r38;
	add.s64 	%rd46, %rd45, %rd4;
	shl.b64 	%rd47, %rd46, 2;
	add.s64 	%rd48, %rd2, %rd47;
	ld.global.u32 	%r39, [%rd48];
	mad.lo.s32 	%r40, %r38, 9, %r39;
	mul.wide.s32 	%rd49, %r40, 4;
	add.s64 	%rd50, %rd3, %rd49;
	ld.global.f32 	%f10, [%rd50];
	mul.lo.s32 	%r41, %r38, 3;
	mul.wide.u32 	%rd51, %r41, 4;
	add.s64 	%rd52, %rd13, %rd51;
	st.global.f32 	[%rd52], %f10;
	ld.global.f32 	%f11, [%rd50+12];
	st.global.f32 	[%rd52+4], %f11;
	ld.global.f32 	%f12, [%rd50+24];
	st.global.f32 	[%rd52+8], %f12;
	add.s32 	%r42, %r38, %r3;
	cvt.u64.u32 	%rd53, %r42;
	add.s64 	%rd54, %rd53, %rd4;
	shl.b64 	%rd55, %rd54, 2;
	add.s64 	%rd56, %rd2, %rd55;
	ld.global.u32 	%r43, [%rd56];
	mad.lo.s32 	%r44, %r42, 9, %r43;
	mul.wide.s32 	%rd57, %r44, 4;
	add.s64 	%rd58, %rd3, %rd57;
	ld.global.f32 	%f13, [%rd58];
	mul.lo.s32 	%r45, %r42, 3;
	mul.wide.u32 	%rd59, %r45, 4;
	add.s64 	%rd60, %rd13, %rd59;
	st.global.f32 	[%rd60], %f13;
	ld.global.f32 	%f14, [%rd58+12];
	st.global.f32 	[%rd60+4], %f14;
	ld.global.f32 	%f15, [%rd58+24];
	st.global.f32 	[%rd60+8], %f15;
	add.s32 	%r49, %r42, %r3;
	setp.lt.s32 	%p6, %r49, %r16;
	@%p6 bra 	$L__BB12_6;
$L__BB12_7:
	ret;

}
	// .globl	_Z25gather_eigvector_grad_gpuiiPKfPKiPf
.visible .entry _Z25gather_eigvector_grad_gpuiiPKfPKiPf(
	.param .u32 _Z25gather_eigvector_grad_gpuiiPKfPKiPf_param_0,
	.param .u32 _Z25gather_eigvector_grad_gpuiiPKfPKiPf_param_1,
	.param .u64 .ptr .align 1 _Z25gather_eigvector_grad_gpuiiPKfPKiPf_param_2,
	.param .u64 .ptr .align 1 _Z25gather_eigvector_grad_gpuiiPKfPKiPf_param_3,
	.param .u64 .ptr .align 1 _Z25gather_eigvector_grad_gpuiiPKfPKiPf_param_4
)
{
	.reg .pred 	%p<7>;
	.reg .b32 	%r<50>;
	.reg .b32 	%f<31>;
	.reg .b64 	%rd<63>;

	ld.param.u32 	%r16, [_Z25gather_eigvector_grad_gpuiiPKfPKiPf_param_1];
	ld.param.u64 	%rd14, [_Z25gather_eigvector_grad_gpuiiPKfPKiPf_param_2];
	ld.param.u64 	%rd15, [_Z25gather_eigvector_grad_gpuiiPKfPKiPf_param_3];
	ld.param.u64 	%rd16, [_Z25gather_eigvector_grad_gpuiiPKfPKiPf_param_4];
	cvta.to.global.u64 	%rd17, %rd16;
	cvta.to.global.u64 	%rd1, %rd14;
	cvta.to.global.u64 	%rd2, %rd15;
	mov.u32 	%r17, %ctaid.x;
	mul.lo.s32 	%r18, %r16, %r17;
	mul.lo.s32 	%r19, %r18, 9;
	mul.wide.s32 	%rd18, %r19, 4;
	add.s64 	%rd3, %rd17, %rd18;
	cvt.s64.s32 	%rd4, %r18;
	mul.lo.s32 	%r1, %r18, 3;
	mov.u32 	%r49, %tid.x;
	mov.u32 	%r3, %ntid.x;
	setp.ge.s32 	%p1, %r49, %r16;
	@%p1 bra 	$L__BB13_7;
	add.s32 	%r20, %r49, %r3;
	max.u32 	%r21, %r16, %r20;
	setp.lt.u32 	%p2, %r20, %r16;
	selp.u32 	%r22, 1, 0, %p2;
	add.s32 	%r23, %r20, %r22;
	sub.s32 	%r24, %r21, %r23;
	div.u32 	%r25, %r24, %r3;
	add.s32 	%r4, %r25, %r22;
	and.b32  	%r26, %r4, 3;
	setp.eq.s32 	%p3, %r26, 3;
	@%p3 bra 	$L__BB13_4;
	add.s32 	%r27, %r4, 1;
	and.b32  	%r28, %r27, 3;
	neg.s32 	%r47, %r28;
	cvt.u64.u32 	%rd19, %r49;
	add.s64 	%rd20, %rd4, %rd19;
	shl.b64 	%rd21, %rd20, 2;
	add.s64 	%rd62, %rd2, %rd21;
	mul.wide.u32 	%rd6, %r3, 4;
	mul.wide.u32 	%rd22, %r49, 12;
	mul.wide.s32 	%rd23, %r1, 4;
	add.s64 	%rd24, %rd22, %rd23;
	add.s64 	%rd25, %rd24, %rd1;
	add.s64 	%rd61, %rd25, 8;
	mul.wide.u32 	%rd8, %r3, 12;
	mul.lo.s32 	%r46, %r49, 9;
	mul.lo.s32 	%r7, %r3, 9;
	mad.lo.s32 	%r49, %r3, %r28, %r49;
$L__BB13_3:
	.pragma "nounroll";
	ld.global.u32 	%r29, [%rd62];
	add.s32 	%r30, %r29, %r46;
	mul.wide.s32 	%rd26, %r30, 4;
	add.s64 	%rd27, %rd3, %rd26;
	ld.global.f32 	%f1, [%rd61+-8];
	atom.global.add.f32 	%f2, [%rd27], %f1;
	ld.global.f32 	%f3, [%rd61+-4];
	atom.global.add.f32 	%f4, [%rd27+12], %f3;
	ld.global.f32 	%f5, [%rd61];
	atom.global.add.f32 	%f6, [%rd27+24], %f5;
	add.s32 	%r47, %r47, 1;
	setp.ne.s32 	%p4, %r47, 0;
	add.s64 	%rd62, %rd62, %rd6;
	add.s64 	%rd61, %rd61, %rd8;
	add.s32 	%r46, %r46, %r7;
	@%p4 bra 	$L__BB13_3;
$L__BB13_4:
	setp.lt.u32 	%p5, %r4, 3;
	@%p5 bra 	$L__BB13_7;
	mul.wide.s32 	%rd28, %r1, 4;
	add.s64 	%rd13, %rd1, %rd28;
$L__BB13_6:
	cvt.u64.u32 	%rd29, %r49;
	add.s64 	%rd30, %rd29, %rd4;
	shl.b64 	%rd31, %rd30, 2;
	add.s64 	%rd32, %rd2, %rd31;
	ld.global.u32 	%r31, [%rd32];
	mad.lo.s32 	%r32, %r49, 9, %r31;
	mul.wide.s32 	%rd33, %r32, 4;
	add.s64 	%rd34, %rd3, %rd33;
	mul.lo.s32 	%r33, %r49, 3;
	mul.wide.u32 	%rd35, %r33, 4;
	add.s64 	%rd36, %rd13, %rd35;
	ld.global.f32 	%f7, [%rd36];
	atom.global.add.f32 	%f8, [%rd34], %f7;
	ld.global.f32 	%f9, [%rd36+4];
	atom.global.add.f32 	%f10, [%rd34+12], %f9;
	ld.global.f32 	%f11, [%rd36+8];
	atom.global.add.f32 	%f12, [%rd34+24], %f11;
	add.s32 	%r34, %r49, %r3;
	cvt.u64.u32 	%rd37, %r34;
	add.s64 	%rd38, %rd37, %rd4;
	shl.b64 	%rd39, %rd38, 2;
	add.s64 	%rd40, %rd2, %rd39;
	ld.global.u32 	%r35, [%rd40];
	mad.lo.s32 	%r36, %r34, 9, %r35;
	mul.wide.s32 	%rd41, %r36, 4;
	add.s64 	%rd42, %rd3, %rd41;
	mul.lo.s32 	%r37, %r34, 3;
	mul.wide.u32 	%rd43, %r37, 4;
	add.s64 	%rd44, %rd13, %rd43;
	ld.global.f32 	%f13, [%rd44];
	atom.global.add.f32 	%f14, [%rd42], %f13;
	ld.global.f32 	%f15, [%rd44+4];
	atom.global.add.f32 	%f16, [%rd42+12], %f15;
	ld.global.f32 	%f17, [%rd44+8];
	atom.global.add.f32 	%f18, [%rd42+24], %f17;
	add.s32 	%r38, %r34, %r3;
	cvt.u64.u32 	%rd45, %r38;
	add.s64 	%rd46, %rd45, %rd4;
	shl.b64 	%rd47, %rd46, 2;
	add.s64 	%rd48, %rd2, %rd47;
	ld.global.u32 	%r39, [%rd48];
	mad.lo.s32 	%r40, %r38, 9, %r39;
	mul.wide.s32 	%rd49, %r40, 4;
	add.s64 	%rd50, %rd3, %rd49;
	mul.lo.s32 	%r41, %r38, 3;
	mul.wide.u32 	%rd51, %r41, 4;
	add.s64 	%rd52, %rd13, %rd51;
	ld.global.f32 	%f19, [%rd52];
	atom.global.add.f32 	%f20, [%rd50], %f19;
	ld.global.f32 	%f21, [%rd52+4];
	atom.global.add.f32 	%f22, [%rd50+12], %f21;
	ld.global.f32 	%f23, [%rd52+8];
	atom.global.add.f32 	%f24, [%rd50+24], %f23;
	add.s32 	%r42, %r38, %r3;
	cvt.u64.u32 	%rd53, %r42;
	add.s64 	%rd54, %rd53, %rd4;
	shl.b64 	%rd55, %rd54, 2;
	add.s64 	%rd56, %rd2, %rd55;
	ld.global.u32 	%r43, [%rd56];
	mad.lo.s32 	%r44, %r42, 9, %r43;
	mul.wide.s32 	%rd57, %r44, 4;
	add.s64 	%rd58, %rd3, %rd57;
	mul.lo.s32 	%r45, %r42, 3;
	mul.wide.u32 	%rd59, %r45, 4;
	add.s64 	%rd60, %rd13, %rd59;
	ld.global.f32 	%f25, [%rd60];
	atom.global.add.f32 	%f26, [%rd58], %f25;
	ld.global.f32 	%f27, [%rd60+4];
	atom.global.add.f32 	%f28, [%rd58+12], %f27;
	ld.global.f32 	%f29, [%rd60+8];
	atom.global.add.f32 	%f30, [%rd58+24], %f29;
	add.s32 	%r49, %r42, %r3;
	setp.lt.s32 	%p6, %r49, %r16;
	@%p6 bra 	$L__BB13_6;
$L__BB13_7:
	ret;

}
	// .globl	_Z23threeinterpolate_kerneliiiiPKfPKiS0_Pf
.visible .entry _Z23threeinterpolate_kerneliiiiPKfPKiS0_Pf(
	.param .u32 _Z23threeinterpolate_kerneliiiiPKfPKiS0_Pf_param_0,
	.param .u32 _Z23threeinterpolate_kerneliiiiPKfPKiS0_Pf_param_1,
	.param .u32 _Z23threeinterpolate_kerneliiiiPKfPKiS0_Pf_param_2,
	.param .u32 _Z23threeinterpolate_kerneliiiiPKfPKiS0_Pf_param_3,
	.param .u64 .ptr .align 1 _Z23threeinterpolate_kerneliiiiPKfPKiS0_Pf_param_4,
	.param .u64 .ptr .align 1 _Z23threeinterpolate_kerneliiiiPKfPKiS0_Pf_param_5,
	.param .u64 .ptr .align 1 _Z23threeinterpolate_kerneliiiiPKfPKiS0_Pf_param_6,
	.param .u64 .ptr .align 1 _Z23threeinterpolate_kerneliiiiPKfPKiS0_Pf_param_7
)
{
	.reg .pred 	%p<11>;
	.reg .b32 	%r<66>;
	.reg .b32 	%f<94>;
	.reg .b64 	%rd<59>;

	ld.param.u32 	%r33, [_Z23threeinterpolate_kerneliiiiPKfPKiS0_Pf_param_1];
	ld.param.u32 	%r31, [_Z23threeinterpolate_kerneliiiiPKfPKiS0_Pf_param_2];
	ld.param.u32 	%r32, [_Z23threeinterpolate_kerneliiiiPKfPKiS0_Pf_param_3];
	ld.param.u64 	%rd8, [_Z23threeinterpolate_kerneliiiiPKfPKiS0_Pf_param_4];
	ld.param.u64 	%rd9, [_Z23threeinterpolate_kerneliiiiPKfPKiS0_Pf_param_5];
	ld.param.u64 	%rd10, [_Z23threeinterpolate_kerneliiiiPKfPKiS0_Pf_param_6];
	ld.param.u64 	%rd11, [_Z23threeinterpolate_kerneliiiiPKfPKiS0_Pf_param_7];
	cvta.to.global.u64 	%rd1, %rd11;
	mov.u32 	%r1, %ctaid.x;
	mul.lo.s32 	%r2, %r33, %r1;
	mul.lo.s32 	%r34, %r31, %r1;
	mul.lo.s32 	%r35, %r34, %r32;
	cvt.s64.s32 	%rd2, %r35;
	mov.u32 	%r57, %tid.x;
	setp.ge.s32 	%p1, %r57, %r32;
	@%p1 bra 	$L__BB14_15;
	setp.lt.s32 	%p2, %r31, 1;
	@%p2 bra 	$L__BB14_15;
	cvta.to.global.u64 	%rd12, %rd8;
	mul.lo.s32 	%r36, %r2, %r31;
	mul.wide.s32 	%rd13, %r36, 4;
	add.s64 	%rd3, %rd12, %rd13;
	and.b32  	%r4, %r31, 7;
	and.b32  	%r5, %r31, 3;
	and.b32  	%r6, %r31, 2147483640;
	and.b32  	%r7, %r31, 1;
	neg.s32 	%r8, %r6;
	add.s64 	%rd4, %rd3, 16;
	mul.lo.s32 	%r37, %r1, %r32;
	mul.lo.s32 	%r38, %r37, 3;
	cvt.s64.s32 	%rd5, %r38;
	cvta.to.global.u64 	%rd6, %rd10;
	cvta.to.global.u64 	%rd7, %rd9;
	mov.u32 	%r9, %ntid.x;
$L__BB14_3:
	setp.lt.u32 	%p3, %r31, 8;
	mul.lo.s32 	%r40, %r57, 3;
	cvt.s64.s32 	%rd14, %r40;
	add.s64 	%rd15, %rd5, %rd14;
	shl.b64 	%rd16, %rd15, 2;
	add.s64 	%rd17, %rd6, %rd16;
	ld.global.nc.f32 	%f1, [%rd17];
	ld.global.nc.f32 	%f2, [%rd17+4];
	ld.global.nc.f32 	%f3, [%rd17+8];
	add.s64 	%rd18, %rd7, %rd16;
	ld.global.nc.u32 	%r41, [%rd18+8];
	ld.global.nc.u32 	%r42, [%rd18+4];
	ld.global.nc.u32 	%r43, [%rd18];
	mul.lo.s32 	%r11, %r43, %r31;
	mul.lo.s32 	%r12, %r42, %r31;
	mul.lo.s32 	%r13, %r41, %r31;
	mul.lo.s32 	%r14, %r57, %r31;
	mov.b32 	%r64, 0;
	@%p3 bra 	$L__BB14_6;
	mov.u32 	%r58, %r14;
	mov.u32 	%r59, %r13;
	mov.u32 	%r60, %r12;
	mov.u32 	%r61, %r11;
	mov.u32 	%r62, %r8;
$L__BB14_5:
	.pragma "nounroll";
	mul.wide.s32 	%rd19, %r61, 4;
	add.s64 	%rd20, %rd4, %rd19;
	mul.wide.s32 	%rd21, %r60, 4;
	add.s64 	%rd22, %rd4, %rd21;
	mul.wide.s32 	%rd23, %r59, 4;
	add.s64 	%rd24, %rd4, %rd23;
	cvt.s64.s32 	%rd25, %r58;
	add.s64 	%rd26, %rd2, %rd25;
	shl.b64 	%rd27, %rd26, 2;
	add.s64 	%rd28, %rd1, %rd27;
	ld.global.nc.f32 	%f4, [%rd20+-16];
	ld.global.nc.f32 	%f5, [%rd22+-16];
	mul.f32 	%f6, %f2, %f5;
	fma.rn.f32 	%f7, %f1, %f4, %f6;
	ld.global.nc.f32 	%f8, [%rd24+-16];
	fma.rn.f32 	%f9, %f3, %f8, %f7;
	st.global.f32 	[%rd28], %f9;
	ld.global.nc.f32 	%f10, [%rd20+-12];
	ld.global.nc.f32 	%f11, [%rd22+-12];
	mul.f32 	%f12, %f2, %f11;
	fma.rn.f32 	%f13, %f1, %f10, %f12;
	ld.global.nc.f32 	%f14, [%rd24+-12];
	fma.rn.f32 	%f15, %f3, %f14, %f13;
	st.global.f32 	[%rd28+4], %f15;
	ld.global.nc.f32 	%f16, [%rd20+-8];
	ld.global.nc.f32 	%f17, [%rd22+-8];
	mul.f32 	%f18, %f2, %f17;
	fma.rn.f32 	%f19, %f1, %f16, %f18;
	ld.global.nc.f32 	%f20, [%rd24+-8];
	fma.rn.f32 	%f21, %f3, %f20, %f19;
	st.global.f32 	[%rd28+8], %f21;
	ld.global.nc.f32 	%f22, [%rd20+-4];
	ld.global.nc.f32 	%f23, [%rd22+-4];
	mul.f32 	%f24, %f2, %f23;
	fma.rn.f32 	%f25, %f1, %f22, %f24;
	ld.global.nc.f32 	%f26, [%rd24+-4];
	fma.rn.f32 	%f27, %f3, %f26, %f25;
	st.global.f32 	[%rd28+12], %f27;
	ld.global.nc.f32 	%f28, [%rd20];
	ld.global.nc.f32 	%f29, [%rd22];
	mul.f32 	%f30, %f2, %f29;
	fma.rn.f32 	%f31, %f1, %f28, %f30;
	ld.global.nc.f32 	%f32, [%rd24];
	fma.rn.f32 	%f33, %f3, %f32, %f31;
	st.global.f32 	[%rd28+16], %f33;
	ld.global.nc.f32 	%f34, [%rd20+4];
	ld.global.nc.f32 	%f35, [%rd22+4];
	mul.f32 	%f36, %f2, %f35;
	fma.rn.f32 	%f37, %f1, %f34, %f36;
	ld.global.nc.f32 	%f38, [%rd24+4];
	fma.rn.f32 	%f39, %f3, %f38, %f37;
	st.global.f32 	[%rd28+20], %f39;
	ld.global.nc.f32 	%f40, [%rd20+8];
	ld.global.nc.f32 	%f41, [%rd22+8];
	mul.f32 	%f42, %f2, %f41;
	fma.rn.f32 	%f43, %f1, %f40, %f42;
	ld.global.nc.f32 	%f44, [%rd24+8];
	fma.rn.f32 	%f45, %f3, %f44, %f43;
	st.global.f32 	[%rd28+24], %f45;
	ld.global.nc.f32 	%f46, [%rd20+12];
	ld.global.nc.f32 	%f47, [%rd22+12];
	mul.f32 	%f48, %f2, %f47;
	fma.rn.f32 	%f49, %f1, %f46, %f48;
	ld.global.nc.f32 	%f50, [%rd24+12];
	fma.rn.f32 	%f51, %f3, %f50, %f49;
	st.global.f32 	[%rd28+28], %f51;
	add.s32 	%r62, %r62, 8;
	add.s32 	%r61, %r61, 8;
	add.s32 	%r60, %r60, 8;
	add.s32 	%r59, %r59, 8;
	add.s32 	%r58, %r58, 8;
	setp.ne.s32 	%p4, %r62, 0;
	mov.u32 	%r64, %r6;
	@%p4 bra 	$L__BB14_5;
$L__BB14_6:
	setp.eq.s32 	%p5, %r4, 0;
	@%p5 bra 	$L__BB14_14;
	add.s32 	%r44, %r4, -1;
	setp.lt.u32 	%p6, %r44, 3;
	@%p6 bra 	$L__BB14_9;
	add.s32 	%r45, %r64, %r11;
	mul.wide.s32 	%rd29, %r45, 4;
	add.s64 	%rd30, %rd3, %rd29;
	ld.global.nc.f32 	%f52, [%rd30];
	add.s32 	%r46, %r64, %r12;
	mul.wide.s32 	%rd31, %r46, 4;
	add.s64 	%rd32, %rd3, %rd31;
	ld.global.nc.f32 	%f53, [%rd32];
	mul.f32 	%f54, %f2, %f53;
	fma.rn.f32 	%f55, %f1, %f52, %f54;
	add.s32 	%r47, %r64, %r13;
	mul.wide.s32 	%rd33, %r47, 4;
	add.s64 	%rd34, %rd3, %rd33;
	ld.global.nc.f32 	%f56, [%rd34];
	fma.rn.f32 	%f57, %f3, %f56, %f55;
	add.s32 	%r48, %r64, %r14;
	cvt.s64.s32 	%rd35, %r48;
	add.s64 	%rd36, %rd35, %rd2;
	shl.b64 	%rd37, %rd36, 2;
	add.s64 	%rd38, %rd1, %rd37;
	st.global.f32 	[%rd38], %f57;
	ld.global.nc.f32 	%f58, [%rd30+4];
	ld.global.nc.f32 	%f59, [%rd32+4];
	mul.f32 	%f60, %f2, %f59;
	fma.rn.f32 	%f61, %f1, %f58, %f60;
	ld.global.nc.f32 	%f62, [%rd34+4];
	fma.rn.f32 	%f63, %f3, %f62, %f61;
	st.global.f32 	[%rd38+4], %f63;
	ld.global.nc.f32 	%f64, [%rd30+8];
	ld.global.nc.f32 	%f65, [%rd32+8];
	mul.f32 	%f66, %f2, %f65;
	fma.rn.f32 	%f67, %f1, %f64, %f66;
	ld.global.nc.f32 	%f68, [%rd34+8];
	fma.rn.f32 	%f69, %f3, %f68, %f67;
	st.global.f32 	[%rd38+8], %f69;
	ld.global.nc.f32 	%f70, [%rd30+12];
	ld.global.nc.f32 	%f71, [%rd32+12];
	mul.f32 	%f72, %f2, %f71;
	fma.rn.f32 	%f73, %f1, %f70, %f72;
	ld.global.nc.f32 	%f74, [%rd34+12];
	fma.rn.f32 	%f75, %f3, %f74, %f73;
	st.global.f32 	[%rd38+12], %f75;
	add.s32 	%r64, %r64, 4;
$L__BB14_9:
	setp.eq.s32 	%p7, %r5, 0;
	@%p7 bra 	$L__BB14_14;
	setp.eq.s32 	%p8, %r5, 1;
	@%p8 bra 	$L__BB14_12;
	add.s32 	%r49, %r64, %r11;
	mul.wide.s32 	%rd39, %r49, 4;
	add.s64 	%rd40, %rd3, %rd39;
	ld.global.nc.f32 	%f76, [%rd40];
	add.s32 	%r50, %r64, %r12;
	mul.wide.s32 	%rd41, %r50, 4;
	add.s64 	%rd42, %rd3, %rd41;
	ld.global.nc.f32 	%f77, [%rd42];
	mul.f32 	%f78, %f2, %f77;
	fma.rn.f32 	%f79, %f1, %f76, %f78;
	add.s32 	%r51, %r64, %r13;
	mul.wide.s32 	%rd43, %r51, 4;
	add.s64 	%rd44, %rd3, %rd43;
	ld.global.nc.f32 	%f80, [%rd44];
	fma.rn.f32 	%f81, %f3, %f80, %f79;
	add.s32 	%r52, %r64, %r14;
	cvt.s64.s32 	%rd45, %r52;
	add.s64 	%rd46, %rd45, %rd2;
	shl.b64 	%rd47, %rd46, 2;
	add.s64 	%rd48, %rd1, %rd47;
	st.global.f32 	[%rd48], %f81;
	ld.global.nc.f32 	%f82, [%rd40+4];
	ld.global.nc.f32 	%f83, [%rd42+4];
	mul.f32 	%f84, %f2, %f83;
	fma.rn.f32 	%f85, %f1, %f82, %f84;
	ld.global.nc.f32 	%f86, [%rd44+4];
	fma.rn.f32 	%f87, %f3, %f86, %f85;
	st.global.f32 	[%rd48+4], %f87;
	add.s32 	%r64, %r64, 2;
$L__BB14_12:
	setp.eq.s32 	%p9, %r7, 0;
	@%p9 bra 	$L__BB14_14;
	add.s32 	%r53, %r64, %r11;
	mul.wide.s32 	%rd49, %r53, 4;
	add.s64 	%rd50, %rd3, %rd49;
	ld.global.nc.f32 	%f88, [%rd50];
	add.s32 	%r54, %r64, %r12;
	mul.wide.s32 	%rd51, %r54, 4;
	add.s64 	%rd52, %rd3, %rd51;
	ld.global.nc.f32 	%f89, [%rd52];
	mul.f32 	%f90, %f2, %f89;
	fma.rn.f32 	%f91, %f1, %f88, %f90;
	add.s32 	%r55, %r64, %r13;
	mul.wide.s32 	%rd53, %r55, 4;
	add.s64 	%rd54, %rd3, %rd53;
	ld.global.nc.f32 	%f92, [%rd54];
	fma.rn.f32 	%f93, %f3, %f92, %f91;
	add.s32 	%r56, %r64, %r14;
	cvt.s64.s32 	%rd55, %r56;
	add.s64 	%rd56, %rd55, %rd2;
	shl.b64 	%rd57, %rd56, 2;
	add.s64 	%rd58, %rd1, %rd57;
	st.global.f32 	[%rd58], %f93;
$L__BB14_14:
	add.s32 	%r57, %r57, %r9;
	setp.lt.s32 	%p10, %r57, %r32;
	@%p10 bra 	$L__BB14_3;
$L__BB14_15:
	ret;

}
	// .globl	_Z28threeinterpolate_grad_kerneliiiiPKfPKiS0_Pf
.visible .entry _Z28threeinterpolate_grad_kerneliiiiPKfPKiS0_Pf(
	.param .u32 _Z28threeinterpolate_grad_kerneliiiiPKfPKiS0_Pf_param_0,
	.param .u32 _Z28threeinterpolate_grad_kerneliiiiPKfPKiS0_Pf_param_1,
	.param .u32 _Z28threeinterpolate_grad_kerneliiiiPKfPKiS0_Pf_param_2,
	.param .u32 _Z28threeinterpolate_grad_kerneliiiiPKfPKiS0_Pf_param_3,
	.param .u64 .ptr .align 1 _Z28threeinterpolate_grad_kerneliiiiPKfPKiS0_Pf_param_4,
	.param .u64 .ptr .align 1 _Z28threeinterpolate_grad_kerneliiiiPKfPKiS0_Pf_param_5,
	.param .u64 .ptr .align 1 _Z28threeinterpolate_grad_kerneliiiiPKfPKiS0_Pf_param_6,
	.param .u64 .ptr .align 1 _Z28threeinterpolate_grad_kerneliiiiPKfPKiS0_Pf_param_7
)
{
	.reg .pred 	%p<5>;
	.reg .b32 	%r<31>;
	.reg .b32 	%f<11>;
	.reg .b64 	%rd<28>;

	ld.param.u32 	%r13, [_Z28threeinterpolate_grad_kerneliiiiPKfPKiS0_Pf_param_1];
	ld.param.u32 	%r14, [_Z28threeinterpolate_grad_kerneliiiiPKfPKiS0_Pf_param_2];
	ld.param.u32 	%r15, [_Z28threeinterpolate_grad_kerneliiiiPKfPKiS0_Pf_param_3];
	ld.param.u64 	%rd7, [_Z28threeinterpolate_grad_kerneliiiiPKfPKiS0_Pf_param_4];
	ld.param.u64 	%rd8, [_Z28threeinterpolate_grad_kerneliiiiPKfPKiS0_Pf_param_5];
	ld.param.u64 	%rd9, [_Z28threeinterpolate_grad_kerneliiiiPKfPKiS0_Pf_param_6];
	ld.param.u64 	%rd10, [_Z28threeinterpolate_grad_kerneliiiiPKfPKiS0_Pf_param_7];
	cvta.to.global.u64 	%rd11, %rd10;
	cvta.to.global.u64 	%rd1, %rd7;
	cvta.to.global.u64 	%rd2, %rd8;
	cvta.to.global.u64 	%rd3, %rd9;
	mov.u32 	%r16, %ctaid.x;
	mul.lo.s32 	%r1, %r14, %r16;
	mul.lo.s32 	%r17, %r1, %r15;
	mul.wide.s32 	%rd12, %r17, 4;
	add.s64 	%rd4, %rd11, %rd12;
	mul.lo.s32 	%r18, %r16, %r13;
	mul.lo.s32 	%r2, %r18, 3;
	setp.lt.s32 	%p1, %r13, 1;
	@%p1 bra 	$L__BB15_6;
	mov.u32 	%r3, %tid.x;
	mov.u32 	%r4, %ntid.x;
	mul.lo.s32 	%r20, %r1, %r13;
	cvt.s64.s32 	%rd5, %r20;
	cvt.s64.s32 	%rd6, %r2;
	mov.b32 	%r29, 0;
$L__BB15_2:
	setp.ge.s32 	%p2, %r3, %r14;
	@%p2 bra 	$L__BB15_5;
	mul.lo.s32 	%r21, %r29, 3;
	cvt.u64.u32 	%rd13, %r21;
	add.s64 	%rd14, %rd6, %rd13;
	shl.b64 	%rd15, %rd14, 2;
	add.s64 	%rd16, %rd3, %rd15;
	ld.global.nc.f32 	%f1, [%rd16];
	ld.global.nc.f32 	%f2, [%rd16+4];
	ld.global.nc.f32 	%f3, [%rd16+8];
	add.s64 	%rd17, %rd2, %rd15;
	ld.global.nc.u32 	%r22, [%rd17+8];
	ld.global.nc.u32 	%r23, [%rd17+4];
	ld.global.nc.u32 	%r24, [%rd17];
	mul.lo.s32 	%r6, %r29, %r14;
	mul.lo.s32 	%r7, %r24, %r14;
	mul.lo.s32 	%r8, %r23, %r14;
	mul.lo.s32 	%r9, %r22, %r14;
	mov.u32 	%r30, %r3;
$L__BB15_4:
	add.s32 	%r25, %r30, %r6;
	cvt.s64.s32 	%rd18, %r25;
	add.s64 	%rd19, %rd18, %rd5;
	shl.b64 	%rd20, %rd19, 2;
	add.s64 	%rd21, %rd1, %rd20;
	ld.global.nc.f32 	%f4, [%rd21];
	add.s32 	%r26, %r30, %r7;
	mul.wide.s32 	%rd22, %r26, 4;
	add.s64 	%rd23, %rd4, %rd22;
	ld.global.f32 	%f5, [%rd23];
	fma.rn.f32 	%f6, %f1, %f4, %f5;
	st.global.f32 	[%rd23], %f6;
	add.s32 	%r27, %r30, %r8;
	mul.wide.s32 	%rd24, %r27, 4;
	add.s64 	%rd25, %rd4, %rd24;
	ld.global.f32 	%f7, [%rd25];
	fma.rn.f32 	%f8, %f2, %f4, %f7;
	st.global.f32 	[%rd25], %f8;
	add.s32 	%r28, %r30, %r9;
	mul.wide.s32 	%rd26, %r28, 4;
	add.s64 	%rd27, %rd4, %rd26;
	ld.global.f32 	%f9, [%rd27];
	fma.rn.f32 	%f10, %f3, %f4, %f9;
	st.global.f32 	[%rd27], %f10;
	add.s32 	%r30, %r30, %r4;
	setp.lt.s32 	%p3, %r30, %r14;
	@%p3 bra 	$L__BB15_4;
$L__BB15_5:
	add.s32 	%r29, %r29, 1;
	setp.ne.s32 	%p4, %r29, %r13;
	@%p4 bra 	$L__BB15_2;
$L__BB15_6:
	ret;

}


// ===== COMPILED SASS (sm_100) =====

	.target	sm_100

	.elftype	@"ET_EXEC"


//--------------------- .note.nv.tkinfo           --------------------------
	.section	.note.nv.tkinfo,"",@"SHT_NOTE"
	.sectionflags	@"SHF_NOTE_NV_TKINFO"
	.tkinfo
        /*0018*/ 	.word	0x00000002
        /*0030*/ 	.string	""
        /*0030*/ 	.string	"ptxas"
        /*0030*/ 	.string	"Cuda compilation tools, release 13.0, V13.0.88"
        /*0030*/ 	.string	"Build cuda_13.0.r13.0/compiler.36424714_0"
        /*0030*/ 	.string	"-arch sm_100 -m 64 "



//--------------------- .note.nv.cuinfo           --------------------------
	.section	.note.nv.cuinfo,"",@"SHT_NOTE"
	.sectionflags	@"SHF_NOTE_NV_CUINFO"
        /*0018*/ 	.short	0x0002
        /*001a*/ 	.short	0x0064
        /*001c*/ 	.short	0x0082
	.zero		2


//--------------------- .nv.info                  --------------------------
	.section	.nv.info,"",@"SHT_CUDA_INFO"
	.align	4


	//----- nvinfo : EIATTR_REGCOUNT
	.align		4
        /*0000*/ 	.byte	0x04, 0x2f
        /*0002*/ 	.short	(.L_10 - .L_9)
	.align		4
.L_9:
        /*0004*/ 	.word	index@(_Z27farthestpointsamplingKerneliiiPKiPKfPfPi)
        /*0008*/ 	.word	0x0000001e


	//----- nvinfo : EIATTR_FRAME_SIZE
	.align		4
.L_10:
        /*000c*/ 	.byte	0x04, 0x11
        /*000e*/ 	.short	(.L_12 - .L_11)
	.align		4
.L_11:
        /*0010*/ 	.word	index@(_Z27farthestpointsamplingKerneliiiPKiPKfPfPi)
        /*0014*/ 	.word	0x00000000


	//----- nvinfo : EIATTR_REGCOUNT
	.align		4
.L_12:
        /*0018*/ 	.byte	0x04, 0x2f
        /*001a*/ 	.short	(.L_14 - .L_13)
	.align		4
.L_13:
        /*001c*/ 	.word	index@(_Z18query_ball_knn_gpuiiifiPKiPKfS2_PiPf)
        /*0020*/ 	.word	0x00000020


	//----- nvinfo : EIATTR_FRAME_SIZE
	.align		4
.L_14:
        /*0024*/ 	.byte	0x04, 0x11
        /*0026*/ 	.short	(.L_16 - .L_15)
	.align		4
.L_15:
        /*0028*/ 	.word	index@($__internal_2_$__cuda_sm20_sqrt_rn_f32_slowpath)
        /*002c*/ 	.word	0x00000000


	//----- nvinfo : EIATTR_FRAME_SIZE
	.align		4
.L_16:
        /*0030*/ 	.byte	0x04, 0x11
        /*0032*/ 	.short	(.L_18 - .L_17)
	.align		4
.L_17:
        /*0034*/ 	.word	index@(_Z18query_ball_knn_gpuiiifiPKiPKfS2_PiPf)
        /*0038*/ 	.word	0x00000000


	//----- nvinfo : EIATTR_REGCOUNT
	.align		4
.L_18:
        /*003c*/ 	.byte	0x04, 0x2f
        /*003e*/ 	.short	(.L_20 - .L_19)
	.align		4
.L_19:
        /*0040*/ 	.word	index@(_Z14query_ball_gpuiiifiPKiPKfS2_PiS3_)
        /*0044*/ 	.word	0x0000001b


	//----- nvinfo : EIATTR_FRAME_SIZE
	.align		4
.L_20:
        /*0048*/ 	.byte	0x04, 0x11
        /*004a*/ 	.short	(.L_22 - .L_21)
	.align		4
.L_21:
        /*004c*/ 	.word	index@($__internal_1_$__cuda_sm20_sqrt_rn_f32_slowpath)
        /*0050*/ 	.word	0x00000000


	//----- nvinfo : EIATTR_FRAME_SIZE
	.align		4
.L_22:
        /*0054*/ 	.byte	0x04, 0x11
        /*0056*/ 	.short	(.L_24 - .L_23)
	.align		4
.L_23:
        /*0058*/ 	.word	index@(_Z14query_ball_gpuiiifiPKiPKfS2_PiS3_)
        /*005c*/ 	.word	0x00000000


	//----- nvinfo : EIATTR_REGCOUNT
	.align		4
.L_24:
        /*0060*/ 	.byte	0x04, 0x2f
        /*0062*/ 	.short	(.L_26 - .L_25)
	.align		4
.L_25:
        /*0064*/ 	.word	index@(_Z8knn_cudaiiiiPKfS0_PiPf)
        /*0068*/ 	.word	0x00000020


	//----- nvinfo : EIATTR_FRAME_SIZE
	.align		4
.L_26:
        /*006c*/ 	.byte	0x04, 0x11
        /*006e*/ 	.short	(.L_28 - .L_27)
	.align		4
.L_27:
        /*0070*/ 	.word	index@($__internal_0_$__cuda_sm20_sqrt_rn_f32_slowpath)
        /*0074*/ 	.word	0x00000000


	//----- nvinfo : EIATTR_FRAME_SIZE
	.align		4
.L_28:
        /*0078*/ 	.byte	0x04, 0x11
        /*007a*/ 	.short	(.L_30 - .L_29)
	.align		4
.L_29:
        /*007c*/ 	.word	index@(_Z8knn_cudaiiiiPKfS0_PiPf)
        /*0080*/ 	.word	0x00000000


	//----- nvinfo : EIATTR_REGCOUNT
	.align		4
.L_30:
        /*0084*/ 	.byte	0x04, 0x2f
        /*0086*/ 	.short	(.L_32 - .L_31)
	.align		4
.L_31:
        /*0088*/ 	.word	index@(_Z4initjP17curandStateXORWOW)
        /*008c*/ 	.word	0x00000020


	//----- nvinfo : EIATTR_FRAME_SIZE
	.align		4
.L_32:
        /*0090*/ 	.byte	0x04, 0x11
        /*0092*/ 	.short	(.L_34 - .L_33)
	.align		4
.L_33:
        /*0094*/ 	.word	index@(_Z4initjP17curandStateXORWOW)
        /*0098*/ 	.word	0x00000000


	//----- nvinfo : EIATTR_REGCOUNT
	.align		4
.L_34:
        /*009c*/ 	.byte	0x04, 0x2f
        /*009e*/ 	.short	(.L_36 - .L_35)
	.align		4
.L_35:
        /*00a0*/ 	.word	index@(_Z7randomsP17curandStateXORWOWPii)
        /*00a4*/ 	.word	0x00000014


	//----- nvinfo : EIATTR_FRAME_SIZE
	.align		4
.L_36:
        /*00a8*/ 	.byte	0x04, 0x11
        /*00aa*/ 	.short	(.L_38 - .L_37)
	.align		4
.L_37:
        /*00ac*/ 	.word	index@(_Z7randomsP17curandStateXORWOWPii)
        /*00b0*/ 	.word	0x00000000


	//----- nvinfo : EIATTR_REGCOUNT
	.align		4
.L_38:
        /*00b4*/ 	.byte	0x04, 0x2f
        /*00b6*/ 	.short	(.L_40 - .L_39)
	.align		4
.L_39:
        /*00b8*/ 	.word	index@(_Z17gatherpointKerneliiiiPKfPKiPf)
        /*00bc*/ 	.word	0x00000020


	//----- nvinfo : EIATTR_FRAME_SIZE
	.align		4
.L_40:
        /*00c0*/ 	.byte	0x04, 0x11
        /*00c2*/ 	.short	(.L_42 - .L_41)
	.align		4
.L_41:
        /*00c4*/ 	.word	index@(_Z17gatherpointKerneliiiiPKfPKiPf)
        /*00c8*/ 	.word	0x00000000


	//----- nvinfo : EIATTR_REGCOUNT
	.align		4
.L_42:
        /*00cc*/ 	.byte	0x04, 0x2f
        /*00ce*/ 	.short	(.L_44 - .L_43)
	.align		4
.L_43:
        /*00d0*/ 	.word	index@(_Z14gatheridKerneliiiiPKiS0_Pi)
        /*00d4*/ 	.word	0x00000020


	//----- nvinfo : EIATTR_FRAME_SIZE
	.align		4
.L_44:
        /*00d8*/ 	.byte	0x04, 0x11
        /*00da*/ 	.short	(.L_46 - .L_45)
	.align		4
.L_45:
        /*00dc*/ 	.word	index@(_Z14gatheridKerneliiiiPKiS0_Pi)
        /*00e0*/ 	.word	0x00000000


	//----- nvinfo : EIATTR_REGCOUNT
	.align		4
.L_46:
        /*00e4*/ 	.byte	0x04, 0x2f
        /*00e6*/ 	.short	(.L_48 - .L_47)
	.align		4
.L_47:
        /*00e8*/ 	.word	index@(_Z21scatteraddpointKerneliiiiPKfPKiPf)
        /*00ec*/ 	.word	0x00000020


	//----- nvinfo : EIATTR_FRAME_SIZE
	.align		4
.L_48:
        /*00f0*/ 	.byte	0x04, 0x11
        /*00f2*/ 	.short	(.L_50 - .L_49)
	.align		4
.L_49:
        /*00f4*/ 	.word	index@(_Z21scatteraddpointKerneliiiiPKfPKiPf)
        /*00f8*/ 	.word	0x00000000


	//----- nvinfo : EIATTR_REGCOUNT
	.align		4
.L_50:
        /*00fc*/ 	.byte	0x04, 0x2f
        /*00fe*/ 	.short	(.L_52 - .L_51)
	.align		4
.L_51:
        /*0100*/ 	.word	index@(_Z18scatteraddidKerneliiiiPKiS0_Pi)
        /*0104*/ 	.word	0x00000020


	//----- nvinfo : EIATTR_FRAME_SIZE
	.align		4
.L_52:
        /*0108*/ 	.byte	0x04, 0x11
        /*010a*/ 	.short	(.L_54 - .L_53)
	.align		4
.L_53:
        /*010c*/ 	.word	index@(_Z18scatteraddidKerneliiiiPKiS0_Pi)
        /*0110*/ 	.word	0x00000000


	//----- nvinfo : EIATTR_REGCOUNT
	.align		4
.L_54:
        /*0114*/ 	.byte	0x04, 0x2f
        /*0116*/ 	.short	(.L_56 - .L_55)
	.align		4
.L_55:
        /*0118*/ 	.word	index@(_Z15group_point_gpuiiiiiPKfPKiPf)
        /*011c*/ 	.word	0x00000020


	//----- nvinfo : EIATTR_FRAME_SIZE
	.align		4
.L_56:
        /*0120*/ 	.byte	0x04, 0x11
        /*0122*/ 	.short	(.L_58 - .L_57)
	.align		4
.L_57:
        /*0124*/ 	.word	index@(_Z15group_point_gpuiiiiiPKfPKiPf)
        /*0128*/ 	.word	0x00000000


	//----- nvinfo : EIATTR_REGCOUNT
	.align		4
.L_58:
        /*012c*/ 	.byte	0x04, 0x2f
        /*012e*/ 	.short	(.L_60 - .L_59)
	.align		4
.L_59:
        /*0130*/ 	.word	index@(_Z20group_point_grad_gpuiiiiiPKfPKiPf)
        /*0134*/ 	.word	0x00000014


	//----- nvinfo : EIATTR_FRAME_SIZE
	.align		4
.L_60:
        /*0138*/ 	.byte	0x04, 0x11
        /*013a*/ 	.short	(.L_62 - .L_61)
	.align		4
.L_61:
        /*013c*/ 	.word	index@(_Z20group_point_grad_gpuiiiiiPKfPKiPf)
        /*0140*/ 	.word	0x00000000


	//----- nvinfo : EIATTR_REGCOUNT
	.align		4
.L_62:
        /*0144*/ 	.byte	0x04, 0x2f
        /*0146*/ 	.short	(.L_64 - .L_63)
	.align		4
.L_63:
        /*0148*/ 	.word	index@(_Z20gather_eigvector_gpuiiPKfPKiPf)
        /*014c*/ 	.word	0x0000001c


	//----- nvinfo : EIATTR_FRAME_SIZE
	.align		4
.L_64:
        /*0150*/ 	.byte	0x04, 0x11
        /*0152*/ 	.short	(.L_66 - .L_65)
	.align		4
.L_65:
        /*0154*/ 	.word	index@(_Z20gather_eigvector_gpuiiPKfPKiPf)
        /*0158*/ 	.word	0x00000000


	//----- nvinfo : EIATTR_REGCOUNT
	.align		4
.L_66:
        /*015c*/ 	.byte	0x04, 0x2f
        /*015e*/ 	.short	(.L_68 - .L_67)
	.align		4
.L_67:
        /*0160*/ 	.word	index@(_Z25gather_eigvector_grad_gpuiiPKfPKiPf)
        /*0164*/ 	.word	0x0000001c


	//----- nvinfo : EIATTR_FRAME_SIZE
	.align		4
.L_68:
        /*0168*/ 	.byte	0x04, 0x11
        /*016a*/ 	.short	(.L_70 - .L_69)
	.align		4
.L_69:
        /*016c*/ 	.word	index@(_Z25gather_eigvector_grad_gpuiiPKfPKiPf)
        /*0170*/ 	.word	0x00000000


	//----- nvinfo : EIATTR_REGCOUNT
	.align		4
.L_70:
        /*0174*/ 	.byte	0x04, 0x2f
        /*0176*/ 	.short	(.L_72 - .L_71)
	.align		4
.L_71:
        /*0178*/ 	.word	index@(_Z23threeinterpolate_kerneliiiiPKfPKiS0_Pf)
        /*017c*/ 	.word	0x00000020


	//----- nvinfo : EIATTR_FRAME_SIZE
	.align		4
.L_72:
        /*0180*/ 	.byte	0x04, 0x11
        /*0182*/ 	.short	(.L_74 - .L_73)
	.align		4
.L_73:
        /*0184*/ 	.word	index@(_Z23threeinterpolate_kerneliiiiPKfPKiS0_Pf)
        /*0188*/ 	.word	0x00000000


	//----- nvinfo : EIATTR_REGCOUNT
	.align		4
.L_74:
        /*018c*/ 	.byte	0x04, 0x2f
        /*018e*/ 	.short	(.L_76 - .L_75)
	.align		4
.L_75:
        /*0190*/ 	.word	index@(_Z28threeinterpolate_grad_kerneliiiiPKfPKiS0_Pf)
        /*0194*/ 	.word	0x0000001e


	//----- nvinfo : EIATTR_FRAME_SIZE
	.align		4
.L_76:
        /*0198*/ 	.byte	0x04, 0x11
        /*019a*/ 	.short	(.L_78 - .L_77)
	.align		4
.L_77:
        /*019c*/ 	.word	index@(_Z28threeinterpolate_grad_kerneliiiiPKfPKiS0_Pf)
        /*01a0*/ 	.word	0x00000000


	//----- nvinfo : EIATTR_MIN_STACK_SIZE
	.align		4
.L_78:
        /*01a4*/ 	.byte	0x04, 0x12
        /*01a6*/ 	.short	(.L_80 - .L_79)
	.align		4
.L_79:
        /*01a8*/ 	.word	index@(_Z28threeinterpolate_grad_kerneliiiiPKfPKiS0_Pf)
        /*01ac*/ 	.word	0x00000000


	//----- nvinfo : EIATTR_MIN_STACK_SIZE
	.align		4
.L_80:
        /*01b0*/ 	.byte	0x04, 0x12
        /*01b2*/ 	.short	(.L_82 - .L_81)
	.align		4
.L_81:
        /*01b4*/ 	.word	index@(_Z23threeinterpolate_kerneliiiiPKfPKiS0_Pf)
        /*01b8*/ 	.word	0x00000000


	//----- nvinfo : EIATTR_MIN_STACK_SIZE
	.align		4
.L_82:
        /*01bc*/ 	.byte	0x04, 0x12
        /*01be*/ 	.short	(.L_84 - .L_83)
	.align		4
.L_83:
        /*01c0*/ 	.word	index@(_Z25gather_eigvector_grad_gpuiiPKfPKiPf)
        /*01c4*/ 	.word	0x00000000


	//----- nvinfo : EIATTR_MIN_STACK_SIZE
	.align		4
.L_84:
        /*01c8*/ 	.byte	0x04, 0x12
        /*01ca*/ 	.short	(.L_86 - .L_85)
	.align		4
.L_85:
        /*01cc*/ 	.word	index@(_Z20gather_eigvector_gpuiiPKfPKiPf)
        /*01d0*/ 	.word	0x00000000


	//----- nvinfo : EIATTR_MIN_STACK_SIZE
	.align		4
.L_86:
        /*01d4*/ 	.byte	0x04, 0x12
        /*01d6*/ 	.short	(.L_88 - .L_87)
	.align		4
.L_87:
        /*01d8*/ 	.word	index@(_Z20group_point_grad_gpuiiiiiPKfPKiPf)
        /*01dc*/ 	.word	0x00000000


	//----- nvinfo : EIATTR_MIN_STACK_SIZE
	.align		4
.L_88:
        /*01e0*/ 	.byte	0x04, 0x12
        /*01e2*/ 	.short	(.L_90 - .L_89)
	.align		4
.L_89:
        /*01e4*/ 	.word	index@(_Z15group_point_gpuiiiiiPKfPKiPf)
        /*01e8*/ 	.word	0x00000000


	//----- nvinfo : EIATTR_MIN_STACK_SIZE
	.align		4
.L_90:
        /*01ec*/ 	.byte	0x04, 0x12
        /*01ee*/ 	.short	(.L_92 - .L_91)
	.align		4
.L_91:
        /*01f0*/ 	.word	index@(_Z18scatteraddidKerneliiiiPKiS0_Pi)
        /*01f4*/ 	.word	0x00000000


	//----- nvinfo : EIATTR_MIN_STACK_SIZE
	.align		4
.L_92:
        /*01f8*/ 	.byte	0x04, 0x12
        /*01fa*/ 	.short	(.L_94 - .L_93)
	.align		4
.L_93:
        /*01fc*/ 	.word	index@(_Z21scatteraddpointKerneliiiiPKfPKiPf)
        /*0200*/ 	.word	0x00000000


	//----- nvinfo : EIATTR_MIN_STACK_SIZE
	.align		4
.L_94:
        /*0204*/ 	.byte	0x04, 0x12
        /*0206*/ 	.short	(.L_96 - .L_95)
	.align		4
.L_95:
        /*0208*/ 	.word	index@(_Z14gatheridKerneliiiiPKiS0_Pi)
        /*020c*/ 	.word	0x00000000


	//----- nvinfo : EIATTR_MIN_STACK_SIZE
	.align		4
.L_96:
        /*0210*/ 	.byte	0x04, 0x12
        /*0212*/ 	.short	(.L_98 - .L_97)
	.align		4
.L_97:
        /*0214*/ 	.word	index@(_Z17gatherpointKerneliiiiPKfPKiPf)
        /*0218*/ 	.word	0x00000000


	//----- nvinfo : EIATTR_MIN_STACK_SIZE
	.align		4
.L_98:
        /*021c*/ 	.byte	0x04, 0x12
        /*021e*/ 	.short	(.L_100 - .L_99)
	.align		4
.L_99:
        /*0220*/ 	.word	index@(_Z7randomsP17curandStateXORWOWPii)
        /*0224*/ 	.word	0x00000000


	//----- nvinfo : EIATTR_MIN_STACK_SIZE
	.align		4
.L_100:
        /*0228*/ 	.byte	0x04, 0x12
        /*022a*/ 	.short	(.L_102 - .L_101)
	.align		4
.L_101:
        /*022c*/ 	.word	index@(_Z4initjP17curandStateXORWOW)
        /*0230*/ 	.word	0x00000000


	//----- nvinfo : EIATTR_MIN_STACK_SIZE
	.align		4
.L_102:
        /*0234*/ 	.byte	0x04, 0x12
        /*0236*/ 	.short	(.L_104 - .L_103)
	.align		4
.L_103:
        /*0238*/ 	.word	index@(_Z8knn_cudaiiiiPKfS0_PiPf)
        /*023c*/ 	.word	0x00000000


	//----- nvinfo : EIATTR_MIN_STACK_SIZE
	.align		4
.L_104:
        /*0240*/ 	.byte	0x04, 0x12
        /*0242*/ 	.short	(.L_106 - .L_105)
	.align		4
.L_105:
        /*0244*/ 	.word	index@(_Z14query_ball_gpuiiifiPKiPKfS2_PiS3_)
        /*0248*/ 	.word	0x00000000


	//----- nvinfo : EIATTR_MIN_STACK_SIZE
	.align		4
.L_106:
        /*024c*/ 	.byte	0x04, 0x12
        /*024e*/ 	.short	(.L_108 - .L_107)
	.align		4
.L_107:
        /*0250*/ 	.word	index@(_Z18query_ball_knn_gpuiiifiPKiPKfS2_PiPf)
        /*0254*/ 	.word	0x00000000


	//----- nvinfo : EIATTR_MIN_STACK_SIZE
	.align		4
.L_108:
        /*0258*/ 	.byte	0x04, 0x12
        /*025a*/ 	.short	(.L_110 - .L_109)
	.align		4
.L_109:
        /*025c*/ 	.word	index@(_Z27farthestpointsamplingKerneliiiPKiPKfPfPi)
        /*0260*/ 	.word	0x00000000
.L_110:


//--------------------- .nv.compat                --------------------------
	.section	.nv.compat,"",@"SHT_CUDA_COMPAT_INFO"
	.align	4
        /*0000*/ 	.byte	0x02, 0x09, 0x00, 0x00, 0x02, 0x02, 0x01, 0x00, 0x02, 0x05, 0x05, 0x00, 0x03, 0x07, 0x01, 0x01
        /*0010*/ 	.byte	0x02, 0x03, 0x00, 0x00, 0x02, 0x06, 0x01, 0x00, 0x04, 0x0b, 0x08, 0x00, 0x01, 0x00, 0x00, 0x00
        /*0020*/ 	.byte	0x00, 0x00, 0x00, 0x00


//--------------------- .nv.info._Z28threeinterpolate_grad_kerneliiiiPKfPKiS0_Pf --------------------------
	.section	.nv.info._Z28threeinterpolate_grad_kerneliiiiPKfPKiS0_Pf,"",@"SHT_CUDA_INFO"
	.sectionflags	@""
	.align	4


	//----- nvinfo : EIATTR_CUDA_API_VERSION
	.align		4
        /*0000*/ 	.byte	0x04, 0x37
        /*0002*/ 	.short	(.L_112 - .L_111)
.L_111:
        /*0004*/ 	.word	0x00000082


	//----- nvinfo : EIATTR_KPARAM_INFO
	.align		4
.L_112:
        /*0008*/ 	.byte	0x04, 0x17
        /*000a*/ 	.short	(.L_114 - .L_113)
.L_113:
        /*000c*/ 	.word	0x00000000
        /*0010*/ 	.short	0x0007
        /*0012*/ 	.short	0x0028
        /*0014*/ 	.byte	0x00, 0xf5, 0x21, 0x00


	//----- nvinfo : EIATTR_KPARAM_INFO
	.align		4
.L_114:
        /*0018*/ 	.byte	0x04, 0x17
        /*001a*/ 	.short	(.L_116 - .L_115)
.L_115:
        /*001c*/ 	.word	0x00000000
        /*0020*/ 	.short	0x0006
        /*0022*/ 	.short	0x0020
        /*0024*/ 	.byte	0x00, 0xf5, 0x21, 0x00


	//----- nvinfo : EIATTR_KPARAM_INFO
	.align		4
.L_116:
        /*0028*/ 	.byte	0x04, 0x17
        /*002a*/ 	.short	(.L_118 - .L_117)
.L_117:
        /*002c*/ 	.word	0x00000000
        /*0030*/ 	.short	0x0005
        /*0032*/ 	.short	0x0018
        /*0034*/ 	.byte	0x00, 0xf5, 0x21, 0x00


	//----- nvinfo : EIATTR_KPARAM_INFO
	.align		4
.L_118:
        /*0038*/ 	.byte	0x04, 0x17
        /*003a*/ 	.short	(.L_120 - .L_119)
.L_119:
        /*003c*/ 	.word	0x00000000
        /*0040*/ 	.short	0x0004
        /*0042*/ 	.short	0x0010
        /*0044*/ 	.byte	0x00, 0xf5, 0x21, 0x00


	//----- nvinfo : EIATTR_KPARAM_INFO
	.align		4
.L_120:
        /*0048*/ 	.byte	0x04, 0x17
        /*004a*/ 	.short	(.L_122 - .L_121)
.L_121:
        /*004c*/ 	.word	0x00000000
        /*0050*/ 	.short	0x0003
        /*0052*/ 	.short	0x000c
        /*0054*/ 	.byte	0x00, 0xf0, 0x11, 0x00


	//----- nvinfo : EIATTR_KPARAM_INFO
	.align		4
.L_122:
        /*0058*/ 	.byte	0x04, 0x17
        /*005a*/ 	.short	(.L_124 - .L_123)
.L_123:
        /*005c*/ 	.word	0x00000000
        /*0060*/ 	.short	0x0002
        /*0062*/ 	.short	0x0008
        /*0064*/ 	.byte	0x00, 0xf0, 0x11, 0x00


	//----- nvinfo : EIATTR_KPARAM_INFO
	.align		4
.L_124:
        /*0068*/ 	.byte	0x04, 0x17
        /*006a*/ 	.short	(.L_126 - .L_125)
.L_125:
        /*006c*/ 	.word	0x00000000
        /*0070*/ 	.short	0x0001
        /*0072*/ 	.short	0x0004
        /*0074*/ 	.byte	0x00, 0xf0, 0x11, 0x00


	//----- nvinfo : EIATTR_KPARAM_INFO
	.align		4
.L_126:
        /*0078*/ 	.byte	0x04, 0x17
        /*007a*/ 	.short	(.L_128 - .L_127)
.L_127:
        /*007c*/ 	.word	0x00000000
        /*0080*/ 	.short	0x0000
        /*0082*/ 	.short	0x0000
        /*0084*/ 	.byte	0x00, 0xf0, 0x11, 0x00


	//----- nvinfo : EIATTR_SPARSE_MMA_MASK
	.align		4
.L_128:
        /*0088*/ 	.byte	0x03, 0x50
        /*008a*/ 	.short	0x0000


	//----- nvinfo : EIATTR_MAXREG_COUNT
	.align		4
        /*008c*/ 	.byte	0x03, 0x1b
        /*008e*/ 	.short	0x00ff


	//----- nvinfo : EIATTR_MERCURY_ISA_VERSION
	.align		4
        /*0090*/ 	.byte	0x03, 0x5f
        /*0092*/ 	.short	0x0101


	//----- nvinfo : EIATTR_VRC_CTA_INIT_COUNT
	.align		4
        /*0094*/ 	.byte	0x02, 0x4a
	.zero		1
	.zero		1


	//----- nvinfo : EIATTR_EXIT_INSTR_OFFSETS
	.align		4
        /*0098*/ 	.byte	0x04, 0x1c
        /*009a*/ 	.short	(.L_130 - .L_129)


	//   ....[0]....
.L_129:
        /*009c*/ 	.word	0x00000060


	//   ....[1]....
        /*00a0*/ 	.word	0x00000460


	//----- nvinfo : EIATTR_CRS_STACK_SIZE
	.align		4
.L_130:
        /*00a4*/ 	.byte	0x04, 0x1e
        /*00a6*/ 	.short	(.L_132 - .L_131)
.L_131:
        /*00a8*/ 	.word	0x00000000


	//----- nvinfo : EIATTR_CBANK_PARAM_SIZE
	.align		4
.L_132:
        /*00ac*/ 	.byte	0x03, 0x19
        /*00ae*/ 	.short	0x0030


	//----- nvinfo : EIATTR_PARAM_CBANK
	.align		4
        /*00b0*/ 	.byte	0x04, 0x0a
        /*00b2*/ 	.short	(.L_134 - .L_133)
	.align		4
.L_133:
        /*00b4*/ 	.word	index@(.nv.constant0._Z28threeinterpolate_grad_kerneliiiiPKfPKiS0_Pf)
        /*00b8*/ 	.short	0x0380
        /*00ba*/ 	.short	0x0030


	//----- nvinfo : EIATTR_SW_WAR
	.align		4
.L_134:
        /*00bc*/ 	.byte	0x04, 0x36
        /*00be*/ 	.short	(.L_136 - .L_135)
.L_135:
        /*00c0*/ 	.word	0x00000008
.L_136:


//--------------------- .nv.info._Z23threeinterpolate_kerneliiiiPKfPKiS0_Pf --------------------------
	.section	.nv.info._Z23threeinterpolate_kerneliiiiPKfPKiS0_Pf,"",@"SHT_CUDA_INFO"
	.sectionflags	@""
	.align	4


	//----- nvinfo : EIATTR_CUDA_API_VERSION
	.align		4
        /*0000*/ 	.byte	0x04, 0x37
        /*0002*/ 	.short	(.L_138 - .L_137)
.L_137:
        /*0004*/ 	.word	0x00000082


	//----- nvinfo : EIATTR_KPARAM_INFO
	.align		4
.L_138:
        /*0008*/ 	.byte	0x04, 0x17
        /*000a*/ 	.short	(.L_140 - .L_139)
.L_139:
        /*000c*/ 	.word	0x00000000
        /*0010*/ 	.short	0x0007
        /*0012*/ 	.short	0x0028
        /*0014*/ 	.byte	0x00, 0xf5, 0x21, 0x00


	//----- nvinfo : EIATTR_KPARAM_INFO
	.align		4
.L_140:
        /*0018*/ 	.byte	0x04, 0x17
        /*001a*/ 	.short	(.L_142 - .L_141)
.L_141:
        /*001c*/ 	.word	0x00000000
        /*0020*/ 	.short	0x0006
        /*0022*/ 	.short	0x0020
        /*0024*/ 	.byte	0x00, 0xf5, 0x21, 0x00


	//----- nvinfo : EIATTR_KPARAM_INFO
	.align		4
.L_142:
        /*0028*/ 	.byte	0x04, 0x17
        /*002a*/ 	.short	(.L_144 - .L_143)
.L_143:
        /*002c*/ 	.word	0x00000000
        /*0030*/ 	.short	0x0005
        /*0032*/ 	.short	0x0018
        /*0034*/ 	.byte	0x00, 0xf5, 0x21, 0x00


	//----- nvinfo : EIATTR_KPARAM_INFO
	.align		4
.L_144:
        /*0038*/ 	.byte	0x04, 0x17
        /*003a*/ 	.short	(.L_146 - .L_145)
.L_145:
        /*003c*/ 	.word	0x00000000
        /*0040*/ 	.short	0x0004
        /*0042*/ 	.short	0x0010
        /*0044*/ 	.byte	0x00, 0xf5, 0x21, 0x00


	//----- nvinfo : EIATTR_KPARAM_INFO
	.align		4
.L_146:
        /*0048*/ 	.byte	0x04, 0x17
        /*004a*/ 	.short	(.L_148 - .L_147)
.L_147:
        /*004c*/ 	.word	0x00000000
        /*0050*/ 	.short	0x0003
        /*0052*/ 	.short	0x000c
        /*0054*/ 	.byte	0x00, 0xf0, 0x11, 0x00


	//----- nvinfo : EIATTR_KPARAM_INFO
	.align		4
.L_148:
        /*0058*/ 	.byte	0x04, 0x17
        /*005a*/ 	.short	(.L_150 - .L_149)
.L_149:
        /*005c*/ 	.word	0x00000000
        /*0060*/ 	.short	0x0002
        /*0062*/ 	.short	0x0008
        /*0064*/ 	.byte	0x00, 0xf0, 0x11, 0x00


	//----- nvinfo : EIATTR_KPARAM_INFO
	.align		4
.L_150:
        /*0068*/ 	.byte	0x04, 0x17
        /*006a*/ 	.short	(.L_152 - .L_151)
.L_151:
        /*006c*/ 	.word	0x00000000
        /*0070*/ 	.short	0x0001
        /*0072*/ 	.short	0x0004
        /*0074*/ 	.byte	0x00, 0xf0, 0x11, 0x00


	//----- nvinfo : EIATTR_KPARAM_INFO
	.align		4
.L_152:
        /*0078*/ 	.byte	0x04, 0x17
        /*007a*/ 	.short	(.L_154 - .L_153)
.L_153:
        /*007c*/ 	.word	0x00000000
        /*0080*/ 	.short	0x0000
        /*0082*/ 	.short	0x0000
        /*0084*/ 	.byte	0x00, 0xf0, 0x11, 0x00


	//----- nvinfo : EIATTR_SPARSE_MMA_MASK
	.align		4
.L_154:
        /*0088*/ 	.byte	0x03, 0x50
        /*008a*/ 	.short	0x0000


	//----- nvinfo : EIATTR_MAXREG_COUNT
	.align		4
        /*008c*/ 	.byte	0x03, 0x1b
        /*008e*/ 	.short	0x00ff


	//----- nvinfo : EIATTR_MERCURY_ISA_VERSION
	.align		4
        /*0090*/ 	.byte	0x03, 0x5f
        /*0092*/ 	.short	0x0101


	//----- nvinfo : EIATTR_VRC_CTA_INIT_COUNT
	.align		4
        /*0094*/ 	.byte	0x02, 0x4a
	.zero		1
	.zero		1


	//----- nvinfo : EIATTR_EXIT_INSTR_OFFSETS
	.align		4
        /*0098*/ 	.byte	0x04, 0x1c
        /*009a*/ 	.short	(.L_156 - .L_155)


	//   ....[0]....
.L_155:
        /*009c*/ 	.word	0x00000040


	//   ....[1]....
        /*00a0*/ 	.word	0x00000070


	//   ....[2]....
        /*00a4*/ 	.word	0x00000ff0


	//----- nvinfo : EIATTR_CRS_STACK_SIZE
	.align		4
.L_156:
        /*00a8*/ 	.byte	0x04, 0x1e
        /*00aa*/ 	.short	(.L_158 - .L_157)
.L_157:
        /*00ac*/ 	.word	0x00000000


	//----- nvinfo : EIATTR_CBANK_PARAM_SIZE
	.align		4
.L_158:
        /*00b0*/ 	.byte	0x03, 0x19
        /*00b2*/ 	.short	0x0030


	//----- nvinfo : EIATTR_PARAM_CBANK
	.align		4
        /*00b4*/ 	.byte	0x04, 0x0a
        /*00b6*/ 	.short	(.L_160 - .L_159)
	.align		4
.L_159:
        /*00b8*/ 	.word	index@(.nv.constant0._Z23threeinterpolate_kerneliiiiPKfPKiS0_Pf)
        /*00bc*/ 	.short	0x0380
        /*00be*/ 	.short	0x0030


	//----- nvinfo : EIATTR_SW_WAR
	.align		4
.L_160:
        /*00c0*/ 	.byte	0x04, 0x36
        /*00c2*/ 	.short	(.L_162 - .L_161)
.L_161:
        /*00c4*/ 	.word	0x00000008
.L_162:


//--------------------- .nv.info._Z25gather_eigvector_grad_gpuiiPKfPKiPf --------------------------
	.section	.nv.info._Z25gather_eigvector_grad_gpuiiPKfPKiPf,"",@"SHT_CUDA_INFO"
	.sectionflags	@""
	.align	4


	//----- nvinfo : EIATTR_CUDA_API_VERSION
	.align		4
        /*0000*/ 	.byte	0x04, 0x37
        /*0002*/ 	.short	(.L_164 - .L_163)
.L_163:
        /*0004*/ 	.word	0x00000082


	//----- nvinfo : EIATTR_KPARAM_INFO
	.align		4
.L_164:
        /*0008*/ 	.byte	0x04, 0x17
        /*000a*/ 	.short	(.L_166 - .L_165)
.L_165:
        /*000c*/ 	.word	0x00000000
        /*0010*/ 	.short	0x0004
        /*0012*/ 	.short	0x0018
        /*0014*/ 	.byte	0x00, 0xf5, 0x21, 0x00


	//----- nvinfo : EIATTR_KPARAM_INFO
	.align		4
.L_166:
        /*0018*/ 	.byte	0x04, 0x17
        /*001a*/ 	.short	(.L_168 - .L_167)
.L_167:
        /*001c*/ 	.word	0x00000000
        /*0020*/ 	.short	0x0003
        /*0022*/ 	.short	0x0010
        /*0024*/ 	.byte	0x00, 0xf5, 0x21, 0x00


	//----- nvinfo : EIATTR_KPARAM_INFO
	.align		4
.L_168:
        /*0028*/ 	.byte	0x04, 0x17
        /*002a*/ 	.short	(.L_170 - .L_169)
.L_169:
        /*002c*/ 	.word	0x00000000
        /*0030*/ 	.short	0x0002
        /*0032*/ 	.short	0x0008
        /*0034*/ 	.byte	0x00, 0xf5, 0x21, 0x00


	//----- nvinfo : EIATTR_KPARAM_INFO
	.align		4
.L_170:
        /*0038*/ 	.byte	0x04, 0x17
        /*003a*/ 	.short	(.L_172 - .L_171)
.L_171:
        /*003c*/ 	.word	0x00000000
        /*0040*/ 	.short	0x0001
        /*0042*/ 	.short	0x0004
        /*0044*/ 	.byte	0x00, 0xf0, 0x11, 0x00


	//----- nvinfo : EIATTR_KPARAM_INFO
	.align		4
.L_172:
        /*0048*/ 	.byte	0x04, 0x17
        /*004a*/ 	.short	(.L_174 - .L_173)
.L_173:
        /*004c*/ 	.word	0x00000000
        /*0050*/ 	.short	0x0000
        /*0052*/ 	.short	0x0000
        /*0054*/ 	.byte	0x00, 0xf0, 0x11, 0x00


	//----- nvinfo : EIATTR_SPARSE_MMA_MASK
	.align		4
.L_174:
        /*0058*/ 	.byte	0x03, 0x50
        /*005a*/ 	.short	0x0000


	//----- nvinfo : EIATTR_MAXREG_COUNT
	.align		4
        /*005c*/ 	.byte	0x03, 0x1b
        /*005e*/ 	.short	0x00ff


	//----- nvinfo : EIATTR_MERCURY_ISA_VERSION
	.align		4
        /*0060*/ 	.byte	0x03, 0x5f
        /*0062*/ 	.short	0x0101


	//----- nvinfo : EIATTR_VRC_CTA_INIT_COUNT
	.align		4
        /*0064*/ 	.byte	0x02, 0x4a
	.zero		1
	.zero		1


	//----- nvinfo : EIATTR_EXIT_INSTR_OFFSETS
	.align		4
        /*0068*/ 	.byte	0x04, 0x1c
        /*006a*/ 	.short	(.L_176 - .L_175)


	//   ....[0]....
.L_175:
        /*006c*/ 	.word	0x00000070


	//   ....[1]....
        /*0070*/ 	.word	0x000004d0


	//   ....[2]....
        /*0074*/ 	.word	0x00000930


	//----- nvinfo : EIATTR_CRS_STACK_SIZE
	.align		4
.L_176:
        /*0078*/ 	.byte	0x04, 0x1e
        /*007a*/ 	.short	(.L_178 - .L_177)
.L_177:
        /*007c*/ 	.word	0x00000000


	//----- nvinfo : EIATTR_CBANK_PARAM_SIZE
	.align		4
.L_178:
        /*0080*/ 	.byte	0x03, 0x19
        /*0082*/ 	.short	0x0020


	//----- nvinfo : EIATTR_PARAM_CBANK
	.align		4
        /*0084*/ 	.byte	0x04, 0x0a
        /*0086*/ 	.short	(.L_180 - .L_179)
	.align		4
.L_179:
        /*0088*/ 	.word	index@(.nv.constant0._Z25gather_eigvector_grad_gpuiiPKfPKiPf)
        /*008c*/ 	.short	0x0380
        /*008e*/ 	.short	0x0020


	//----- nvinfo : EIATTR_SW_WAR
	.align		4
.L_180:
        /*0090*/ 	.byte	0x04, 0x36
        /*0092*/ 	.short	(.L_182 - .L_181)
.L_181:
        /*0094*/ 	.word	0x00000008
.L_182:


//--------------------- .nv.info._Z20gather_eigvector_gpuiiPKfPKiPf --------------------------
	.section	.nv.info._Z20gather_eigvector_gpuiiPKfPKiPf,"",@"SHT_CUDA_INFO"
	.sectionflags	@""
	.align	4


	//----- nvinfo : EIATTR_CUDA_API_VERSION
	.align		4
        /*0000*/ 	.byte	0x04, 0x37
        /*0002*/ 	.short	(.L_184 - .L_183)
.L_183:
        /*0004*/ 	.word	0x00000082


	//----- nvinfo : EIATTR_KPARAM_INFO
	.align		4
.L_184:
        /*0008*/ 	.byte	0x04, 0x17
        /*000a*/ 	.short	(.L_186 - .L_185)
.L_185:
        /*000c*/ 	.word	0x00000000
        /*0010*/ 	.short	0x0004
        /*0012*/ 	.short	0x0018
        /*0014*/ 	.byte	0x00, 0xf5, 0x21, 0x00


	//----- nvinfo : EIATTR_KPARAM_INFO
	.align		4
.L_186:
        /*0018*/ 	.byte	0x04, 0x17
        /*001a*/ 	.short	(.L_188 - .L_187)
.L_187:
        /*001c*/ 	.word	0x00000000
        /*0020*/ 	.short	0x0003
        /*0022*/ 	.short	0x0010
        /*0024*/ 	.byte	0x00, 0xf5, 0x21, 0x00


	//----- nvinfo : EIATTR_KPARAM_INFO
	.align		4
.L_188:
        /*0028*/ 	.byte	0x04, 0x17
        /*002a*/ 	.short	(.L_190 - .L_189)
.L_189:
        /*002c*/ 	.word	0x00000000
        /*0030*/ 	.short	0x0002
        /*0032*/ 	.short	0x0008
        /*0034*/ 	.byte	0x00, 0xf5, 0x21, 0x00


	//----- nvinfo : EIATTR_KPARAM_INFO
	.align		4
.L_190:
        /*0038*/ 	.byte	0x04, 0x17
        /*003a*/ 	.short	(.L_192 - .L_191)
.L_191:
        /*003c*/ 	.word	0x00000000
        /*0040*/ 	.short	0x0001
        /*0042*/ 	.short	0x0004
        /*0044*/ 	.byte	0x00, 0xf0, 0x11, 0x00


	//----- nvinfo : EIATTR_KPARAM_INFO
	.align		4
.L_192:
        /*0048*/ 	.byte	0x04, 0x17
        /*004a*/ 	.short	(.L_194 - .L_193)
.L_193:
        /*004c*/ 	.word	0x00000000
        /*0050*/ 	.short	0x0000
        /*0052*/ 	.short	0x0000
        /*0054*/ 	.byte	0x00, 0xf0, 0x11, 0x00


	//----- nvinfo : EIATTR_SPARSE_MMA_MASK
	.align		4
.L_194:
        /*0058*/ 	.byte	0x03, 0x50
        /*005a*/ 	.short	0x0000


	//----- nvinfo : EIATTR_MAXREG_COUNT
	.align		4
        /*005c*/ 	.byte	0x03, 0x1b
        /*005e*/ 	.short	0x00ff


	//----- nvinfo : EIATTR_MERCURY_ISA_VERSION
	.align		4
        /*0060*/ 	.byte	0x03, 0x5f
        /*0062*/ 	.short	0x0101


	//----- nvinfo : EIATTR_VRC_CTA_INIT_COUNT
	.align		4
        /*0064*/ 	.byte	0x02, 0x4a
	.zero		1
	.zero		1


	//----- nvinfo : EIATTR_EXIT_INSTR_OFFSETS
	.align		4
        /*0068*/ 	.byte	0x04, 0x1c
        /*006a*/ 	.short	(.L_196 - .L_195)


	//   ....[0]....
.L_195:
        /*006c*/ 	.word	0x00000070


	//   ....[1]....
        /*0070*/ 	.word	0x000004e0


	//   ....[2]....
        /*0074*/ 	.word	0x00000940


	//----- nvinfo : EIATTR_CRS_STACK_SIZE
	.align		4
.L_196:
        /*0078*/ 	.byte	0x04, 0x1e
        /*007a*/ 	.short	(.L_198 - .L_197)
.L_197:
        /*007c*/ 	.word	0x00000000


	//----- nvinfo : EIATTR_CBANK_PARAM_SIZE
	.align		4
.L_198:
        /*0080*/ 	.byte	0x03, 0x19
        /*0082*/ 	.short	0x0020


	//----- nvinfo : EIATTR_PARAM_CBANK
	.align		4
        /*0084*/ 	.byte	0x04, 0x0a
        /*0086*/ 	.short	(.L_200 - .L_199)
	.align		4
.L_199:
        /*0088*/ 	.word	index@(.nv.constant0._Z20gather_eigvector_gpuiiPKfPKiPf)
        /*008c*/ 	.short	0x0380
        /*008e*/ 	.short	0x0020


	//----- nvinfo : EIATTR_SW_WAR
	.align		4
.L_200:
        /*0090*/ 	.byte	0x04, 0x36
        /*0092*/ 	.short	(.L_202 - .L_201)
.L_201:
        /*0094*/ 	.word	0x00000008
.L_202:


//--------------------- .nv.info._Z20group_point_grad_gpuiiiiiPKfPKiPf --------------------------
	.section	.nv.info._Z20group_point_grad_gpuiiiiiPKfPKiPf,"",@"SHT_CUDA_INFO"
	.sectionflags	@""
	.align	4


	//----- nvinfo : EIATTR_CUDA_API_VERSION
	.align		4
        /*0000*/ 	.byte	0x04, 0x37
        /*0002*/ 	.short	(.L_204 - .L_203)
.L_203:
        /*0004*/ 	.word	0x00000082


	//----- nvinfo : EIATTR_KPARAM_INFO
	.align		4
.L_204:
        /*0008*/ 	.byte	0x04, 0x17
        /*000a*/ 	.short	(.L_206 - .L_205)
.L_205:
        /*000c*/ 	.word	0x00000000
        /*0010*/ 	.short	0x0007
        /*0012*/ 	.short	0x0028
        /*0014*/ 	.byte	0x00, 0xf5, 0x21, 0x00


	//----- nvinfo : EIATTR_KPARAM_INFO
	.align		4
.L_206:
        /*0018*/ 	.byte	0x04, 0x17
        /*001a*/ 	.short	(.L_208 - .L_207)
.L_207:
        /*001c*/ 	.word	0x00000000
        /*0020*/ 	.short	0x0006
        /*0022*/ 	.short	0x0020
        /*0024*/ 	.byte	0x00, 0xf5, 0x21, 0x00


	//----- nvinfo : EIATTR_KPARAM_INFO
	.align		4
.L_208:
        /*0028*/ 	.byte	0x04, 0x17
        /*002a*/ 	.short	(.L_210 - .L_209)
.L_209:
        /*002c*/ 	.word	0x00000000
        /*0030*/ 	.short	0x0005
        /*0032*/ 	.short	0x0018
        /*0034*/ 	.byte	0x00, 0xf5, 0x21, 0x00


	//----- nvinfo : EIATTR_KPARAM_INFO
	.align		4
.L_210:
        /*0038*/ 	.byte	0x04, 0x17
        /*003a*/ 	.short	(.L_212 - .L_211)
.L_211:
        /*003c*/ 	.word	0x00000000
        /*0040*/ 	.short	0x0004
        /*0042*/ 	.short	0x0010
        /*0044*/ 	.byte	0x00, 0xf0, 0x11, 0x00


	//----- nvinfo : EIATTR_KPARAM_INFO
	.align		4
.L_212:
        /*0048*/ 	.byte	0x04, 0x17
        /*004a*/ 	.short	(.L_214 - .L_213)
.L_213:
        /*004c*/ 	.word	0x00000000
        /*0050*/ 	.short	0x0003
        /*0052*/ 	.short	0x000c
        /*0054*/ 	.byte	0x00, 0xf0, 0x11, 0x00


	//----- nvinfo : EIATTR_KPARAM_INFO
	.align		4
.L_214:
        /*0058*/ 	.byte	0x04, 0x17
        /*005a*/ 	.short	(.L_216 - .L_215)
.L_215:
        /*005c*/ 	.word	0x00000000
        /*0060*/ 	.short	0x0002
        /*0062*/ 	.short	0x0008
        /*0064*/ 	.byte	0x00, 0xf0, 0x11, 0x00


	//----- nvinfo : EIATTR_KPARAM_INFO
	.align		4
.L_216:
        /*0068*/ 	.byte	0x04, 0x17
        /*006a*/ 	.short	(.L_218 - .L_217)
.L_217:
        /*006c*/ 	.word	0x00000000
        /*0070*/ 	.short	0x0001
        /*0072*/ 	.short	0x0004
        /*0074*/ 	.byte	0x00, 0xf0, 0x11, 0x00


	//----- nvinfo : EIATTR_KPARAM_INFO
	.align		4
.L_218:
        /*0078*/ 	.byte	0x04, 0x17
        /*007a*/ 	.short	(.L_220 - .L_219)
.L_219:
        /*007c*/ 	.word	0x00000000
        /*0080*/ 	.short	0x0000
        /*0082*/ 	.short	0x0000
        /*0084*/ 	.byte	0x00, 0xf0, 0x11, 0x00


	//----- nvinfo : EIATTR_SPARSE_MMA_MASK
	.align		4
.L_220:
        /*0088*/ 	.byte	0x03, 0x50
        /*008a*/ 	.short	0x0000


	//----- nvinfo : EIATTR_MAXREG_COUNT
	.align		4
        /*008c*/ 	.byte	0x03, 0x1b
        /*008e*/ 	.short	0x00ff


	//----- nvinfo : EIATTR_MERCURY_ISA_VERSION
	.align		4
        /*0090*/ 	.byte	0x03, 0x5f
        /*0092*/ 	.short	0x0101


	//----- nvinfo : EIATTR_VRC_CTA_INIT_COUNT
	.align		4
        /*0094*/ 	.byte	0x02, 0x4a
	.zero		1
	.zero		1


	//----- nvinfo : EIATTR_EXIT_INSTR_OFFSETS
	.align		4
        /*0098*/ 	.byte	0x04, 0x1c
        /*009a*/ 	.short	(.L_222 - .L_221)


	//   ....[0]....
.L_221:
        /*009c*/ 	.word	0x00000030


	//   ....[1]....
        /*00a0*/ 	.word	0x00000060


	//   ....[2]....
        /*00a4*/ 	.word	0x00000410


	//----- nvinfo : EIATTR_CRS_STACK_SIZE
	.align		4
.L_222:
        /*00a8*/ 	.byte	0x04, 0x1e
        /*00aa*/ 	.short	(.L_224 - .L_223)
.L_223:
        /*00ac*/ 	.word	0x00000000


	//----- nvinfo : EIATTR_CBANK_PARAM_SIZE
	.align		4
.L_224:
        /*00b0*/ 	.byte	0x03, 0x19
        /*00b2*/ 	.short	0x0030


	//----- nvinfo : EIATTR_PARAM_CBANK
	.align		4
        /*00b4*/ 	.byte	0x04, 0x0a
        /*00b6*/ 	.short	(.L_226 - .L_225)
	.align		4
.L_225:
        /*00b8*/ 	.word	index@(.nv.constant0._Z20group_point_grad_gpuiiiiiPKfPKiPf)
        /*00bc*/ 	.short	0x0380
        /*00be*/ 	.short	0x0030


	//----- nvinfo : EIATTR_SW_WAR
	.align		4
.L_226:
        /*00c0*/ 	.byte	0x04, 0x36
        /*00c2*/ 	.short	(.L_228 - .L_227)
.L_227:
        /*00c4*/ 	.word	0x00000008
.L_228:


//--------------------- .nv.info._Z15group_point_gpuiiiiiPKfPKiPf --------------------------
	.section	.nv.info._Z15group_point_gpuiiiiiPKfPKiPf,"",@"SHT_CUDA_INFO"
	.sectionflags	@""
	.align	4


	//----- nvinfo : EIATTR_CUDA_API_VERSION
	.align		4
        /*0000*/ 	.byte	0x04, 0x37
        /*0002*/ 	.short	(.L_230 - .L_229)
.L_229:
        /*0004*/ 	.word	0x00000082


	//----- nvinfo : EIATTR_KPARAM_INFO
	.align		4
.L_230:
        /*0008*/ 	.byte	0x04, 0x17
        /*000a*/ 	.short	(.L_232 - .L_231)
.L_231:
        /*000c*/ 	.word	0x00000000
        /*0010*/ 	.short	0x0007
        /*0012*/ 	.short	0x0028
        /*0014*/ 	.byte	0x00, 0xf5, 0x21, 0x00


	//----- nvinfo : EIATTR_KPARAM_INFO
	.align		4
.L_232:
        /*0018*/ 	.byte	0x04, 0x17
        /*001a*/ 	.short	(.L_234 - .L_233)
.L_233:
        /*001c*/ 	.word	0x00000000
        /*0020*/ 	.short	0x0006
        /*0022*/ 	.short	0x0020
        /*0024*/ 	.byte	0x00, 0xf5, 0x21, 0x00


	//----- nvinfo : EIATTR_KPARAM_INFO
	.align		4
.L_234:
        /*0028*/ 	.byte	0x04, 0x17
        /*002a*/ 	.short	(.L_236 - .L_235)
.L_235:
        /*002c*/ 	.word	0x00000000
        /*0030*/ 	.short	0x0005
        /*0032*/ 	.short	0x0018
        /*0034*/ 	.byte	0x00, 0xf5, 0x21, 0x00


	//----- nvinfo : EIATTR_KPARAM_INFO
	.align		4
.L_236:
        /*0038*/ 	.byte	0x04, 0x17
        /*003a*/ 	.short	(.L_238 - .L_237)
.L_237:
        /*003c*/ 	.word	0x00000000
        /*0040*/ 	.short	0x0004
        /*0042*/ 	.short	0x0010
        /*0044*/ 	.byte	0x00, 0xf0, 0x11, 0x00


	//----- nvinfo : EIATTR_KPARAM_INFO
	.align		4
.L_238:
        /*0048*/ 	.byte	0x04, 0x17
        /*004a*/ 	.short	(.L_240 - .L_239)
.L_239:
        /*004c*/ 	.word	0x00000000
        /*0050*/ 	.short	0x0003
        /*0052*/ 	.short	0x000c
        /*0054*/ 	.byte	0x00, 0xf0, 0x11, 0x00


	//----- nvinfo : EIATTR_KPARAM_INFO
	.align		4
.L_240:
        /*0058*/ 	.byte	0x04, 0x17
        /*005a*/ 	.short	(.L_242 - .L_241)
.L_241:
        /*005c*/ 	.word	0x00000000
        /*0060*/ 	.short	0x0002
        /*0062*/ 	.short	0x0008
        /*0064*/ 	.byte	0x00, 0xf0, 0x11, 0x00


	//----- nvinfo : EIATTR_KPARAM_INFO
	.align		4
.L_242:
        /*0068*/ 	.byte	0x04, 0x17
        /*006a*/ 	.short	(.L_244 - .L_243)
.L_243:
        /*006c*/ 	.word	0x00000000
        /*0070*/ 	.short	0x0001
        /*0072*/ 	.short	0x0004
        /*0074*/ 	.byte	0x00, 0xf0, 0x11, 0x00


	//----- nvinfo : EIATTR_KPARAM_INFO
	.align		4
.L_244:
        /*0078*/ 	.byte	0x04, 0x17
        /*007a*/ 	.short	(.L_246 - .L_245)
.L_245:
        /*007c*/ 	.word	0x00000000
        /*0080*/ 	.short	0x0000
        /*0082*/ 	.short	0x0000
        /*0084*/ 	.byte	0x00, 0xf0, 0x11, 0x00


	//----- nvinfo : EIATTR_SPARSE_MMA_MASK
	.align		4
.L_246:
        /*0088*/ 	.byte	0x03, 0x50
        /*008a*/ 	.short	0x0000


	//----- nvinfo : EIATTR_MAXREG_COUNT
	.align		4
        /*008c*/ 	.byte	0x03, 0x1b
        /*008e*/ 	.short	0x00ff


	//----- nvinfo : EIATTR_MERCURY_ISA_VERSION
	.align		4
        /*0090*/ 	.byte	0x03, 0x5f
        /*0092*/ 	.short	0x0101


	//----- nvinfo : EIATTR_VRC_CTA_INIT_COUNT
	.align		4
        /*0094*/ 	.byte	0x02, 0x4a
	.zero		1
	.zero		1


	//----- nvinfo : EIATTR_EXIT_INSTR_OFFSETS
	.align		4
        /*0098*/ 	.byte	0x04, 0x1c
        /*009a*/ 	.short	(.L_248 - .L_247)


	//   ....[0]....
.L_247:
        /*009c*/ 	.word	0x000000c0


	//   ....[1]....
        /*00a0*/ 	.word	0x00000d40


	//----- nvinfo : EIATTR_CRS_STACK_SIZE
	.align		4
.L_248:
        /*00a4*/ 	.byte	0x04, 0x1e
        /*00a6*/ 	.short	(.L_250 - .L_249)
.L_249:
        /*00a8*/ 	.word	0x00000000


	//----- nvinfo : EIATTR_CBANK_PARAM_SIZE
	.align		4
.L_250:
        /*00ac*/ 	.byte	0x03, 0x19
        /*00ae*/ 	.short	0x0030


	//----- nvinfo : EIATTR_PARAM_CBANK
	.align		4
        /*00b0*/ 	.byte	0x04, 0x0a
        /*00b2*/ 	.short	(.L_252 - .L_251)
	.align		4
.L_251:
        /*00b4*/ 	.word	index@(.nv.constant0._Z15group_point_gpuiiiiiPKfPKiPf)
        /*00b8*/ 	.short	0x0380
        /*00ba*/ 	.short	0x0030


	//----- nvinfo : EIATTR_SW_WAR
	.align		4
.L_252:
        /*00bc*/ 	.byte	0x04, 0x36
        /*00be*/ 	.short	(.L_254 - .L_253)
.L_253:
        /*00c0*/ 	.word	0x00000008
.L_254:


//--------------------- .nv.info._Z18scatteraddidKerneliiiiPKiS0_Pi --------------------------
	.section	.nv.info._Z18scatteraddidKerneliiiiPKiS0_Pi,"",@"SHT_CUDA_INFO"
	.sectionflags	@""
	.align	4


	//----- nvinfo : EIATTR_CUDA_API_VERSION
	.align		4
        /*0000*/ 	.byte	0x04, 0x37
        /*0002*/ 	.short	(.L_256 - .L_255)
.L_255:
        /*0004*/ 	.word	0x00000082


	//----- nvinfo : EIATTR_KPARAM_INFO
	.align		4
.L_256:
        /*0008*/ 	.byte	0x04, 0x17
        /*000a*/ 	.short	(.L_258 - .L_257)
.L_257:
        /*000c*/ 	.word	0x00000000
        /*0010*/ 	.short	0x0006
        /*0012*/ 	.short	0x0020
        /*0014*/ 	.byte	0x00, 0xf5, 0x21, 0x00


	//----- nvinfo : EIATTR_KPARAM_INFO
	.align		4
.L_258:
        /*0018*/ 	.byte	0x04, 0x17
        /*001a*/ 	.short	(.L_260 - .L_259)
.L_259:
        /*001c*/ 	.word	0x00000000
        /*0020*/ 	.short	0x0005
        /*0022*/ 	.short	0x0018
        /*0024*/ 	.byte	0x00, 0xf5, 0x21, 0x00


	//----- nvinfo : EIATTR_KPARAM_INFO
	.align		4
.L_260:
        /*0028*/ 	.byte	0x04, 0x17
        /*002a*/ 	.short	(.L_262 - .L_261)
.L_261:
        /*002c*/ 	.word	0x00000000
        /*0030*/ 	.short	0x0004
        /*0032*/ 	.short	0x0010
        /*0034*/ 	.byte	0x00, 0xf5, 0x21, 0x00


	//----- nvinfo : EIATTR_KPARAM_INFO
	.align		4
.L_262:
        /*0038*/ 	.byte	0x04, 0x17
        /*003a*/ 	.short	(.L_264 - .L_263)
.L_263:
        /*003c*/ 	.word	0x00000000
        /*0040*/ 	.short	0x0003
        /*0042*/ 	.short	0x000c
        /*0044*/ 	.byte	0x00, 0xf0, 0x11, 0x00


	//----- nvinfo : EIATTR_KPARAM_INFO
	.align		4
.L_264:
        /*0048*/ 	.byte	0x04, 0x17
        /*004a*/ 	.short	(.L_266 - .L_265)
.L_265:
        /*004c*/ 	.word	0x00000000
        /*0050*/ 	.short	0x0002
        /*0052*/ 	.short	0x0008
        /*0054*/ 	.byte	0x00, 0xf0, 0x11, 0x00


	//----- nvinfo : EIATTR_KPARAM_INFO
	.align		4
.L_266:
        /*0058*/ 	.byte	0x04, 0x17
        /*005a*/ 	.short	(.L_268 - .L_267)
.L_267:
        /*005c*/ 	.word	0x00000000
        /*0060*/ 	.short	0x0001
        /*0062*/ 	.short	0x0004
        /*0064*/ 	.byte	0x00, 0xf0, 0x11, 0x00


	//----- nvinfo : EIATTR_KPARAM_INFO
	.align		4
.L_268:
        /*0068*/ 	.byte	0x04, 0x17
        /*006a*/ 	.short	(.L_270 - .L_269)
.L_269:
        /*006c*/ 	.word	0x00000000
        /*0070*/ 	.short	0x0000
        /*0072*/ 	.short	0x0000
        /*0074*/ 	.byte	0x00, 0xf0, 0x11, 0x00


	//----- nvinfo : EIATTR_SPARSE_MMA_MASK
	.align		4
.L_270:
        /*0078*/ 	.byte	0x03, 0x50
        /*007a*/ 	.short	0x0000


	//----- nvinfo : EIATTR_MAXREG_COUNT
	.align		4
        /*007c*/ 	.byte	0x03, 0x1b
        /*007e*/ 	.short	0x00ff


	//----- nvinfo : EIATTR_MERCURY_ISA_VERSION
	.align		4
        /*0080*/ 	.byte	0x03, 0x5f
        /*0082*/ 	.short	0x0101


	//----- nvinfo : EIATTR_VRC_CTA_INIT_COUNT
	.align		4
        /*0084*/ 	.byte	0x02, 0x4a
	.zero		1
	.zero		1


	//----- nvinfo : EIATTR_EXIT_INSTR_OFFSETS
	.align		4
        /*0088*/ 	.byte	0x04, 0x1c
        /*008a*/ 	.short	(.L_272 - .L_271)


	//   ....[0]....
.L_271:
        /*008c*/ 	.word	0x00000080


	//   ....[1]....
        /*0090*/ 	.word	0x000000a0


	//   ....[2]....
        /*0094*/ 	.word	0x00000880


	//----- nvinfo : EIATTR_CRS_STACK_SIZE
	.align		4
.L_272:
        /*0098*/ 	.byte	0x04, 0x1e
        /*009a*/ 	.short	(.L_274 - .L_273)
.L_273:
        /*009c*/ 	.word	0x00000000


	//----- nvinfo : EIATTR_CBANK_PARAM_SIZE
	.align		4
.L_274:
        /*00a0*/ 	.byte	0x03, 0x19
        /*00a2*/ 	.short	0x0028


	//----- nvinfo : EIATTR_PARAM_CBANK
	.align		4
        /*00a4*/ 	.byte	0x04, 0x0a
        /*00a6*/ 	.short	(.L_276 - .L_275)
	.align		4
.L_275:
        /*00a8*/ 	.word	index@(.nv.constant0._Z18scatteraddidKerneliiiiPKiS0_Pi)
        /*00ac*/ 	.short	0x0380
        /*00ae*/ 	.short	0x0028


	//----- nvinfo : EIATTR_SW_WAR
	.align		4
.L_276:
        /*00b0*/ 	.byte	0x04, 0x36
        /*00b2*/ 	.short	(.L_278 - .L_277)
.L_277:
        /*00b4*/ 	.word	0x00000008
.L_278:


//--------------------- .nv.info._Z21scatteraddpointKerneliiiiPKfPKiPf --------------------------
	.section	.nv.info._Z21scatteraddpointKerneliiiiPKfPKiPf,"",@"SHT_CUDA_INFO"
	.sectionflags	@""
	.align	4


	//----- nvinfo : EIATTR_CUDA_API_VERSION
	.align		4
        /*0000*/ 	.byte	0x04, 0x37
        /*0002*/ 	.short	(.L_280 - .L_279)
.L_279:
        /*0004*/ 	.word	0x00000082


	//----- nvinfo : EIATTR_KPARAM_INFO
	.align		4
.L_280:
        /*0008*/ 	.byte	0x04, 0x17
        /*000a*/ 	.short	(.L_282 - .L_281)
.L_281:
        /*000c*/ 	.word	0x00000000
        /*0010*/ 	.short	0x0006
        /*0012*/ 	.short	0x0020
        /*0014*/ 	.byte	0x00, 0xf5, 0x21, 0x00


	//----- nvinfo : EIATTR_KPARAM_INFO
	.align		4
.L_282:
        /*0018*/ 	.byte	0x04, 0x17
        /*001a*/ 	.short	(.L_284 - .L_283)
.L_283:
        /*001c*/ 	.word	0x00000000
        /*0020*/ 	.short	0x0005
        /*0022*/ 	.short	0x0018
        /*0024*/ 	.byte	0x00, 0xf5, 0x21, 0x00


	//----- nvinfo : EIATTR_KPARAM_INFO
	.align		4
.L_284:
        /*0028*/ 	.byte	0x04, 0x17
        /*002a*/ 	.short	(.L_286 - .L_285)
.L_285:
        /*002c*/ 	.word	0x00000000
        /*0030*/ 	.short	0x0004
        /*0032*/ 	.short	0x0010
        /*0034*/ 	.byte	0x00, 0xf5, 0x21, 0x00


	//----- nvinfo : EIATTR_KPARAM_INFO
	.align		4
.L_286:
        /*0038*/ 	.byte	0x04, 0x17
        /*003a*/ 	.short	(.L_288 - .L_287)
.L_287:
        /*003c*/ 	.word	0x00000000
        /*0040*/ 	.short	0x0003
        /*0042*/ 	.short	0x000c
        /*0044*/ 	.byte	0x00, 0xf0, 0x11, 0x00


	//----- nvinfo : EIATTR_KPARAM_INFO
	.align		4
.L_288:
        /*0048*/ 	.byte	0x04, 0x17
        /*004a*/ 	.short	(.L_290 - .L_289)
.L_289:
        /*004c*/ 	.word	0x00000000
        /*0050*/ 	.short	0x0002
        /*0052*/ 	.short	0x0008
        /*0054*/ 	.byte	0x00, 0xf0, 0x11, 0x00


	//----- nvinfo : EIATTR_KPARAM_INFO
	.align		4
.L_290:
        /*0058*/ 	.byte	0x04, 0x17
        /*005a*/ 	.short	(.L_292 - .L_291)
.L_291:
        /*005c*/ 	.word	0x00000000
        /*0060*/ 	.short	0x0001
        /*0062*/ 	.short	0x0004
        /*0064*/ 	.byte	0x00, 0xf0, 0x11, 0x00


	//----- nvinfo : EIATTR_KPARAM_INFO
	.align		4
.L_292:
        /*0068*/ 	.byte	0x04, 0x17
        /*006a*/ 	.short	(.L_294 - .L_293)
.L_293:
        /*006c*/ 	.word	0x00000000
        /*0070*/ 	.short	0x0000
        /*0072*/ 	.short	0x0000
        /*0074*/ 	.byte	0x00, 0xf0, 0x11, 0x00


	//----- nvinfo : EIATTR_SPARSE_MMA_MASK
	.align		4
.L_294:
        /*0078*/ 	.byte	0x03, 0x50
        /*007a*/ 	.short	0x0000


	//----- nvinfo : EIATTR_MAXREG_COUNT
	.align		4
        /*007c*/ 	.byte	0x03, 0x1b
        /*007e*/ 	.short	0x00ff


	//----- nvinfo : EIATTR_MERCURY_ISA_VERSION
	.align		4
        /*0080*/ 	.byte	0x03, 0x5f
        /*0082*/ 	.short	0x0101


	//----- nvinfo : EIATTR_VRC_CTA_INIT_COUNT
	.align		4
        /*0084*/ 	.byte	0x02, 0x4a
	.zero		1
	.zero		1


	//----- nvinfo : EIATTR_EXIT_INSTR_OFFSETS
	.align		4
        /*0088*/ 	.byte	0x04, 0x1c
        /*008a*/ 	.short	(.L_296 - .L_295)


	//   ....[0]....
.L_295:
        /*008c*/ 	.word	0x00000080


	//   ....[1]....
        /*0090*/ 	.word	0x000000a0


	//   ....[2]....
        /*0094*/ 	.word	0x00000a60


	//----- nvinfo : EIATTR_CRS_STACK_SIZE
	.align		4
.L_296:
        /*0098*/ 	.byte	0x04, 0x1e
        /*009a*/ 	.short	(.L_298 - .L_297)
.L_297:
        /*009c*/ 	.word	0x00000000


	//----- nvinfo : EIATTR_CBANK_PARAM_SIZE
	.align		4
.L_298:
        /*00a0*/ 	.byte	0x03, 0x19
        /*00a2*/ 	.short	0x0028


	//----- nvinfo : EIATTR_PARAM_CBANK
	.align		4
        /*00a4*/ 	.byte	0x04, 0x0a
        /*00a6*/ 	.short	(.L_300 - .L_299)
	.align		4
.L_299:
        /*00a8*/ 	.word	index@(.nv.constant0._Z21scatteraddpointKerneliiiiPKfPKiPf)
        /*00ac*/ 	.short	0x0380
        /*00ae*/ 	.short	0x0028


	//----- nvinfo : EIATTR_SW_WAR
	.align		4
.L_300:
        /*00b0*/ 	.byte	0x04, 0x36
        /*00b2*/ 	.short	(.L_302 - .L_301)
.L_301:
        /*00b4*/ 	.word	0x00000008
.L_302:


//--------------------- .nv.info._Z14gatheridKerneliiiiPKiS0_Pi --------------------------
	.section	.nv.info._Z14gatheridKerneliiiiPKiS0_Pi,"",@"SHT_CUDA_INFO"
	.sectionflags	@""
	.align	4


	//----- nvinfo : EIATTR_CUDA_API_VERSION
	.align		4
        /*0000*/ 	.byte	0x04, 0x37
        /*0002*/ 	.short	(.L_304 - .L_303)
.L_303:
        /*0004*/ 	.word	0x00000082


	//----- nvinfo : EIATTR_KPARAM_INFO
	.align		4
.L_304:
        /*0008*/ 	.byte	0x04, 0x17
        /*000a*/ 	.short	(.L_306 - .L_305)
.L_305:
        /*000c*/ 	.word	0x00000000
        /*0010*/ 	.short	0x0006
        /*0012*/ 	.short	0x0020
        /*0014*/ 	.byte	0x00, 0xf5, 0x21, 0x00


	//----- nvinfo : EIATTR_KPARAM_INFO
	.align		4
.L_306:
        /*0018*/ 	.byte	0x04, 0x17
        /*001a*/ 	.short	(.L_308 - .L_307)
.L_307:
        /*001c*/ 	.word	0x00000000
        /*0020*/ 	.short	0x0005
        /*0022*/ 	.short	0x0018
        /*0024*/ 	.byte	0x00, 0xf5, 0x21, 0x00


	//----- nvinfo : EIATTR_KPARAM_INFO
	.align		4
.L_308:
        /*0028*/ 	.byte	0x04, 0x17
        /*002a*/ 	.short	(.L_310 - .L_309)
.L_309:
        /*002c*/ 	.word	0x00000000
        /*0030*/ 	.short	0x0004
        /*0032*/ 	.short	0x0010
        /*0034*/ 	.byte	0x00, 0xf5, 0x21, 0x00


	//----- nvinfo : EIATTR_KPARAM_INFO
	.align		4
.L_310:
        /*0038*/ 	.byte	0x04, 0x17
        /*003a*/ 	.short	(.L_312 - .L_311)
.L_311:
        /*003c*/ 	.word	0x00000000
        /*0040*/ 	.short	0x0003
        /*0042*/ 	.short	0x000c
        /*0044*/ 	.byte	0x00, 0xf0, 0x11, 0x00


	//----- nvinfo : EIATTR_KPARAM_INFO
	.align		4
.L_312:
        /*0048*/ 	.byte	0x04, 0x17
        /*004a*/ 	.short	(.L_314 - .L_313)
.L_313:
        /*004c*/ 	.word	0x00000000
        /*0050*/ 	.short	0x0002
        /*0052*/ 	.short	0x0008
        /*0054*/ 	.byte	0x00, 0xf0, 0x11, 0x00


	//----- nvinfo : EIATTR_KPARAM_INFO
	.align		4
.L_314:
        /*0058*/ 	.byte	0x04, 0x17
        /*005a*/ 	.short	(.L_316 - .L_315)
.L_315:
        /*005c*/ 	.word	0x00000000
        /*0060*/ 	.short	0x0001
        /*0062*/ 	.short	0x0004
        /*0064*/ 	.byte	0x00, 0xf0, 0x11, 0x00


	//----- nvinfo : EIATTR_KPARAM_INFO
	.align		4
.L_316:
        /*0068*/ 	.byte	0x04, 0x17
        /*006a*/ 	.short	(.L_318 - .L_317)
.L_317:
        /*006c*/ 	.word	0x00000000
        /*0070*/ 	.short	0x0000
        /*0072*/ 	.short	0x0000
        /*0074*/ 	.byte	0x00, 0xf0, 0x11, 0x00


	//----- nvinfo : EIATTR_SPARSE_MMA_MASK
	.align		4
.L_318:
        /*0078*/ 	.byte	0x03, 0x50
        /*007a*/ 	.short	0x0000


	//----- nvinfo : EIATTR_MAXREG_COUNT
	.align		4
        /*007c*/ 	.byte	0x03, 0x1b
        /*007e*/ 	.short	0x00ff


	//----- nvinfo : EIATTR_MERCURY_ISA_VERSION
	.align		4
        /*0080*/ 	.byte	0x03, 0x5f
        /*0082*/ 	.short	0x0101


	//----- nvinfo : EIATTR_VRC_CTA_INIT_COUNT
	.align		4
        /*0084*/ 	.byte	0x02, 0x4a
	.zero		1
	.zero		1


	//----- nvinfo : EIATTR_EXIT_INSTR_OFFSETS
	.align		4
        /*0088*/ 	.byte	0x04, 0x1c
        /*008a*/ 	.short	(.L_320 - .L_319)


	//   ....[0]....
.L_319:
        /*008c*/ 	.word	0x00000080


	//   ....[1]....
        /*0090*/ 	.word	0x000000a0


	//   ....[2]....
        /*0094*/ 	.word	0x00000860


	//----- nvinfo : EIATTR_CRS_STACK_SIZE
	.align		4
.L_320:
        /*0098*/ 	.byte	0x04, 0x1e
        /*009a*/ 	.short	(.L_322 - .L_321)
.L_321:
        /*009c*/ 	.word	0x00000000


	//----- nvinfo : EIATTR_CBANK_PARAM_SIZE
	.align		4
.L_322:
        /*00a0*/ 	.byte	0x03, 0x19
        /*00a2*/ 	.short	0x0028


	//----- nvinfo : EIATTR_PARAM_CBANK
	.align		4
        /*00a4*/ 	.byte	0x04, 0x0a
        /*00a6*/ 	.short	(.L_324 - .L_323)
	.align		4
.L_323:
        /*00a8*/ 	.word	index@(.nv.constant0._Z14gatheridKerneliiiiPKiS0_Pi)
        /*00ac*/ 	.short	0x0380
        /*00ae*/ 	.short	0x0028


	//----- nvinfo : EIATTR_SW_WAR
	.align		4
.L_324:
        /*00b0*/ 	.byte	0x04, 0x36
        /*00b2*/ 	.short	(.L_326 - .L_325)
.L_325:
        /*00b4*/ 	.word	0x00000008
.L_326:


//--------------------- .nv.info._Z17gatherpointKerneliiiiPKfPKiPf --------------------------
	.section	.nv.info._Z17gatherpointKerneliiiiPKfPKiPf,"",@"SHT_CUDA_INFO"
	.sectionflags	@""
	.align	4


	//----- nvinfo : EIATTR_CUDA_API_VERSION
	.align		4
        /*0000*/ 	.byte	0x04, 0x37
        /*0002*/ 	.short	(.L_328 - .L_327)
.L_327:
        /*0004*/ 	.word	0x00000082


	//----- nvinfo : EIATTR_KPARAM_INFO
	.align		4
.L_328:
        /*0008*/ 	.byte	0x04, 0x17
        /*000a*/ 	.short	(.L_330 - .L_329)
.L_329:
        /*000c*/ 	.word	0x00000000
        /*0010*/ 	.short	0x0006
        /*0012*/ 	.short	0x0020
        /*0014*/ 	.byte	0x00, 0xf5, 0x21, 0x00


	//----- nvinfo : EIATTR_KPARAM_INFO
	.align		4
.L_330:
        /*0018*/ 	.byte	0x04, 0x17
        /*001a*/ 	.short	(.L_332 - .L_331)
.L_331:
        /*001c*/ 	.word	0x00000000
        /*0020*/ 	.short	0x0005
        /*0022*/ 	.short	0x0018
        /*0024*/ 	.byte	0x00, 0xf5, 0x21, 0x00


	//----- nvinfo : EIATTR_KPARAM_INFO
	.align		4
.L_332:
        /*0028*/ 	.byte	0x04, 0x17
        /*002a*/ 	.short	(.L_334 - .L_333)
.L_333:
        /*002c*/ 	.word	0x00000000
        /*0030*/ 	.short	0x0004
        /*0032*/ 	.short	0x0010
        /*0034*/ 	.byte	0x00, 0xf5, 0x21, 0x00


	//----- nvinfo : EIATTR_KPARAM_INFO
	.align		4
.L_334:
        /*0038*/ 	.byte	0x04, 0x17
        /*003a*/ 	.short	(.L_336 - .L_335)
.L_335:
        /*003c*/ 	.word	0x00000000
        /*0040*/ 	.short	0x0003
        /*0042*/ 	.short	0x000c
        /*0044*/ 	.byte	0x00, 0xf0, 0x11, 0x00


	//----- nvinfo : EIATTR_KPARAM_INFO
	.align		4
.L_336:
        /*0048*/ 	.byte	0x04, 0x17
        /*004a*/ 	.short	(.L_338 - .L_337)
.L_337:
        /*004c*/ 	.word	0x00000000
        /*0050*/ 	.short	0x0002
        /*0052*/ 	.short	0x0008
        /*0054*/ 	.byte	0x00, 0xf0, 0x11, 0x00


	//----- nvinfo : EIATTR_KPARAM_INFO
	.align		4
.L_338:
        /*0058*/ 	.byte	0x04, 0x17
        /*005a*/ 	.short	(.L_340 - .L_339)
.L_339:
        /*005c*/ 	.word	0x00000000
        /*0060*/ 	.short	0x0001
        /*0062*/ 	.short	0x0004
        /*0064*/ 	.byte	0x00, 0xf0, 0x11, 0x00


	//----- nvinfo : EIATTR_KPARAM_INFO
	.align		4
.L_340:
        /*0068*/ 	.byte	0x04, 0x17
        /*006a*/ 	.short	(.L_342 - .L_341)
.L_341:
        /*006c*/ 	.word	0x00000000
        /*0070*/ 	.short	0x0000
        /*0072*/ 	.short	0x0000
        /*0074*/ 	.byte	0x00, 0xf0, 0x11, 0x00


	//----- nvinfo : EIATTR_SPARSE_MMA_MASK
	.align		4
.L_342:
        /*0078*/ 	.byte	0x03, 0x50
        /*007a*/ 	.short	0x0000


	//----- nvinfo : EIATTR_MAXREG_COUNT
	.align		4
        /*007c*/ 	.byte	0x03, 0x1b
        /*007e*/ 	.short	0x00ff


	//----- nvinfo : EIATTR_MERCURY_ISA_VERSION
	.align		4
        /*0080*/ 	.byte	0x03, 0x5f
        /*0082*/ 	.short	0x0101


	//----- nvinfo : EIATTR_VRC_CTA_INIT_COUNT
	.align		4
        /*0084*/ 	.byte	0x02, 0x4a
	.zero		1
	.zero		1


	//----- nvinfo : EIATTR_EXIT_INSTR_OFFSETS
	.align		4
        /*0088*/ 	.byte	0x04, 0x1c
        /*008a*/ 	.short	(.L_344 - .L_343)


	//   ....[0]....
.L_343:
        /*008c*/ 	.word	0x00000080


	//   ....[1]....
        /*0090*/ 	.word	0x000000a0


	//   ....[2]....
        /*0094*/ 	.word	0x00000860


	//----- nvinfo : EIATTR_CRS_STACK_SIZE
	.align		4
.L_344:
        /*0098*/ 	.byte	0x04, 0x1e
        /*009a*/ 	.short	(.L_346 - .L_345)
.L_345:
        /*009c*/ 	.word	0x00000000


	//----- nvinfo : EIATTR_CBANK_PARAM_SIZE
	.align		4
.L_346:
        /*00a0*/ 	.byte	0x03, 0x19
        /*00a2*/ 	.short	0x0028


	//----- nvinfo : EIATTR_PARAM_CBANK
	.align		4
        /*00a4*/ 	.byte	0x04, 0x0a
        /*00a6*/ 	.short	(.L_348 - .L_347)
	.align		4
.L_347:
        /*00a8*/ 	.word	index@(.nv.constant0._Z17gatherpointKerneliiiiPKfPKiPf)
        /*00ac*/ 	.short	0x0380
        /*00ae*/ 	.short	0x0028


	//----- nvinfo : EIATTR_SW_WAR
	.align		4
.L_348:
        /*00b0*/ 	.byte	0x04, 0x36
        /*00b2*/ 	.short	(.L_350 - .L_349)
.L_349:
        /*00b4*/ 	.word	0x00000008
.L_350:


//--------------------- .nv.info._Z7randomsP17curandStateXORWOWPii --------------------------
	.section	.nv.info._Z7randomsP17curandStateXORWOWPii,"",@"SHT_CUDA_INFO"
	.sectionflags	@""
	.align	4


	//----- nvinfo : EIATTR_CUDA_API_VERSION
	.align		4
        /*0000*/ 	.byte	0x04, 0x37
        /*0002*/ 	.short	(.L_352 - .L_351)
.L_351:
        /*0004*/ 	.word	0x00000082


	//----- nvinfo : EIATTR_KPARAM_INFO
	.align		4
.L_352:
        /*0008*/ 	.byte	0x04, 0x17
        /*000a*/ 	.short	(.L_354 - .L_353)
.L_353:
        /*000c*/ 	.word	0x00000000
        /*0010*/ 	.short	0x0002
        /*0012*/ 	.short	0x0010
        /*0014*/ 	.byte	0x00, 0xf0, 0x11, 0x00


	//----- nvinfo : EIATTR_KPARAM_INFO
	.align		4
.L_354:
        /*0018*/ 	.byte	0x04, 0x17
        /*001a*/ 	.short	(.L_356 - .L_355)
.L_355:
        /*001c*/ 	.word	0x00000000
        /*0020*/ 	.short	0x0001
        /*0022*/ 	.short	0x0008
        /*0024*/ 	.byte	0x00, 0xf5, 0x21, 0x00


	//----- nvinfo : EIATTR_KPARAM_INFO
	.align		4
.L_356:
        /*0028*/ 	.byte	0x04, 0x17
        /*002a*/ 	.short	(.L_358 - .L_357)
.L_357:
        /*002c*/ 	.word	0x00000000
        /*0030*/ 	.short	0x0000
        /*0032*/ 	.short	0x0000
        /*0034*/ 	.byte	0x00, 0xf5, 0x21, 0x00


	//----- nvinfo : EIATTR_SPARSE_MMA_MASK
	.align		4
.L_358:
        /*0038*/ 	.byte	0x03, 0x50
        /*003a*/ 	.short	0x0000


	//----- nvinfo : EIATTR_MAXREG_COUNT
	.align		4
        /*003c*/ 	.byte	0x03, 0x1b
        /*003e*/ 	.short	0x00ff


	//----- nvinfo : EIATTR_MERCURY_ISA_VERSION
	.align		4
        /*0040*/ 	.byte	0x03, 0x5f
        /*0042*/ 	.short	0x0101


	//----- nvinfo : EIATTR_VRC_CTA_INIT_COUNT
	.align		4
        /*0044*/ 	.byte	0x02, 0x4a
	.zero		1
	.zero		1


	//----- nvinfo : EIATTR_EXIT_INSTR_OFFSETS
	.align		4
        /*0048*/ 	.byte	0x04, 0x1c
        /*004a*/ 	.short	(.L_360 - .L_359)


	//   ....[0]....
.L_359:
        /*004c*/ 	.word	0x000002c0


	//----- nvinfo : EIATTR_CBANK_PARAM_SIZE
	.align		4
.L_360:
        /*0050*/ 	.byte	0x03, 0x19
        /*0052*/ 	.short	0x0014


	//----- nvinfo : EIATTR_PARAM_CBANK
	.align		4
        /*0054*/ 	.byte	0x04, 0x0a
        /*0056*/ 	.short	(.L_362 - .L_361)
	.align		4
.L_361:
        /*0058*/ 	.word	index@(.nv.constant0._Z7randomsP17curandStateXORWOWPii)
        /*005c*/ 	.short	0x0380
        /*005e*/ 	.short	0x0014


	//----- nvinfo : EIATTR_SW_WAR
	.align		4
.L_362:
        /*0060*/ 	.byte	0x04, 0x36
        /*0062*/ 	.short	(.L_364 - .L_363)
.L_363:
        /*0064*/ 	.word	0x00000008
.L_364:


//--------------------- .nv.info._Z4initjP17curandStateXORWOW --------------------------
	.section	.nv.info._Z4initjP17curandStateXORWOW,"",@"SHT_CUDA_INFO"
	.sectionflags	@""
	.align	4


	//----- nvinfo : EIATTR_CUDA_API_VERSION
	.align		4
        /*0000*/ 	.byte	0x04, 0x37
        /*0002*/ 	.short	(.L_366 - .L_365)
.L_365:
        /*0004*/ 	.word	0x00000082


	//----- nvinfo : EIATTR_KPARAM_INFO
	.align		4
.L_366:
        /*0008*/ 	.byte	0x04, 0x17
        /*000a*/ 	.short	(.L_368 - .L_367)
.L_367:
        /*000c*/ 	.word	0x00000000
        /*0010*/ 	.short	0x0001
        /*0012*/ 	.short	0x0008
        /*0014*/ 	.byte	0x00, 0xf5, 0x21, 0x00


	//----- nvinfo : EIATTR_KPARAM_INFO
	.align		4
.L_368:
        /*0018*/ 	.byte	0x04, 0x17
        /*001a*/ 	.short	(.L_370 - .L_369)
.L_369:
        /*001c*/ 	.word	0x00000000
        /*0020*/ 	.short	0x0000
        /*0022*/ 	.short	0x0000
        /*0024*/ 	.byte	0x00, 0xf0, 0x11, 0x00


	//----- nvinfo : EIATTR_SPARSE_MMA_MASK
	.align		4
.L_370:
        /*0028*/ 	.byte	0x03, 0x50
        /*002a*/ 	.short	0x0000


	//----- nvinfo : EIATTR_MAXREG_COUNT
	.align		4
        /*002c*/ 	.byte	0x03, 0x1b
        /*002e*/ 	.short	0x00ff


	//----- nvinfo : EIATTR_MERCURY_ISA_VERSION
	.align		4
        /*0030*/ 	.byte	0x03, 0x5f
        /*0032*/ 	.short	0x0101


	//----- nvinfo : EIATTR_VRC_CTA_INIT_COUNT
	.align		4
        /*0034*/ 	.byte	0x02, 0x4a
	.zero		1
	.zero		1


	//----- nvinfo : EIATTR_EXIT_INSTR_OFFSETS
	.align		4
        /*0038*/ 	.byte	0x04, 0x1c
        /*003a*/ 	.short	(.L_372 - .L_371)


	//   ....[0]....
.L_371:
        /*003c*/ 	.word	0x00000ea0


	//----- nvinfo : EIATTR_CBANK_PARAM_SIZE
	.align		4
.L_372:
        /*0040*/ 	.byte	0x03, 0x19
        /*0042*/ 	.short	0x0010


	//----- nvinfo : EIATTR_PARAM_CBANK
	.align		4
        /*0044*/ 	.byte	0x04, 0x0a
        /*0046*/ 	.short	(.L_374 - .L_373)
	.align		4
.L_373:
        /*0048*/ 	.word	index@(.nv.constant0._Z4initjP17curandStateXORWOW)
        /*004c*/ 	.short	0x0380
        /*004e*/ 	.short	0x0010


	//----- nvinfo : EIATTR_SW_WAR
	.align		4
.L_374:
        /*0050*/ 	.byte	0x04, 0x36
        /*0052*/ 	.short	(.L_376 - .L_375)
.L_375:
        /*0054*/ 	.word	0x00000008
.L_376:


//--------------------- .nv.info._Z8knn_cudaiiiiPKfS0_PiPf --------------------------
	.section	.nv.info._Z8knn_cudaiiiiPKfS0_PiPf,"",@"SHT_CUDA_INFO"
	.sectionflags	@""
	.align	4


	//----- nvinfo : EIATTR_CUDA_API_VERSION
	.align		4
        /*0000*/ 	.byte	0x04, 0x37
        /*0002*/ 	.short	(.L_378 - .L_377)
.L_377:
        /*0004*/ 	.word	0x00000082


	//----- nvinfo : EIATTR_KPARAM_INFO
	.align		4
.L_378:
        /*0008*/ 	.byte	0x04, 0x17
        /*000a*/ 	.short	(.L_380 - .L_379)
.L_379:
        /*000c*/ 	.word	0x00000000
        /*0010*/ 	.short	0x0007
        /*0012*/ 	.short	0x0028
        /*0014*/ 	.byte	0x00, 0xf5, 0x21, 0x00


	//----- nvinfo : EIATTR_KPARAM_INFO
	.align		4
.L_380:
        /*0018*/ 	.byte	0x04, 0x17
        /*001a*/ 	.short	(.L_382 - .L_381)
.L_381:
        /*001c*/ 	.word	0x00000000
        /*0020*/ 	.short	0x0006
        /*0022*/ 	.short	0x0020
        /*0024*/ 	.byte	0x00, 0xf5, 0x21, 0x00


	//----- nvinfo : EIATTR_KPARAM_INFO
	.align		4
.L_382:
        /*0028*/ 	.byte	0x04, 0x17
        /*002a*/ 	.short	(.L_384 - .L_383)
.L_383:
        /*002c*/ 	.word	0x00000000
        /*0030*/ 	.short	0x0005
        /*0032*/ 	.short	0x0018
        /*0034*/ 	.byte	0x00, 0xf5, 0x21, 0x00


	//----- nvinfo : EIATTR_KPARAM_INFO
	.align		4
.L_384:
        /*0038*/ 	.byte	0x04, 0x17
        /*003a*/ 	.short	(.L_386 - .L_385)
.L_385:
        /*003c*/ 	.word	0x00000000
        /*0040*/ 	.short	0x0004
        /*0042*/ 	.short	0x0010
        /*0044*/ 	.byte	0x00, 0xf5, 0x21, 0x00


	//----- nvinfo : EIATTR_KPARAM_INFO
	.align		4
.L_386:
        /*0048*/ 	.byte	0x04, 0x17
        /*004a*/ 	.short	(.L_388 - .L_387)
.L_387:
        /*004c*/ 	.word	0x00000000
        /*0050*/ 	.short	0x0003
        /*0052*/ 	.short	0x000c
        /*0054*/ 	.byte	0x00, 0xf0, 0x11, 0x00


	//----- nvinfo : EIATTR_KPARAM_INFO
	.align		4
.L_388:
        /*0058*/ 	.byte	0x04, 0x17
        /*005a*/ 	.short	(.L_390 - .L_389)
.L_389:
        /*005c*/ 	.word	0x00000000
        /*0060*/ 	.short	0x0002
        /*0062*/ 	.short	0x0008
        /*0064*/ 	.byte	0x00, 0xf0, 0x11, 0x00


	//----- nvinfo : EIATTR_KPARAM_INFO
	.align		4
.L_390:
        /*0068*/ 	.byte	0x04, 0x17
        /*006a*/ 	.short	(.L_392 - .L_391)
.L_391:
        /*006c*/ 	.word	0x00000000
        /*0070*/ 	.short	0x0001
        /*0072*/ 	.short	0x0004
        /*0074*/ 	.byte	0x00, 0xf0, 0x11, 0x00


	//----- nvinfo : EIATTR_KPARAM_INFO
	.align		4
.L_392:
        /*0078*/ 	.byte	0x04, 0x17
        /*007a*/ 	.short	(.L_394 - .L_393)
.L_393:
        /*007c*/ 	.word	0x00000000
        /*0080*/ 	.short	0x0000
        /*0082*/ 	.short	0x0000
        /*0084*/ 	.byte	0x00, 0xf0, 0x11, 0x00


	//----- nvinfo : EIATTR_SPARSE_MMA_MASK
	.align		4
.L_394:
        /*0088*/ 	.byte	0x03, 0x50
        /*008a*/ 	.short	0x0000


	//----- nvinfo : EIATTR_MAXREG_COUNT
	.align		4
        /*008c*/ 	.byte	0x03, 0x1b
        /*008e*/ 	.short	0x00ff


	//----- nvinfo : EIATTR_MERCURY_ISA_VERSION
	.align		4
        /*0090*/ 	.byte	0x03, 0x5f
        /*0092*/ 	.short	0x0101


	//----- nvinfo : EIATTR_VRC_CTA_INIT_COUNT
	.align		4
        /*0094*/ 	.byte	0x02, 0x4a
	.zero		1
	.zero		1


	//----- nvinfo : EIATTR_EXIT_INSTR_OFFSETS
	.align		4
        /*0098*/ 	.byte	0x04, 0x1c
        /*009a*/ 	.short	(.L_396 - .L_395)


	//   ....[0]....
.L_395:
        /*009c*/ 	.word	0x00000070


	//   ....[1]....
        /*00a0*/ 	.word	0x000039e0


	//   ....[2]....
        /*00a4*/ 	.word	0x00003a10


	//   ....[3]....
        /*00a8*/ 	.word	0x00003af0


	//   ....[4]....
        /*00ac*/ 	.word	0x000048a0


	//----- nvinfo : EIATTR_CRS_STACK_SIZE
	.align		4
.L_396:
        /*00b0*/ 	.byte	0x04, 0x1e
        /*00b2*/ 	.short	(.L_398 - .L_397)
.L_397:
        /*00b4*/ 	.word	0x00000000


	//----- nvinfo : EIATTR_CBANK_PARAM_SIZE
	.align		4
.L_398:
        /*00b8*/ 	.byte	0x03, 0x19
        /*00ba*/ 	.short	0x0030


	//----- nvinfo : EIATTR_PARAM_CBANK
	.align		4
        /*00bc*/ 	.byte	0x04, 0x0a
        /*00be*/ 	.short	(.L_400 - .L_399)
	.align		4
.L_399:
        /*00c0*/ 	.word	index@(.nv.constant0._Z8knn_cudaiiiiPKfS0_PiPf)
        /*00c4*/ 	.short	0x0380
        /*00c6*/ 	.short	0x0030


	//----- nvinfo : EIATTR_SW_WAR
	.align		4
.L_400:
        /*00c8*/ 	.byte	0x04, 0x36
        /*00ca*/ 	.short	(.L_402 - .L_401)
.L_401:
        /*00cc*/ 	.word	0x00000008
.L_402:


//--------------------- .nv.info._Z14query_ball_gpuiiifiPKiPKfS2_PiS3_ --------------------------
	.section	.nv.info._Z14query_ball_gpuiiifiPKiPKfS2_PiS3_,"",@"SHT_CUDA_INFO"
	.sectionflags	@""
	.align	4


	//----- nvinfo : EIATTR_CUDA_API_VERSION
	.align		4
        /*0000*/ 	.byte	0x04, 0x37
        /*0002*/ 	.short	(.L_404 - .L_403)
.L_403:
        /*0004*/ 	.word	0x00000082


	//----- nvinfo : EIATTR_KPARAM_INFO
	.align		4
.L_404:
        /*0008*/ 	.byte	0x04, 0x17
        /*000a*/ 	.short	(.L_406 - .L_405)
.L_405:
        /*000c*/ 	.word	0x00000000
        /*0010*/ 	.short	0x0009
        /*0012*/ 	.short	0x0038
        /*0014*/ 	.byte	0x00, 0xf5, 0x21, 0x00


	//----- nvinfo : EIATTR_KPARAM_INFO
	.align		4
.L_406:
        /*0018*/ 	.byte	0x04, 0x17
        /*001a*/ 	.short	(.L_408 - .L_407)
.L_407:
        /*001c*/ 	.word	0x00000000
        /*0020*/ 	.short	0x0008
        /*0022*/ 	.short	0x0030
        /*0024*/ 	.byte	0x00, 0xf5, 0x21, 0x00


	//----- nvinfo : EIATTR_KPARAM_INFO
	.align		4
.L_408:
        /*0028*/ 	.byte	0x04, 0x17
        /*002a*/ 	.short	(.L_410 - .L_409)
.L_409:
        /*002c*/ 	.word	0x00000000
        /*0030*/ 	.short	0x0007
        /*0032*/ 	.short	0x0028
        /*0034*/ 	.byte	0x00, 0xf5, 0x21, 0x00


	//----- nvinfo : EIATTR_KPARAM_INFO
	.align		4
.L_410:
        /*0038*/ 	.byte	0x04, 0x17
        /*003a*/ 	.short	(.L_412 - .L_411)
.L_411:
        /*003c*/ 	.word	0x00000000
        /*0040*/ 	.short	0x0006
        /*0042*/ 	.short	0x0020
        /*0044*/ 	.byte	0x00, 0xf5, 0x21, 0x00


	//----- nvinfo : EIATTR_KPARAM_INFO
	.align		4
.L_412:
        /*0048*/ 	.byte	0x04, 0x17
        /*004a*/ 	.short	(.L_414 - .L_413)
.L_413:
        /*004c*/ 	.word	0x00000000
        /*0050*/ 	.short	0x0005
        /*0052*/ 	.short	0x0018
        /*0054*/ 	.byte	0x00, 0xf5, 0x21, 0x00


	//----- nvinfo : EIATTR_KPARAM_INFO
	.align		4
.L_414:
        /*0058*/ 	.byte	0x04, 0x17
        /*005a*/ 	.short	(.L_416 - .L_415)
.L_415:
        /*005c*/ 	.word	0x00000000
        /*0060*/ 	.short	0x0004
        /*0062*/ 	.short	0x0010
        /*0064*/ 	.byte	0x00, 0xf0, 0x11, 0x00


	//----- nvinfo : EIATTR_KPARAM_INFO
	.align		4
.L_416:
        /*0068*/ 	.byte	0x04, 0x17
        /*006a*/ 	.short	(.L_418 - .L_417)
.L_417:
        /*006c*/ 	.word	0x00000000
        /*0070*/ 	.short	0x0003
        /*0072*/ 	.short	0x000c
        /*0074*/ 	.byte	0x00, 0xf0, 0x11, 0x00


	//----- nvinfo : EIATTR_KPARAM_INFO
	.align		4
.L_418:
        /*0078*/ 	.byte	0x04, 0x17
        /*007a*/ 	.short	(.L_420 - .L_419)
.L_419:
        /*007c*/ 	.word	0x00000000
        /*0080*/ 	.short	0x0002
        /*0082*/ 	.short	0x0008
        /*0084*/ 	.byte	0x00, 0xf0, 0x11, 0x00


	//----- nvinfo : EIATTR_KPARAM_INFO
	.align		4
.L_420:
        /*0088*/ 	.byte	0x04, 0x17
        /*008a*/ 	.short	(.L_422 - .L_421)
.L_421:
        /*008c*/ 	.word	0x00000000
        /*0090*/ 	.short	0x0001
        /*0092*/ 	.short	0x0004
        /*0094*/ 	.byte	0x00, 0xf0, 0x11, 0x00


	//----- nvinfo : EIATTR_KPARAM_INFO
	.align		4
.L_422:
        /*0098*/ 	.byte	0x04, 0x17
        /*009a*/ 	.short	(.L_424 - .L_423)
.L_423:
        /*009c*/ 	.word	0x00000000
        /*00a0*/ 	.short	0x0000
        /*00a2*/ 	.short	0x0000
        /*00a4*/ 	.byte	0x00, 0xf0, 0x11, 0x00


	//----- nvinfo : EIATTR_SPARSE_MMA_MASK
	.align		4
.L_424:
        /*00a8*/ 	.byte	0x03, 0x50
        /*00aa*/ 	.short	0x0000


	//----- nvinfo : EIATTR_MAXREG_COUNT
	.align		4
        /*00ac*/ 	.byte	0x03, 0x1b
        /*00ae*/ 	.short	0x00ff


	//----- nvinfo : EIATTR_MERCURY_ISA_VERSION
	.align		4
        /*00b0*/ 	.byte	0x03, 0x5f
        /*00b2*/ 	.short	0x0101


	//----- nvinfo : EIATTR_VRC_CTA_INIT_COUNT
	.align		4
        /*00b4*/ 	.byte	0x02, 0x4a
	.zero		1
	.zero		1


	//----- nvinfo : EIATTR_EXIT_INSTR_OFFSETS
	.align		4
        /*00b8*/ 	.byte	0x04, 0x1c
        /*00ba*/ 	.short	(.L_426 - .L_425)


	//   ....[0]....
.L_425:
        /*00bc*/ 	.word	0x00000040


	//   ....[1]....
        /*00c0*/ 	.word	0x00000400


	//   ....[2]....
        /*00c4*/ 	.word	0x000005b0


	//   ....[3]....
        /*00c8*/ 	.word	0x00000ec0


	//----- nvinfo : EIATTR_CRS_STACK_SIZE
	.align		4
.L_426:
        /*00cc*/ 	.byte	0x04, 0x1e
        /*00ce*/ 	.short	(.L_428 - .L_427)
.L_427:
        /*00d0*/ 	.word	0x00000000


	//----- nvinfo : EIATTR_CBANK_PARAM_SIZE
	.align		4
.L_428:
        /*00d4*/ 	.byte	0x03, 0x19
        /*00d6*/ 	.short	0x0040


	//----- nvinfo : EIATTR_PARAM_CBANK
	.align		4
        /*00d8*/ 	.byte	0x04, 0x0a
        /*00da*/ 	.short	(.L_430 - .L_429)
	.align		4
.L_429:
        /*00dc*/ 	.word	index@(.nv.constant0._Z14query_ball_gpuiiifiPKiPKfS2_PiS3_)
        /*00e0*/ 	.short	0x0380
        /*00e2*/ 	.short	0x0040


	//----- nvinfo : EIATTR_SW_WAR
	.align		4
.L_430:
        /*00e4*/ 	.byte	0x04, 0x36
        /*00e6*/ 	.short	(.L_432 - .L_431)
.L_431:
        /*00e8*/ 	.word	0x00000008
.L_432:


//--------------------- .nv.info._Z18query_ball_knn_gpuiiifiPKiPKfS2_PiPf --------------------------
	.section	.nv.info._Z18query_ball_knn_gpuiiifiPKiPKfS2_PiPf,"",@"SHT_CUDA_INFO"
	.sectionflags	@""
	.align	4


	//----- nvinfo : EIATTR_CUDA_API_VERSION
	.align		4
        /*0000*/ 	.byte	0x04, 0x37
        /*0002*/ 	.short	(.L_434 - .L_433)
.L_433:
        /*0004*/ 	.word	0x00000082


	//----- nvinfo : EIATTR_KPARAM_INFO
	.align		4
.L_434:
        /*0008*/ 	.byte	0x04, 0x17
        /*000a*/ 	.short	(.L_436 - .L_435)
.L_435:
        /*000c*/ 	.word	0x00000000
        /*0010*/ 	.short	0x0009
        /*0012*/ 	.short	0x0038
        /*0014*/ 	.byte	0x00, 0xf5, 0x21, 0x00


	//----- nvinfo : EIATTR_KPARAM_INFO
	.align		4
.L_436:
        /*0018*/ 	.byte	0x04, 0x17
        /*001a*/ 	.short	(.L_438 - .L_437)
.L_437:
        /*001c*/ 	.word	0x00000000
        /*0020*/ 	.short	0x0008
        /*0022*/ 	.short	0x0030
        /*0024*/ 	.byte	0x00, 0xf5, 0x21, 0x00


	//----- nvinfo : EIATTR_KPARAM_INFO
	.align		4
.L_438:
        /*0028*/ 	.byte	0x04, 0x17
        /*002a*/ 	.short	(.L_440 - .L_439)
.L_439:
        /*002c*/ 	.word	0x00000000
        /*0030*/ 	.short	0x0007
        /*0032*/ 	.short	0x0028
        /*0034*/ 	.byte	0x00, 0xf5, 0x21, 0x00


	//----- nvinfo : EIATTR_KPARAM_INFO
	.align		4
.L_440:
        /*0038*/ 	.byte	0x04, 0x17
        /*003a*/ 	.short	(.L_442 - .L_441)
.L_441:
        /*003c*/ 	.word	0x00000000
        /*0040*/ 	.short	0x0006
        /*0042*/ 	.short	0x0020
        /*0044*/ 	.byte	0x00, 0xf5, 0x21, 0x00


	//----- nvinfo : EIATTR_KPARAM_INFO
	.align		4
.L_442:
        /*0048*/ 	.byte	0x04, 0x17
        /*004a*/ 	.short	(.L_444 - .L_443)
.L_443:
        /*004c*/ 	.word	0x00000000
        /*0050*/ 	.short	0x0005
        /*0052*/ 	.short	0x0018
        /*0054*/ 	.byte	0x00, 0xf5, 0x21, 0x00


	//----- nvinfo : EIATTR_KPARAM_INFO
	.align		4
.L_444:
        /*0058*/ 	.byte	0x04, 0x17
        /*005a*/ 	.short	(.L_446 - .L_445)
.L_445:
        /*005c*/ 	.word	0x00000000
        /*0060*/ 	.short	0x0004
        /*0062*/ 	.short	0x0010
        /*0064*/ 	.byte	0x00, 0xf0, 0x11, 0x00


	//----- nvinfo : EIATTR_KPARAM_INFO
	.align		4
.L_446:
        /*0068*/ 	.byte	0x04, 0x17
        /*006a*/ 	.short	(.L_448 - .L_447)
.L_447:
        /*006c*/ 	.word	0x00000000
        /*0070*/ 	.short	0x0003
        /*0072*/ 	.short	0x000c
        /*0074*/ 	.byte	0x00, 0xf0, 0x11, 0x00


	//----- nvinfo : EIATTR_KPARAM_INFO
	.align		4
.L_448:
        /*0078*/ 	.byte	0x04, 0x17
        /*007a*/ 	.short	(.L_450 - .L_449)
.L_449:
        /*007c*/ 	.word	0x00000000
        /*0080*/ 	.short	0x0002
        /*0082*/ 	.short	0x0008
        /*0084*/ 	.byte	0x00, 0xf0, 0x11, 0x00


	//----- nvinfo : EIATTR_KPARAM_INFO
	.align		4
.L_450:
        /*0088*/ 	.byte	0x04, 0x17
        /*008a*/ 	.short	(.L_452 - .L_451)
.L_451:
        /*008c*/ 	.word	0x00000000
        /*0090*/ 	.short	0x0001
        /*0092*/ 	.short	0x0004
        /*0094*/ 	.byte	0x00, 0xf0, 0x11, 0x00


	//----- nvinfo : EIATTR_KPARAM_INFO
	.align		4
.L_452:
        /*0098*/ 	.byte	0x04, 0x17
        /*009a*/ 	.short	(.L_454 - .L_453)
.L_453:
        /*009c*/ 	.word	0x00000000
        /*00a0*/ 	.short	0x0000
        /*00a2*/ 	.short	0x0000
        /*00a4*/ 	.byte	0x00, 0xf0, 0x11, 0x00


	//----- nvinfo : EIATTR_SPARSE_MMA_MASK
	.align		4
.L_454:
        /*00a8*/ 	.byte	0x03, 0x50
        /*00aa*/ 	.short	0x0000


	//----- nvinfo : EIATTR_MAXREG_COUNT
	.align		4
        /*00ac*/ 	.byte	0x03, 0x1b
        /*00ae*/ 	.short	0x00ff


	//----- nvinfo : EIATTR_MERCURY_ISA_VERSION
	.align		4
        /*00b0*/ 	.byte	0x03, 0x5f
        /*00b2*/ 	.short	0x0101


	//----- nvinfo : EIATTR_VRC_CTA_INIT_COUNT
	.align		4
        /*00b4*/ 	.byte	0x02, 0x4a
	.zero		1
	.zero		1


	//----- nvinfo : EIATTR_EXIT_INSTR_OFFSETS
	.align		4
        /*00b8*/ 	.byte	0x04, 0x1c
        /*00ba*/ 	.short	(.L_456 - .L_455)


	//   ....[0]....
.L_455:
        /*00bc*/ 	.word	0x000000d0


	//   ....[1]....
        /*00c0*/ 	.word	0x00001f00


	//   ....[2]....
        /*00c4*/ 	.word	0x00002810


	//   ....[3]....
        /*00c8*/ 	.word	0x00002840


	//   ....[4]....
        /*00cc*/ 	.word	0x00002db0


	//----- nvinfo : EIATTR_CRS_STACK_SIZE
	.align		4
.L_456:
        /*00d0*/ 	.byte	0x04, 0x1e
        /*00d2*/ 	.short	(.L_458 - .L_457)
.L_457:
        /*00d4*/ 	.word	0x00000000


	//----- nvinfo : EIATTR_CBANK_PARAM_SIZE
	.align		4
.L_458:
        /*00d8*/ 	.byte	0x03, 0x19
        /*00da*/ 	.short	0x0040


	//----- nvinfo : EIATTR_PARAM_CBANK
	.align		4
        /*00dc*/ 	.byte	0x04, 0x0a
        /*00de*/ 	.short	(.L_460 - .L_459)
	.align		4
.L_459:
        /*00e0*/ 	.word	index@(.nv.constant0._Z18query_ball_knn_gpuiiifiPKiPKfS2_PiPf)
        /*00e4*/ 	.short	0x0380
        /*00e6*/ 	.short	0x0040


	//----- nvinfo : EIATTR_SW_WAR
	.align		4
.L_460:
        /*00e8*/ 	.byte	0x04, 0x36
        /*00ea*/ 	.short	(.L_462 - .L_461)
.L_461:
        /*00ec*/ 	.word	0x00000008
.L_462:


//--------------------- .nv.info._Z27farthestpointsamplingKerneliiiPKiPKfPfPi --------------------------
	.section	.nv.info._Z27farthestpointsamplingKerneliiiPKiPKfPfPi,"",@"SHT_CUDA_INFO"
	.sectionflags	@""
	.align	4


	//----- nvinfo : EIATTR_CUDA_API_VERSION
	.align		4
        /*0000*/ 	.byte	0x04, 0x37
        /*0002*/ 	.short	(.L_464 - .L_463)
.L_463:
        /*0004*/ 	.word	0x00000082


	//----- nvinfo : EIATTR_KPARAM_INFO
	.align		4
.L_464:
        /*0008*/ 	.byte	0x04, 0x17
        /*000a*/ 	.short	(.L_466 - .L_465)
.L_465:
        /*000c*/ 	.word	0x00000000
        /*0010*/ 	.short	0x0006
        /*0012*/ 	.short	0x0028
        /*0014*/ 	.byte	0x00, 0xf5, 0x21, 0x00


	//----- nvinfo : EIATTR_KPARAM_INFO
	.align		4
.L_466:
        /*0018*/ 	.byte	0x04, 0x17
        /*001a*/ 	.short	(.L_468 - .L_467)
.L_467:
        /*001c*/ 	.word	0x00000000
        /*0020*/ 	.short	0x0005
        /*0022*/ 	.short	0x0020
        /*0024*/ 	.byte	0x00, 0xf5, 0x21, 0x00


	//----- nvinfo : EIATTR_KPARAM_INFO
	.align		4
.L_468:
        /*0028*/ 	.byte	0x04, 0x17
        /*002a*/ 	.short	(.L_470 - .L_469)
.L_469:
        /*002c*/ 	.word	0x00000000
        /*0030*/ 	.short	0x0004
        /*0032*/ 	.short	0x0018
        /*0034*/ 	.byte	0x00, 0xf5, 0x21, 0x00


	//----- nvinfo : EIATTR_KPARAM_INFO
	.align		4
.L_470:
        /*0038*/ 	.byte	0x04, 0x17
        /*003a*/ 	.short	(.L_472 - .L_471)
.L_471:
        /*003c*/ 	.word	0x00000000
        /*0040*/ 	.short	0x0003
        /*0042*/ 	.short	0x0010
        /*0044*/ 	.byte	0x00, 0xf5, 0x21, 0x00


	//----- nvinfo : EIATTR_KPARAM_INFO
	.align		4
.L_472:
        /*0048*/ 	.byte	0x04, 0x17
        /*004a*/ 	.short	(.L_474 - .L_473)
.L_473:
        /*004c*/ 	.word	0x00000000
        /*0050*/ 	.short	0x0002
        /*0052*/ 	.short	0x0008
        /*0054*/ 	.byte	0x00, 0xf0, 0x11, 0x00


	//----- nvinfo : EIATTR_KPARAM_INFO
	.align		4
.L_474:
        /*0058*/ 	.byte	0x04, 0x17
        /*005a*/ 	.short	(.L_476 - .L_475)
.L_475:
        /*005c*/ 	.word	0x00000000
        /*0060*/ 	.short	0x0001
        /*0062*/ 	.short	0x0004
        /*0064*/ 	.byte	0x00, 0xf0, 0x11, 0x00


	//----- nvinfo : EIATTR_KPARAM_INFO
	.align		4
.L_476:
        /*0068*/ 	.byte	0x04, 0x17
        /*006a*/ 	.short	(.L_478 - .L_477)
.L_477:
        /*006c*/ 	.word	0x00000000
        /*0070*/ 	.short	0x0000
        /*0072*/ 	.short	0x0000
        /*0074*/ 	.byte	0x00, 0xf0, 0x11, 0x00


	//----- nvinfo : EIATTR_SPARSE_MMA_MASK
	.align		4
.L_478:
        /*0078*/ 	.byte	0x03, 0x50
        /*007a*/ 	.short	0x0000


	//----- nvinfo : EIATTR_MAXREG_COUNT
	.align		4
        /*007c*/ 	.byte	0x03, 0x1b
        /*007e*/ 	.short	0x00ff


	//----- nvinfo : EIATTR_NUM_BARRIERS
	.align		4
        /*0080*/ 	.byte	0x02, 0x4c
        /*0082*/ 	.byte	0x01
	.zero		1


	//----- nvinfo : EIATTR_MERCURY_ISA_VERSION
	.align		4
        /*0084*/ 	.byte	0x03, 0x5f
        /*0086*/ 	.short	0x0101


	//----- nvinfo : EIATTR_VRC_CTA_INIT_COUNT
	.align		4
        /*0088*/ 	.byte	0x02, 0x4a
	.zero		1
	.zero		1


	//----- nvinfo : EIATTR_EXIT_INSTR_OFFSETS
	.align		4
        /*008c*/ 	.byte	0x04, 0x1c
        /*008e*/ 	.short	(.L_480 - .L_479)


	//   ....[0]....
.L_479:
        /*0090*/ 	.word	0x00000030


	//   ....[1]....
        /*0094*/ 	.word	0x00000070


	//   ....[2]....
        /*0098*/ 	.word	0x00001050


	//----- nvinfo : EIATTR_CRS_STACK_SIZE
	.align		4
.L_480:
        /*009c*/ 	.byte	0x04, 0x1e
        /*009e*/ 	.short	(.L_482 - .L_481)
.L_481:
        /*00a0*/ 	.word	0x00000000


	//----- nvinfo : EIATTR_CBANK_PARAM_SIZE
	.align		4
.L_482:
        /*00a4*/ 	.byte	0x03, 0x19
        /*00a6*/ 	.short	0x0030


	//----- nvinfo : EIATTR_PARAM_CBANK
	.align		4
        /*00a8*/ 	.byte	0x04, 0x0a
        /*00aa*/ 	.short	(.L_484 - .L_483)
	.align		4
.L_483:
        /*00ac*/ 	.word	index@(.nv.constant0._Z27farthestpointsamplingKerneliiiPKiPKfPfPi)
        /*00b0*/ 	.short	0x0380
        /*00b2*/ 	.short	0x0030


	//----- nvinfo : EIATTR_SW_WAR
	.align		4
.L_484:
        /*00b4*/ 	.byte	0x04, 0x36
        /*00b6*/ 	.short	(.L_486 - .L_485)
.L_485:
        /*00b8*/ 	.word	0x00000008
.L_486:


//--------------------- .nv.callgraph             --------------------------
	.section	.nv.callgraph,"",@"SHT_CUDA_CALLGRAPH"
	.align	4
	.sectionentsize	8
	.align		4
        /*0000*/ 	.word	0x00000000
	.align		4
        /*0004*/ 	.word	0xffffffff
	.align		4
        /*0008*/ 	.word	0x00000000
	.align		4
        /*000c*/ 	.word	0xfffffffe
	.align		4
        /*0010*/ 	.word	0x00000000
	.align		4
        /*0014*/ 	.word	0xfffffffd
	.align		4
        /*0018*/ 	.word	0x00000000
	.align		4
        /*001c*/ 	.word	0xfffffffc


//--------------------- .nv.constant4             --------------------------
	.section	.nv.constant4,"a",@progbits
	.align	8
	.align		8
.nv.constant4:
        /*0000*/ 	.dword	precalc_xorwow_matrix
	.align		8
        /*0008*/ 	.dword	precalc_xorwow_offset_matrix
	.align		8
        /*0010*/ 	.dword	mrg32k3aM1
	.align		8
        /*0018*/ 	.dword	mrg32k3aM2
	.align		8
        /*0020*/ 	.dword	mrg32k3aM1SubSeq
	.align		8
        /*0028*/ 	.dword	mrg32k3aM2SubSeq
	.align		8
        /*0030*/ 	.dword	mrg32k3aM1Seq
	.align		8
        /*0038*/ 	.dword	mrg32k3aM2Seq


//--------------------- .nv.constant3             --------------------------
	.section	.nv.constant3,"a",@progbits
	.align	8
.nv.constant3:
	.type		__cr_lgamma_table,@object
	.size		__cr_lgamma_table,(.L_8 - __cr_lgamma_table)
__cr_lgamma_table:
        /*0000*/ 	.byte	0x00, 0x00, 0x00, 0x00, 0x00, 0x00, 0x00, 0x00, 0x00, 0x00, 0x00, 0x00, 0x00, 0x00, 0x00, 0x00
        /*0010*/ 	.byte	0xef, 0x39, 0xfa, 0xfe, 0x42, 0x2e, 0xe6, 0x3f, 0x02, 0x20, 0x2a, 0xfa, 0x0b, 0xab, 0xfc, 0x3f
        /*0020*/ 	.byte	0xf9, 0x2c, 0x92, 0x7c, 0xa7, 0x6c, 0x09, 0x40, 0xc9, 0x79, 0x44, 0x3c, 0x64, 0x26, 0x13, 0x40
        /*0030*/ 	.byte	0xca, 0x01, 0xcf, 0x3a, 0x27, 0x51, 0x1a, 0x40, 0x30, 0xcc, 0x2d, 0xf3, 0xe1, 0x0c, 0x21, 0x40
        /*0040*/ 	.byte	0x0d, 0xb7, 0xfc, 0x82, 0x8e, 0x35, 0x25, 0x40
.L_8:


//--------------------- .text._Z28threeinterpolate_grad_kerneliiiiPKfPKiS0_Pf --------------------------
	.section	.text._Z28threeinterpolate_grad_kerneliiiiPKfPKiS0_Pf,"ax",@progbits
	.align	128
        .global         _Z28threeinterpolate_grad_kerneliiiiPKfPKiS0_Pf
        .type           _Z28threeinterpolate_grad_kerneliiiiPKfPKiS0_Pf,@function
        .size           _Z28threeinterpolate_grad_kerneliiiiPKfPKiS0_Pf,(.L_x_268 - _Z28threeinterpolate_grad_kerneliiiiPKfPKiS0_Pf)
        .other          _Z28threeinterpolate_grad_kerneliiiiPKfPKiS0_Pf,@"STO_CUDA_ENTRY STV_DEFAULT"
_Z28threeinterpolate_grad_kerneliiiiPKfPKiS0_Pf:
.text._Z28threeinterpolate_grad_kerneliiiiPKfPKiS0_Pf:
[----:B------:R-:W-:Y:S08]  /*0000*/  LDC R1, c[0x0][0x37c] ;  /* 0x0000df00ff017b82 */ /* 0x000ff00000000800 */
[----:B------:R-:W0:Y:S08]  /*0010*/  LDC R7, c[0x0][0x384] ;  /* 0x0000e100ff077b82 */ /* 0x000e300000000800 */
[----:B------:R-:W1:Y:S08]  /*0020*/  LDC.64 R4, c[0x0][0x388] ;  /* 0x0000e200ff047b82 */ /* 0x000e700000000a00 */
[----:B------:R-:W2:Y:S01]  /*0030*/  LDC.64 R2, c[0x0][0x3a8] ;  /* 0x0000ea00ff027b82 */ /* 0x000ea20000000a00 */
[----:B0-----:R-:W-:-:S07]  /*0040*/  ISETP.GE.AND P0, PT, R7, 0x1, PT ;  /* 0x000000010700780c */ /* 0x001fce0003f06270 */
[----:B------:R-:W0:Y:S06]  /*0050*/  S2UR UR4, SR_CTAID.X ;  /* 0x00000000000479c3 */ /* 0x000e2c0000002500 */
[----:B01----:R-:W-:Y:S05]  /*0060*/  @!P0 EXIT ;  /* 0x000000000000894d */ /* 0x003fea0003800000 */
[----:B------:R-:W0:Y:S01]  /*0070*/  S2R R0, SR_TID.X ;  /* 0x0000000000007919 */ /* 0x000e220000002100 */
[----:B------:R-:W-:Y:S02]  /*0080*/  IMAD R12, R4, UR4, RZ ;  /* 0x00000004040c7c24 */ /* 0x000fe4000f8e02ff */
[----:B------:R-:W-:Y:S02]  /*0090*/  HFMA2 R13, -RZ, RZ, 0, 0 ;  /* 0x00000000ff0d7431 */ /* 0x000fe400000001ff */
[----:B------:R-:W-:Y:S01]  /*00a0*/  IMAD R14, R7, UR4, RZ ;  /* 0x00000004070e7c24 */ /* 0x000fe2000f8e02ff */
[----:B------:R-:W1:Y:S01]  /*00b0*/  LDCU UR5, c[0x0][0x360] ;  /* 0x00006c00ff0577ac */ /* 0x000e620008000800 */
[C---:B------:R-:W-:Y:S02]  /*00c0*/  IMAD R5, R12.reuse, R5, RZ ;  /* 0x000000050c057224 */ /* 0x040fe400078e02ff */
[----:B------:R-:W-:Y:S01]  /*00d0*/  IMAD R12, R12, R7, RZ ;  /* 0x000000070c0c7224 */ /* 0x000fe200078e02ff */
[----:B------:R-:W3:Y:S01]  /*00e0*/  LDCU.64 UR6, c[0x0][0x358] ;  /* 0x00006b00ff0677ac */ /* 0x000ee20008000a00 */
[----:B--2---:R-:W-:-:S04]  /*00f0*/  IMAD.WIDE R2, R5, 0x4, R2 ;  /* 0x0000000405027825 */ /* 0x004fc800078e0202 */
[----:B------:R-:W-:-:S07]  /*0100*/  IMAD R14, R14, 0x3, RZ ;  /* 0x000000030e0e7824 */ /* 0x000fce00078e02ff */
.L_x_3:
[----:B------:R-:W0:Y:S01]  /*0110*/  LDCU UR4, c[0x0][0x388] ;  /* 0x00007100ff0477ac */ /* 0x000e220008000800 */
[----:B------:R-:W-:Y:S01]  /*0120*/  BSSY.RECONVERGENT B0, `(.L_x_0) ;  /* 0x000002f000007945 */ /* 0x000fe20003800200 */
[----:B--2---:R-:W2:Y:S01]  /*0130*/  LDCU.64 UR12, c[0x0][0x390] ;  /* 0x00007200ff0c77ac */ /* 0x004ea20008000a00 */
[----:B0-----:R-:W-:-:S13]  /*0140*/  ISETP.GE.AND P0, PT, R0, UR4, PT ;  /* 0x0000000400007c0c */ /* 0x001fda000bf06270 */
[----:B--2---:R-:W-:Y:S05]  /*0150*/  @P0 BRA `(.L_x_1) ;  /* 0x0000000000ac0947 */ /* 0x004fea0003800000 */
[----:B------:R-:W0:Y:S01]  /*0160*/  LDCU.64 UR8, c[0x0][0x3a0] ;  /* 0x00007400ff0877ac */ /* 0x000e220008000a00 */
[----:B------:R-:W-:Y:S01]  /*0170*/  IMAD R7, R13, 0x3, RZ ;  /* 0x000000030d077824 */ /* 0x000fe200078e02ff */
[----:B------:R-:W2:Y:S04]  /*0180*/  LDCU.64 UR10, c[0x0][0x398] ;  /* 0x00007300ff0a77ac */ /* 0x000ea80008000a00 */
[----:B------:R-:W-:-:S04]  /*0190*/  IADD3 R7, P0, PT, R7, R14, RZ ;  /* 0x0000000e07077210 */ /* 0x000fc80007f1e0ff */
[----:B------:R-:W-:Y:S02]  /*01a0*/  LEA.HI.X.SX32 R4, R14, RZ, 0x1, P0 ;  /* 0x000000ff0e047211 */ /* 0x000fe400000f0eff */
[C---:B------:R-:W-:Y:S02]  /*01b0*/  SHF.L.U32 R6, R7.reuse, 0x2, RZ ;  /* 0x0000000207067819 */ /* 0x040fe400000006ff */
[----:B------:R-:W-:Y:S02]  /*01c0*/  SHF.L.U64.HI R7, R7, 0x2, R4 ;  /* 0x0000000207077819 */ /* 0x000fe40000010204 */
[C---:B0-----:R-:W-:Y:S02]  /*01d0*/  IADD3 R4, P0, PT, R6.reuse, UR8, RZ ;  /* 0x0000000806047c10 */ /* 0x041fe4000ff1e0ff */
[----:B--2---:R-:W-:Y:S02]  /*01e0*/  IADD3 R6, P1, PT, R6, UR10, RZ ;  /* 0x0000000a06067c10 */ /* 0x004fe4000ff3e0ff */
[----:B------:R-:W-:-:S02]  /*01f0*/  IADD3.X R5, PT, PT, R7, UR9, RZ, P0, !PT ;  /* 0x0000000907057c10 */ /* 0x000fc400087fe4ff */
[----:B------:R-:W-:-:S03]  /*0200*/  IADD3.X R7, PT, PT, R7, UR11, RZ, P1, !PT ;  /* 0x0000000b07077c10 */ /* 0x000fc60008ffe4ff */
[----:B---3--:R0:W5:Y:S04]  /*0210*/  LDG.E.CONSTANT R15, desc[UR6][R4.64] ;  /* 0x00000006040f7981 */ /* 0x008168000c1e9900 */
[----:B------:R0:W5:Y:S04]  /*0220*/  LDG.E.CONSTANT R16, desc[UR6][R4.64+0x4] ;  /* 0x0000040604107981 */ /* 0x000168000c1e9900 */
[----:B------:R0:W5:Y:S04]  /*0230*/  LDG.E.CONSTANT R17, desc[UR6][R4.64+0x8] ;  /* 0x0000080604117981 */ /* 0x000168000c1e9900 */
[----:B------:R0:W5:Y:S04]  /*0240*/  LDG.E.CONSTANT R18, desc[UR6][R6.64+0x8] ;  /* 0x0000080606127981 */ /* 0x000168000c1e9900 */
[----:B------:R0:W5:Y:S04]  /*0250*/  LDG.E.CONSTANT R19, desc[UR6][R6.64+0x4] ;  /* 0x0000040606137981 */ /* 0x000168000c1e9900 */
[----:B------:R0:W5:Y:S01]  /*0260*/  LDG.E.CONSTANT R20, desc[UR6][R6.64] ;  /* 0x0000000606147981 */ /* 0x000162000c1e9900 */
[----:B------:R-:W-:-:S07]  /*0270*/  IMAD.MOV.U32 R21, RZ, RZ, R0 ;  /* 0x000000ffff157224 */ /* 0x000fce00078e0000 */
.L_x_2:
[----:B0-2---:R-:W-:-:S05]  /*0280*/  IMAD R5, R13, UR4, R21 ;  /* 0x000000040d057c24 */ /* 0x005fca000f8e0215 */
[----:B------:R-:W-:Y:S02]  /*0290*/  SHF.R.S32.HI R7, RZ, 0x1f, R5 ;  /* 0x0000001fff077819 */ /* 0x000fe40000011405 */
[----:B------:R-:W-:Y:S01]  /*02a0*/  IADD3 R6, P0, PT, R12, R5, RZ ;  /* 0x000000050c067210 */ /* 0x000fe20007f1e0ff */
[----:B-----5:R-:W-:-:S03]  /*02b0*/  IMAD R5, R20, UR4, R21 ;  /* 0x0000000414057c24 */ /* 0x020fc6000f8e0215 */
[----:B------:R-:W-:Y:S01]  /*02c0*/  LEA.HI.X.SX32 R7, R12, R7, 0x1, P0 ;  /* 0x000000070c077211 */ /* 0x000fe200000f0eff */
[----:B------:R-:W-:Y:S01]  /*02d0*/  IMAD.WIDE R4, R5, 0x4, R2 ;  /* 0x0000000405047825 */ /* 0x000fe200078e0202 */
[----:B------:R-:W-:-:S04]  /*02e0*/  LEA R10, P0, R6, UR12, 0x2 ;  /* 0x0000000c060a7c11 */ /* 0x000fc8000f8010ff */
[----:B------:R-:W-:Y:S02]  /*02f0*/  LEA.HI.X R11, R6, UR13, R7, 0x2, P0 ;  /* 0x0000000d060b7c11 */ /* 0x000fe400080f1407 */
[----:B------:R-:W2:Y:S04]  /*0300*/  LDG.E R6, desc[UR6][R4.64] ;  /* 0x0000000604067981 */ /* 0x000ea8000c1e1900 */
[----:B------:R-:W2:Y:S01]  /*0310*/  LDG.E.CONSTANT R10, desc[UR6][R10.64] ;  /* 0x000000060a0a7981 */ /* 0x000ea2000c1e9900 */
[----:B------:R-:W-:Y:S02]  /*0320*/  IMAD R7, R19, UR4, R21 ;  /* 0x0000000413077c24 */ /* 0x000fe4000f8e0215 */
[----:B--2---:R-:W-:Y:S02]  /*0330*/  FFMA R23, R15, R10, R6 ;  /* 0x0000000a0f177223 */ /* 0x004fe40000000006 */
[----:B------:R-:W-:-:S03]  /*0340*/  IMAD.WIDE R6, R7, 0x4, R2 ;  /* 0x0000000407067825 */ /* 0x000fc600078e0202 */
[----:B------:R2:W-:Y:S04]  /*0350*/  STG.E desc[UR6][R4.64], R23 ;  /* 0x0000001704007986 */ /* 0x0005e8000c101906 */
[----:B------:R-:W3:Y:S01]  /*0360*/  LDG.E R9, desc[UR6][R6.64] ;  /* 0x0000000606097981 */ /* 0x000ee2000c1e1900 */
[----:B------:R-:W-:Y:S02]  /*0370*/  IMAD R27, R18, UR4, R21 ;  /* 0x00000004121b7c24 */ /* 0x000fe4000f8e0215 */
[----:B---3--:R-:W-:Y:S02]  /*0380*/  FFMA R25, R16, R10, R9 ;  /* 0x0000000a10197223 */ /* 0x008fe40000000009 */
[----:B------:R-:W-:-:S03]  /*0390*/  IMAD.WIDE R8, R27, 0x4, R2 ;  /* 0x000000041b087825 */ /* 0x000fc600078e0202 */
[----:B------:R2:W-:Y:S04]  /*03a0*/  STG.E desc[UR6][R6.64], R25 ;  /* 0x0000001906007986 */ /* 0x0005e8000c101906 */
[----:B------:R-:W3:Y:S01]  /*03b0*/  LDG.E R22, desc[UR6][R8.64] ;  /* 0x0000000608167981 */ /* 0x000ee2000c1e1900 */
[----:B-1----:R-:W-:-:S04]  /*03c0*/  IADD3 R21, PT, PT, R21, UR5, RZ ;  /* 0x0000000515157c10 */ /* 0x002fc8000fffe0ff */
[----:B------:R-:W-:Y:S01]  /*03d0*/  ISETP.GE.AND P0, PT, R21, UR4, PT ;  /* 0x0000000415007c0c */ /* 0x000fe2000bf06270 */
[----:B---3--:R-:W-:-:S05]  /*03e0*/  FFMA R11, R17, R10, R22 ;  /* 0x0000000a110b7223 */ /* 0x008fca0000000016 */
[----:B------:R2:W-:Y:S07]  /*03f0*/  STG.E desc[UR6][R8.64], R11 ;  /* 0x0000000b08007986 */ /* 0x0005ee000c101906 */
[----:B------:R-:W-:Y:S05]  /*0400*/  @!P0 BRA `(.L_x_2) ;  /* 0xfffffffc009c8947 */ /* 0x000fea000383ffff */
.L_x_1:
[----:B-1-3--:R-:W-:Y:S05]  /*0410*/  BSYNC.RECONVERGENT B0 ;  /* 0x0000000000007941 */ /* 0x00afea0003800200 */
.L_x_0:
[----:B------:R-:W0:Y:S01]  /*0420*/  LDCU UR4, c[0x0][0x384] ;  /* 0x00007080ff0477ac */ /* 0x000e220008000800 */
[----:B------:R-:W-:-:S05]  /*0430*/  VIADD R13, R13, 0x1 ;  /* 0x000000010d0d7836 */ /* 0x000fca0000000000 */
[----:B0-----:R-:W-:-:S13]  /*0440*/  ISETP.NE.AND P0, PT, R13, UR4, PT ;  /* 0x000000040d007c0c */ /* 0x001fda000bf05270 */
[----:B------:R-:W-:Y:S05]  /*0450*/  @P0 BRA `(.L_x_3) ;  /* 0xfffffffc002c0947 */ /* 0x000fea000383ffff */
[----:B------:R-:W-:Y:S05]  /*0460*/  EXIT ;  /* 0x000000000000794d */ /* 0x000fea0003800000 */
.L_x_4:
[----:B------:R-:W-:-:S00]  /*0470*/  BRA `(.L_x_4) ;  /* 0xfffffffc00fc7947 */ /* 0x000fc0000383ffff */
[----:B------:R-:W-:-:S00]  /*0480*/  NOP ;  /* 0x0000000000007918 */ /* 0x000fc00000000000 */
[----:B------:R-:W-:-:S00]  /*0490*/  NOP ;  /* 0x0000000000007918 */ /* 0x000fc00000000000 */
[----:B------:R-:W-:-:S00]  /*04a0*/  NOP ;  /* 0x0000000000007918 */ /* 0x000fc00000000000 */
[----:B------:R-:W-:-:S00]  /*04b0*/  NOP ;  /* 0x0000000000007918 */ /* 0x000fc00000000000 */
[----:B------:R-:W-:-:S00]  /*04c0*/  NOP ;  /* 0x0000000000007918 */ /* 0x000fc00000000000 */
[----:B------:R-:W-:-:S00]  /*04d0*/  NOP ;  /* 0x0000000000007918 */ /* 0x000fc00000000000 */
[----:B------:R-:W-:-:S00]  /*04e0*/  NOP ;  /* 0x0000000000007918 */ /* 0x000fc00000000000 */
[----:B------:R-:W-:-:S00]  /*04f0*/  NOP ;  /* 0x0000000000007918 */ /* 0x000fc00000000000 */
.L_x_268:


//--------------------- .text._Z23threeinterpolate_kerneliiiiPKfPKiS0_Pf --------------------------
	.section	.text._Z23threeinterpolate_kerneliiiiPKfPKiS0_Pf,"ax",@progbits
	.align	128
        .global         _Z23threeinterpolate_kerneliiiiPKfPKiS0_Pf
        .type           _Z23threeinterpolate_kerneliiiiPKfPKiS0_Pf,@function
        .size           _Z23threeinterpolate_kerneliiiiPKfPKiS0_Pf,(.L_x_269 - _Z23threeinterpolate_kerneliiiiPKfPKiS0_Pf)
        .other          _Z23threeinterpolate_kerneliiiiPKfPKiS0_Pf,@"STO_CUDA_ENTRY STV_DEFAULT"
_Z23threeinterpolate_kerneliiiiPKfPKiS0_Pf:
.text._Z23threeinterpolate_kerneliiiiPKfPKiS0_Pf:
[----:B------:R-:W-:Y:S01]  /*0000*/  LDC R1, c[0x0][0x37c] ;  /* 0x0000df00ff017b82 */ /* 0x000fe20000000800 */
[----:B------:R-:W0:Y:S01]  /*0010*/  S2R R0, SR_TID.X ;  /* 0x0000000000007919 */ /* 0x000e220000002100 */
[----:B------:R-:W0:Y:S02]  /*0020*/  LDCU.64 UR14, c[0x0][0x388] ;  /* 0x00007100ff0e77ac */ /* 0x000e240008000a00 */
[----:B0-----:R-:W-:-:S13]  /*0030*/  ISETP.GE.AND P0, PT, R0, UR15, PT ;  /* 0x0000000f00007c0c */ /* 0x001fda000bf06270 */
[----:B------:R-:W-:Y:S05]  /*0040*/  @P0 EXIT ;  /* 0x000000000000094d */ /* 0x000fea0003800000 */
[----:B------:R-:W-:-:S06]  /*0050*/  UISETP.GE.AND UP0, UPT, UR14, 0x1, UPT ;  /* 0x000000010e00788c */ /* 0x000fcc000bf06270 */
[----:B------:R-:W-:-:S13]  /*0060*/  PLOP3.LUT P0, PT, PT, PT, UP0, 0x80, 0x8 ;  /* 0x000000000008781c */ /* 0x000fda0003f0f008 */
[----:B------:R-:W-:Y:S05]  /*0070*/  @!P0 EXIT ;  /* 0x000000000000894d */ /* 0x000fea0003800000 */
[----:B------:R-:W0:Y:S01]  /*0080*/  S2UR UR7, SR_CTAID.X ;  /* 0x00000000000779c3 */ /* 0x000e220000002500 */
[----:B------:R-:W0:Y:S01]  /*0090*/  LDCU UR6, c[0x0][0x384] ;  /* 0x00007080ff0677ac */ /* 0x000e220008000800 */
[----:B------:R-:W1:Y:S01]  /*00a0*/  LDCU.64 UR4, c[0x0][0x390] ;  /* 0x00007200ff0477ac */ /* 0x000e620008000a00 */
[----:B------:R-:W2:Y:S01]  /*00b0*/  LDCU UR11, c[0x0][0x360] ;  /* 0x00006c00ff0b77ac */ /* 0x000ea20008000800 */
[----:B------:R-:W3:Y:S01]  /*00c0*/  LDCU.64 UR12, c[0x0][0x358] ;  /* 0x00006b00ff0c77ac */ /* 0x000ee20008000a00 */
[----:B------:R-:W4:Y:S01]  /*00d0*/  LDCU.64 UR16, c[0x0][0x3a8] ;  /* 0x00007500ff1077ac */ /* 0x000f220008000a00 */
[----:B0-----:R-:W-:-:S04]  /*00e0*/  UIMAD UR6, UR7, UR6, URZ ;  /* 0x00000006070672a4 */ /* 0x001fc8000f8e02ff */
[----:B------:R-:W-:-:S04]  /*00f0*/  UIMAD UR6, UR6, UR14, URZ ;  /* 0x0000000e060672a4 */ /* 0x000fc8000f8e02ff */
[----:B-1----:R-:W-:Y:S02]  /*0100*/  UIMAD.WIDE UR4, UR6, 0x4, UR4 ;  /* 0x00000004060478a5 */ /* 0x002fe4000f8e0204 */
[----:B------:R-:W-:Y:S02]  /*0110*/  UIMAD UR6, UR7, UR14, URZ ;  /* 0x0000000e070672a4 */ /* 0x000fe4000f8e02ff */
[----:B------:R-:W-:Y:S02]  /*0120*/  UIADD3 UR8, UP0, UPT, UR4, 0x10, URZ ;  /* 0x0000001004087890 */ /* 0x000fe4000ff1e0ff */
[----:B------:R-:W-:Y:S02]  /*0130*/  UIMAD UR7, UR7, UR15, URZ ;  /* 0x0000000f070772a4 */ /* 0x000fe4000f8e02ff */
[----:B------:R-:W-:Y:S02]  /*0140*/  UIADD3.X UR9, UPT, UPT, URZ, UR5, URZ, UP0, !UPT ;  /* 0x00000005ff097290 */ /* 0x000fe400087fe4ff */
[----:B------:R-:W-:Y:S01]  /*0150*/  MOV R2, UR8 ;  /* 0x0000000800027c02 */ /* 0x000fe20008000f00 */
[----:B------:R-:W-:-:S02]  /*0160*/  UIMAD UR6, UR6, UR15, URZ ;  /* 0x0000000f060672a4 */ /* 0x000fc4000f8e02ff */
[----:B------:R-:W-:Y:S01]  /*0170*/  UIMAD UR7, UR7, 0x3, URZ ;  /* 0x00000003070778a4 */ /* 0x000fe2000f8e02ff */
[----:B--234-:R-:W-:-:S11]  /*0180*/  MOV R3, UR9 ;  /* 0x0000000900037c02 */ /* 0x01cfd60008000f00 */
.L_x_10:
[----:B0-----:R-:W0:Y:S01]  /*0190*/  LDCU.64 UR14, c[0x0][0x398] ;  /* 0x00007300ff0e77ac */ /* 0x001e220008000a00 */
[----:B--2---:R-:W-:Y:S01]  /*01a0*/  IMAD R4, R0, 0x3, RZ ;  /* 0x0000000300047824 */ /* 0x004fe200078e02ff */
[----:B-1----:R-:W-:Y:S01]  /*01b0*/  MOV R8, UR7 ;  /* 0x0000000700087c02 */ /* 0x002fe20008000f00 */
[----:B------:R-:W1:Y:S03]  /*01c0*/  LDCU.64 UR8, c[0x0][0x3a0] ;  /* 0x00007400ff0877ac */ /* 0x000e660008000a00 */
[----:B------:R-:W-:Y:S02]  /*01d0*/  SHF.R.S32.HI R5, RZ, 0x1f, R4 ;  /* 0x0000001fff057819 */ /* 0x000fe40000011404 */
[----:B------:R-:W-:-:S04]  /*01e0*/  IADD3 R6, P0, PT, R4, UR7, RZ ;  /* 0x0000000704067c10 */ /* 0x000fc8000ff1e0ff */
[----:B------:R-:W-:Y:S02]  /*01f0*/  LEA.HI.X.SX32 R5, R8, R5, 0x1, P0 ;  /* 0x0000000508057211 */ /* 0x000fe400000f0eff */
[C---:B------:R-:W-:Y:S02]  /*0200*/  SHF.L.U32 R4, R6.reuse, 0x2, RZ ;  /* 0x0000000206047819 */ /* 0x040fe400000006ff */
[----:B------:R-:W-:Y:S02]  /*0210*/  SHF.L.U64.HI R5, R6, 0x2, R5 ;  /* 0x0000000206057819 */ /* 0x000fe40000010205 */
[----:B0-----:R-:W-:-:S04]  /*0220*/  IADD3 R6, P0, PT, R4, UR14, RZ ;  /* 0x0000000e04067c10 */ /* 0x001fc8000ff1e0ff */
[----:B------:R-:W-:Y:S02]  /*0230*/  IADD3.X R7, PT, PT, R5, UR15, RZ, P0, !PT ;  /* 0x0000000f05077c10 */ /* 0x000fe400087fe4ff */
[----:B-1----:R-:W-:-:S03]  /*0240*/  IADD3 R4, P0, PT, R4, UR8, RZ ;  /* 0x0000000804047c10 */ /* 0x002fc6000ff1e0ff */
[----:B---3--:R-:W2:Y:S01]  /*0250*/  LDG.E.CONSTANT R14, desc[UR12][R6.64+0x8] ;  /* 0x0000080c060e7981 */ /* 0x008ea2000c1e9900 */
[----:B------:R-:W-:Y:S01]  /*0260*/  IADD3.X R5, PT, PT, R5, UR9, RZ, P0, !PT ;  /* 0x0000000905057c10 */ /* 0x000fe200087fe4ff */
[----:B------:R-:W0:Y:S02]  /*0270*/  LDCU.64 UR8, c[0x0][0x388] ;  /* 0x00007100ff0877ac */ /* 0x000e240008000a00 */
[----:B------:R-:W3:Y:S04]  /*0280*/  LDG.E.CONSTANT R15, desc[UR12][R6.64+0x4] ;  /* 0x0000040c060f7981 */ /* 0x000ee8000c1e9900 */
[----:B------:R-:W4:Y:S04]  /*0290*/  LDG.E.CONSTANT R16, desc[UR12][R6.64] ;  /* 0x0000000c06107981 */ /* 0x000f28000c1e9900 */
[----:B-----5:R1:W5:Y:S04]  /*02a0*/  LDG.E.CONSTANT R10, desc[UR12][R4.64] ;  /* 0x0000000c040a7981 */ /* 0x020368000c1e9900 */
[----:B------:R1:W5:Y:S04]  /*02b0*/  LDG.E.CONSTANT R11, desc[UR12][R4.64+0x4] ;  /* 0x0000040c040b7981 */ /* 0x000368000c1e9900 */
[----:B------:R1:W5:Y:S01]  /*02c0*/  LDG.E.CONSTANT R12, desc[UR12][R4.64+0x8] ;  /* 0x0000080c040c7981 */ /* 0x000362000c1e9900 */
[----:B0-----:R-:W-:-:S02]  /*02d0*/  UISETP.GE.U32.AND UP0, UPT, UR8, 0x8, UPT ;  /* 0x000000080800788c */ /* 0x001fc4000bf06070 */
[C---:B------:R-:W-:Y:S01]  /*02e0*/  IMAD R13, R0.reuse, UR8, RZ ;  /* 0x00000008000d7c24 */ /* 0x040fe2000f8e02ff */
[----:B------:R-:W-:Y:S01]  /*02f0*/  IADD3 R0, PT, PT, R0, UR11, RZ ;  /* 0x0000000b00007c10 */ /* 0x000fe2000fffe0ff */
[----:B------:R-:W-:-:S03]  /*0300*/  HFMA2 R17, -RZ, RZ, 0, 0 ;  /* 0x00000000ff117431 */ /* 0x000fc600000001ff */
[----:B------:R-:W-:Y:S01]  /*0310*/  ISETP.GE.AND P0, PT, R0, UR9, PT ;  /* 0x0000000900007c0c */ /* 0x000fe2000bf06270 */
[----:B--2---:R-:W-:Y:S02]  /*0320*/  IMAD R14, R14, UR8, RZ ;  /* 0x000000080e0e7c24 */ /* 0x004fe4000f8e02ff */
[----:B---3--:R-:W-:Y:S02]  /*0330*/  IMAD R15, R15, UR8, RZ ;  /* 0x000000080f0f7c24 */ /* 0x008fe4000f8e02ff */
[----:B----4-:R-:W-:Y:S01]  /*0340*/  IMAD R16, R16, UR8, RZ ;  /* 0x0000000810107c24 */ /* 0x010fe2000f8e02ff */
[----:B-1----:R-:W-:Y:S07]  /*0350*/  BRA.U !UP0, `(.L_x_5) ;  /* 0x0000000508487547 */ /* 0x002fee000b800000 */
[----:B------:R-:W0:Y:S01]  /*0360*/  LDCU UR8, c[0x0][0x388] ;  /* 0x00007100ff0877ac */ /* 0x000e220008000800 */
[----:B------:R-:W-:Y:S02]  /*0370*/  MOV R18, R13 ;  /* 0x0000000d00127202 */ /* 0x000fe40000000f00 */
[----:B------:R-:W-:Y:S02]  /*0380*/  MOV R19, R14 ;  /* 0x0000000e00137202 */ /* 0x000fe40000000f00 */
[----:B------:R-:W-:Y:S02]  /*0390*/  MOV R21, R15 ;  /* 0x0000000f00157202 */ /* 0x000fe40000000f00 */
[----:B------:R-:W-:Y:S01]  /*03a0*/  MOV R17, R16 ;  /* 0x0000001000117202 */ /* 0x000fe20000000f00 */
[----:B0-----:R-:W-:-:S04]  /*03b0*/  ULOP3.LUT UR8, UR8, 0x7ffffff8, URZ, 0xc0, !UPT ;  /* 0x7ffffff808087892 */ /* 0x001fc8000f8ec0ff */
[----:B------:R-:W-:-:S06]  /*03c0*/  UIADD3 UR8, UPT, UPT, -UR8, URZ, URZ ;  /* 0x000000ff08087290 */ /* 0x000fcc000fffe1ff */
[----:B------:R-:W-:-:S07]  /*03d0*/  MOV R20, UR8 ;  /* 0x0000000800147c02 */ /* 0x000fce0008000f00 */
.L_x_6:
[----:B0-----:R-:W-:-:S04]  /*03e0*/  IMAD.WIDE R4, R21, 0x4, R2 ;  /* 0x0000000415047825 */ /* 0x001fc800078e0202 */
[----:B------:R-:W-:Y:S01]  /*03f0*/  IMAD.WIDE R6, R17, 0x4, R2 ;  /* 0x0000000411067825 */ /* 0x000fe200078e0202 */
[----:B------:R-:W2:Y:S04]  /*0400*/  LDG.E.CONSTANT R8, desc[UR12][R4.64+-0x10] ;  /* 0xfffff00c04087981 */ /* 0x000ea8000c1e9900 */
[----:B------:R-:W3:Y:S04]  /*0410*/  LDG.E.CONSTANT R22, desc[UR12][R4.64+-0xc] ;  /* 0xfffff40c04167981 */ /* 0x000ee8000c1e9900 */
[----:B------:R-:W4:Y:S04]  /*0420*/  LDG.E.CONSTANT R9, desc[UR12][R6.64+-0x10] ;  /* 0xfffff00c06097981 */ /* 0x000f28000c1e9900 */
[----:B------:R-:W4:Y:S04]  /*0430*/  LDG.E.CONSTANT R29, desc[UR12][R6.64+-0xc] ;  /* 0xfffff40c061d7981 */ /* 0x000f28000c1e9900 */
[----:B------:R-:W4:Y:S04]  /*0440*/  LDG.E.CONSTANT R24, desc[UR12][R4.64+-0x8] ;  /* 0xfffff80c04187981 */ /* 0x000f28000c1e9900 */
[----:B------:R-:W4:Y:S04]  /*0450*/  LDG.E.CONSTANT R27, desc[UR12][R6.64+-0x8] ;  /* 0xfffff80c061b7981 */ /* 0x000f28000c1e9900 */
[----:B------:R-:W4:Y:S04]  /*0460*/  LDG.E.CONSTANT R25, desc[UR12][R6.64+-0x4] ;  /* 0xfffffc0c06197981 */ /* 0x000f28000c1e9900 */
[----:B------:R-:W4:Y:S04]  /*0470*/  LDG.E.CONSTANT R26, desc[UR12][R4.64+0x8] ;  /* 0x0000080c041a7981 */ /* 0x000f28000c1e9900 */
[----:B------:R0:W4:Y:S01]  /*0480*/  LDG.E.CONSTANT R28, desc[UR12][R6.64+0xc] ;  /* 0x00000c0c061c7981 */ /* 0x000122000c1e9900 */
[C---:B--2--5:R-:W-:Y:S01]  /*0490*/  FMUL R23, R11.reuse, R8 ;  /* 0x000000080b177220 */ /* 0x064fe20000400000 */
[----:B---3--:R-:W-:-:S03]  /*04a0*/  FMUL R8, R11, R22 ;  /* 0x000000160b087220 */ /* 0x008fc60000400000 */
[C---:B----4-:R-:W-:Y:S02]  /*04b0*/  FFMA R22, R10.reuse, R9, R23 ;  /* 0x000000090a167223 */ /* 0x050fe40000000017 */
[----:B------:R-:W2:Y:S01]  /*04c0*/  LDG.E.CONSTANT R23, desc[UR12][R6.64] ;  /* 0x0000000c06177981 */ /* 0x000ea2000c1e9900 */
[----:B------:R-:W-:-:S03]  /*04d0*/  FFMA R29, R10, R29, R8 ;  /* 0x0000001d0a1d7223 */ /* 0x000fc60000000008 */
[----:B------:R-:W3:Y:S01]  /*04e0*/  LDG.E.CONSTANT R8, desc[UR12][R4.64+-0x4] ;  /* 0xfffffc0c04087981 */ /* 0x000ee2000c1e9900 */
[----:B------:R-:W-:-:S03]  /*04f0*/  FMUL R9, R11, R24 ;  /* 0x000000180b097220 */ /* 0x000fc60000400000 */
[----:B------:R-:W4:Y:S01]  /*0500*/  LDG.E.CONSTANT R24, desc[UR12][R4.64] ;  /* 0x0000000c04187981 */ /* 0x000f22000c1e9900 */
[C---:B------:R-:W-:Y:S01]  /*0510*/  FFMA R27, R10.reuse, R27, R9 ;  /* 0x0000001b0a1b7223 */ /* 0x040fe20000000009 */
[C---:B---3--:R-:W-:Y:S02]  /*0520*/  FMUL R9, R11.reuse, R8 ;  /* 0x000000080b097220 */ /* 0x048fe40000400000 */
[----:B------:R-:W3:Y:S01]  /*0530*/  LDG.E.CONSTANT R8, desc[UR12][R4.64+0x4] ;  /* 0x0000040c04087981 */ /* 0x000ee2000c1e9900 */
[----:B----4-:R-:W-:Y:S01]  /*0540*/  FMUL R24, R11, R24 ;  /* 0x000000180b187220 */ /* 0x010fe20000400000 */
[C---:B------:R-:W-:Y:S02]  /*0550*/  FFMA R25, R10.reuse, R25, R9 ;  /* 0x000000190a197223 */ /* 0x040fe40000000009 */
[----:B------:R-:W4:Y:S01]  /*0560*/  LDG.E.CONSTANT R9, desc[UR12][R6.64+0x8] ;  /* 0x0000080c06097981 */ /* 0x000f22000c1e9900 */
[----:B--2---:R-:W-:-:S03]  /*0570*/  FFMA R23, R10, R23, R24 ;  /* 0x000000170a177223 */ /* 0x004fc60000000018 */
[----:B------:R-:W2:Y:S01]  /*0580*/  LDG.E.CONSTANT R24, desc[UR12][R6.64+0x4] ;  /* 0x0000040c06187981 */ /* 0x000ea2000c1e9900 */
[----:B------:R-:W-:-:S03]  /*0590*/  FMUL R26, R11, R26 ;  /* 0x0000001a0b1a7220 */ /* 0x000fc60000400000 */
[----:B------:R-:W0:Y:S01]  /*05a0*/  LDG.E.CONSTANT R4, desc[UR12][R4.64+0xc] ;  /* 0x00000c0c04047981 */ /* 0x000e22000c1e9900 */
[----:B---3--:R-:W-:Y:S01]  /*05b0*/  FMUL R8, R11, R8 ;  /* 0x000000080b087220 */ /* 0x008fe20000400000 */
[----:B----4-:R-:W-:-:S03]  /*05c0*/  FFMA R26, R10, R9, R26 ;  /* 0x000000090a1a7223 */ /* 0x010fc6000000001a */
[----:B--2---:R-:W-:Y:S01]  /*05d0*/  FFMA R24, R10, R24, R8 ;  /* 0x000000180a187223 */ /* 0x004fe20000000008 */
[----:B------:R-:W-:-:S05]  /*05e0*/  IMAD.WIDE R8, R19, 0x4, R2 ;  /* 0x0000000413087825 */ /* 0x000fca00078e0202 */
[----:B------:R-:W2:Y:S04]  /*05f0*/  LDG.E.CONSTANT R6, desc[UR12][R8.64+-0xc] ;  /* 0xfffff40c08067981 */ /* 0x000ea8000c1e9900 */
[----:B------:R-:W3:Y:S01]  /*0600*/  LDG.E.CONSTANT R5, desc[UR12][R8.64+-0x10] ;  /* 0xfffff00c08057981 */ /* 0x000ee2000c1e9900 */
[----:B0-----:R-:W-:Y:S01]  /*0610*/  FMUL R7, R11, R4 ;  /* 0x000000040b077220 */ /* 0x001fe20000400000 */
[----:B------:R-:W-:-:S03]  /*0620*/  USHF.R.S32.HI UR8, URZ, 0x1f, UR6 ;  /* 0x0000001fff087899 */ /* 0x000fc60008011406 */
[----:B------:R-:W-:Y:S01]  /*0630*/  FFMA R7, R10, R28, R7 ;  /* 0x0000001c0a077223 */ /* 0x000fe20000000007 */
[----:B--2---:R-:W-:Y:S01]  /*0640*/  FFMA R29, R12, R6, R29 ;  /* 0x000000060c1d7223 */ /* 0x004fe2000000001d */
[----:B------:R-:W-:Y:S01]  /*0650*/  IADD3 R6, P1, PT, R18, UR6, RZ ;  /* 0x0000000612067c10 */ /* 0x000fe2000ff3e0ff */
[----:B---3--:R-:W-:-:S03]  /*0660*/  FFMA R28, R12, R5, R22 ;  /* 0x000000050c1c7223 */ /* 0x008fc60000000016 */
[----:B------:R-:W-:Y:S01]  /*0670*/  LEA.HI.X.SX32 R5, R18, UR8, 0x1, P1 ;  /* 0x0000000812057c11 */ /* 0x000fe200088f0eff */
[----:B------:R-:W2:Y:S01]  /*0680*/  LDG.E.CONSTANT R22, desc[UR12][R8.64+-0x4] ;  /* 0xfffffc0c08167981 */ /* 0x000ea2000c1e9900 */
[----:B------:R-:W-:-:S04]  /*0690*/  LEA R4, P1, R6, UR16, 0x2 ;  /* 0x0000001006047c11 */ /* 0x000fc8000f8210ff */
[----:B------:R-:W-:Y:S02]  /*06a0*/  LEA.HI.X R5, R6, UR17, R5, 0x2, P1 ;  /* 0x0000001106057c11 */ /* 0x000fe400088f1405 */
[----:B------:R-:W3:Y:S04]  /*06b0*/  LDG.E.CONSTANT R6, desc[UR12][R8.64] ;  /* 0x0000000c08067981 */ /* 0x000ee8000c1e9900 */
[----:B------:R0:W-:Y:S04]  /*06c0*/  STG.E desc[UR12][R4.64], R28 ;  /* 0x0000001c04007986 */ /* 0x0001e8000c10190c */
[----:B0-----:R-:W4:Y:S01]  /*06d0*/  LDG.E.CONSTANT R28, desc[UR12][R8.64+-0x8] ;  /* 0xfffff80c081c7981 */ /* 0x001f22000c1e9900 */
[----:B--2---:R-:W-:-:S03]  /*06e0*/  FFMA R25, R12, R22, R25 ;  /* 0x000000160c197223 */ /* 0x004fc60000000019 */
[----:B------:R-:W2:Y:S01]  /*06f0*/  LDG.E.CONSTANT R22, desc[UR12][R8.64+0x8] ;  /* 0x0000080c08167981 */ /* 0x000ea2000c1e9900 */
[----:B---3--:R-:W-:-:S03]  /*0700*/  FFMA R23, R12, R6, R23 ;  /* 0x000000060c177223 */ /* 0x008fc60000000017 */
[----:B------:R-:W3:Y:S01]  /*0710*/  LDG.E.CONSTANT R6, desc[UR12][R8.64+0x4] ;  /* 0x0000040c08067981 */ /* 0x000ee2000c1e9900 */
[----:B----4-:R-:W-:-:S03]  /*0720*/  FFMA R27, R12, R28, R27 ;  /* 0x0000001c0c1b7223 */ /* 0x010fc6000000001b */
[----:B------:R-:W4:Y:S01]  /*0730*/  LDG.E.CONSTANT R28, desc[UR12][R8.64+0xc] ;  /* 0x00000c0c081c7981 */ /* 0x000f22000c1e9900 */
[----:B------:R-:W-:-:S03]  /*0740*/  IADD3 R20, PT, PT, R20, 0x8, RZ ;  /* 0x0000000814147810 */ /* 0x000fc60007ffe0ff */
[----:B------:R0:W-:Y:S04]  /*0750*/  STG.E desc[UR12][R4.64+0x4], R29 ;  /* 0x0000041d04007986 */ /* 0x0001e8000c10190c */
[----:B------:R0:W-:Y:S04]  /*0760*/  STG.E desc[UR12][R4.64+0x8], R27 ;  /* 0x0000081b04007986 */ /* 0x0001e8000c10190c */
[----:B------:R0:W-:Y:S04]  /*0770*/  STG.E desc[UR12][R4.64+0xc], R25 ;  /* 0x00000c1904007986 */ /* 0x0001e8000c10190c */
[----:B------:R0:W-:Y:S01]  /*0780*/  STG.E desc[UR12][R4.64+0x10], R23 ;  /* 0x0000101704007986 */ /* 0x0001e2000c10190c */
[----:B------:R-:W-:Y:S01]  /*0790*/  ISETP.NE.AND P1, PT, R20, RZ, PT ;  /* 0x000000ff1400720c */ /* 0x000fe20003f25270 */
[----:B------:R-:W-:Y:S01]  /*07a0*/  VIADD R21, R21, 0x8 ;  /* 0x0000000815157836 */ /* 0x000fe20000000000 */
[----:B------:R-:W-:-:S02]  /*07b0*/  IADD3 R17, PT, PT, R17, 0x8, RZ ;  /* 0x0000000811117810 */ /* 0x000fc40007ffe0ff */
[----:B------:R-:W-:Y:S02]  /*07c0*/  IADD3 R19, PT, PT, R19, 0x8, RZ ;  /* 0x0000000813137810 */ /* 0x000fe40007ffe0ff */
[----:B------:R-:W-:Y:S01]  /*07d0*/  IADD3 R18, PT, PT, R18, 0x8, RZ ;  /* 0x0000000812127810 */ /* 0x000fe20007ffe0ff */
[C---:B--2---:R-:W-:Y:S01]  /*07e0*/  FFMA R22, R12.reuse, R22, R26 ;  /* 0x000000160c167223 */ /* 0x044fe2000000001a */
[----:B---3--:R-:W-:-:S04]  /*07f0*/  FFMA R6, R12, R6, R24 ;  /* 0x000000060c067223 */ /* 0x008fc80000000018 */
[----:B------:R0:W-:Y:S04]  /*0800*/  STG.E desc[UR12][R4.64+0x18], R22 ;  /* 0x0000181604007986 */ /* 0x0001e8000c10190c */
[----:B------:R0:W-:Y:S01]  /*0810*/  STG.E desc[UR12][R4.64+0x14], R6 ;  /* 0x0000140604007986 */ /* 0x0001e2000c10190c */
[----:B----4-:R-:W-:-:S05]  /*0820*/  FFMA R7, R12, R28, R7 ;  /* 0x0000001c0c077223 */ /* 0x010fca0000000007 */
[----:B------:R0:W-:Y:S01]  /*0830*/  STG.E desc[UR12][R4.64+0x1c], R7 ;  /* 0x00001c0704007986 */ /* 0x0001e2000c10190c */
[----:B------:R-:W-:Y:S05]  /*0840*/  @P1 BRA `(.L_x_6) ;  /* 0xfffffff800e41947 */ /* 0x000fea000383ffff */
[----:B------:R-:W1:Y:S02]  /*0850*/  LDCU UR8, c[0x0][0x388] ;  /* 0x00007100ff0877ac */ /* 0x000e640008000800 */
[----:B-1----:R-:W-:-:S06]  /*0860*/  ULOP3.LUT UR8, UR8, 0x7ffffff8, URZ, 0xc0, !UPT ;  /* 0x7ffffff808087892 */ /* 0x002fcc000f8ec0ff */
[----:B------:R-:W-:-:S07]  /*0870*/  MOV R17, UR8 ;  /* 0x0000000800117c02 */ /* 0x000fce0008000f00 */
.L_x_5:
[----:B------:R-:W1:Y:S02]  /*0880*/  LDCU UR8, c[0x0][0x388] ;  /* 0x00007100ff0877ac */ /* 0x000e640008000800 */
[----:B-1----:R-:W-:-:S04]  /*0890*/  ULOP3.LUT UR9, UR8, 0x7, URZ, 0xc0, !UPT ;  /* 0x0000000708097892 */ /* 0x002fc8000f8ec0ff */
[----:B------:R-:W-:-:S09]  /*08a0*/  UISETP.NE.AND UP0, UPT, UR9, URZ, UPT ;  /* 0x000000ff0900728c */ /* 0x000fd2000bf05270 */
[----:B------:R-:W-:Y:S05]  /*08b0*/  BRA.U !UP0, `(.L_x_7) ;  /* 0x0000000508c87547 */ /* 0x000fea000b800000 */
[----:B------:R-:W-:Y:S02]  /*08c0*/  ULOP3.LUT UR10, UR8, 0x3, URZ, 0xc0, !UPT ;  /* 0x00000003080a7892 */ /* 0x000fe4000f8ec0ff */
[----:B------:R-:W-:Y:S02]  /*08d0*/  UIADD3 UR8, UPT, UPT, UR9, -0x1, URZ ;  /* 0xffffffff09087890 */ /* 0x000fe4000fffe0ff */
[----:B------:R-:W-:Y:S02]  /*08e0*/  UISETP.NE.AND UP1, UPT, UR10, URZ, UPT ;  /* 0x000000ff0a00728c */ /* 0x000fe4000bf25270 */
[----:B------:R-:W-:-:S09]  /*08f0*/  UISETP.GE.U32.AND UP0, UPT, UR8, 0x3, UPT ;  /* 0x000000030800788c */ /* 0x000fd2000bf06070 */
[----:B------:R-:W-:Y:S05]  /*0900*/  BRA.U !UP0, `(.L_x_8) ;  /* 0x0000000108bc7547 */ /* 0x000fea000b800000 */
[----:B0-----:R-:W-:Y:S01]  /*0910*/  HFMA2 R7, -RZ, RZ, 0, 2.384185791015625e-07 ;  /* 0x00000004ff077431 */ /* 0x001fe200000001ff */
[-C--:B------:R-:W-:Y:S02]  /*0920*/  IADD3 R18, PT, PT, R15, R17.reuse, RZ ;  /* 0x000000110f127210 */ /* 0x080fe40007ffe0ff */
[----:B------:R-:W-:Y:S01]  /*0930*/  MOV R19, 0x4 ;  /* 0x0000000400137802 */ /* 0x000fe20000000f00 */
[----:B------:R-:W0:Y:S01]  /*0940*/  LDCU.64 UR8, c[0x0][0x3a8] ;  /* 0x00007500ff0877ac */ /* 0x000e220008000a00 */
[----:B------:R-:W-:-:S03]  /*0950*/  IADD3 R4, PT, PT, R16, R17, RZ ;  /* 0x0000001110047210 */ /* 0x000fc60007ffe0ff */
[----:B------:R-:W-:-:S04]  /*0960*/  IMAD.WIDE R18, R18, R19, UR4 ;  /* 0x0000000412127e25 */ /* 0x000fc8000f8e0213 */
[----:B------:R-:W-:Y:S01]  /*0970*/  IMAD.WIDE R6, R4, R7, UR4 ;  /* 0x0000000404067e25 */ /* 0x000fe2000f8e0207 */
[----:B------:R-:W2:Y:S04]  /*0980*/  LDG.E.CONSTANT R26, desc[UR12][R18.64] ;  /* 0x0000000c121a7981 */ /* 0x000ea8000c1e9900 */
[----:B------:R1:W3:Y:S01]  /*0990*/  LDG.E.CONSTANT R25, desc[UR12][R6.64] ;  /* 0x0000000c06197981 */ /* 0x0002e2000c1e9900 */
[----:B------:R-:W-:Y:S01]  /*09a0*/  HFMA2 R23, -RZ, RZ, 0, 2.384185791015625e-07 ;  /* 0x00000004ff177431 */ /* 0x000fe200000001ff */
[----:B------:R-:W-:Y:S01]  /*09b0*/  MOV R5, 0x4 ;  /* 0x0000000400057802 */ /* 0x000fe20000000f00 */
[----:B------:R-:W-:Y:S01]  /*09c0*/  IMAD.IADD R21, R13, 0x1, R17 ;  /* 0x000000010d157824 */ /* 0x000fe200078e0211 */
[----:B------:R-:W-:Y:S01]  /*09d0*/  USHF.R.S32.HI UR14, URZ, 0x1f, UR6 ;  /* 0x0000001fff0e7899 */ /* 0x000fe20008011406 */
[----:B------:R-:W-:Y:S01]  /*09e0*/  IADD3 R8, PT, PT, R14, R17, RZ ;  /* 0x000000110e087210 */ /* 0x000fe20007ffe0ff */
[----:B------:R-:W4:Y:S01]  /*09f0*/  LDG.E.CONSTANT R22, desc[UR12][R18.64+0x4] ;  /* 0x0000040c12167981 */ /* 0x000f22000c1e9900 */
[----:B------:R-:W-:Y:S01]  /*0a00*/  IMAD.WIDE R4, R4, R5, UR4 ;  /* 0x0000000404047e25 */ /* 0x000fe2000f8e0205 */
[----:B------:R-:W-:-:S02]  /*0a10*/  IADD3 R9, P1, PT, R21, UR6, RZ ;  /* 0x0000000615097c10 */ /* 0x000fc4000ff3e0ff */
[----:B------:R-:W4:Y:S01]  /*0a20*/  LDG.E.CONSTANT R20, desc[UR12][R18.64+0x8] ;  /* 0x0000080c12147981 */ /* 0x000f22000c1e9900 */
[----:B-1----:R-:W-:-:S03]  /*0a30*/  IMAD.WIDE R6, R8, R23, UR4 ;  /* 0x0000000408067e25 */ /* 0x002fc6000f8e0217 */
[----:B------:R-:W4:Y:S01]  /*0a40*/  LDG.E.CONSTANT R24, desc[UR12][R18.64+0xc] ;  /* 0x00000c0c12187981 */ /* 0x000f22000c1e9900 */
[----:B------:R-:W-:-:S03]  /*0a50*/  LEA.HI.X.SX32 R28, R21, UR14, 0x1, P1 ;  /* 0x0000000e151c7c11 */ /* 0x000fc600088f0eff */
[----:B------:R-:W4:Y:S04]  /*0a60*/  LDG.E.CONSTANT R21, desc[UR12][R4.64+0x4] ;  /* 0x0000040c04157981 */ /* 0x000f28000c1e9900 */
[----:B------:R-:W4:Y:S04]  /*0a70*/  LDG.E.CONSTANT R23, desc[UR12][R4.64+0x8] ;  /* 0x0000080c04177981 */ /* 0x000f28000c1e9900 */
[----:B------:R-:W4:Y:S04]  /*0a80*/  LDG.E.CONSTANT R27, desc[UR12][R4.64+0xc] ;  /* 0x00000c0c041b7981 */ /* 0x000f28000c1e9900 */
[----:B------:R-:W4:Y:S04]  /*0a90*/  LDG.E.CONSTANT R19, desc[UR12][R6.64+0x8] ;  /* 0x0000080c06137981 */ /* 0x000f28000c1e9900 */
[----:B------:R-:W4:Y:S01]  /*0aa0*/  LDG.E.CONSTANT R18, desc[UR12][R6.64+0xc] ;  /* 0x00000c0c06127981 */ /* 0x000f22000c1e9900 */
[----:B--2--5:R-:W-:-:S03]  /*0ab0*/  FMUL R29, R11, R26 ;  /* 0x0000001a0b1d7220 */ /* 0x024fc60000400000 */
[----:B------:R-:W2:Y:S01]  /*0ac0*/  LDG.E.CONSTANT R26, desc[UR12][R6.64] ;  /* 0x0000000c061a7981 */ /* 0x000ea2000c1e9900 */
[----:B---3--:R-:W-:-:S03]  /*0ad0*/  FFMA R29, R10, R25, R29 ;  /* 0x000000190a1d7223 */ /* 0x008fc6000000001d */
[----:B------:R-:W3:Y:S01]  /*0ae0*/  LDG.E.CONSTANT R25, desc[UR12][R6.64+0x4] ;  /* 0x0000040c06197981 */ /* 0x000ee2000c1e9900 */
[C---:B----4-:R-:W-:Y:S01]  /*0af0*/  FMUL R22, R11.reuse, R22 ;  /* 0x000000160b167220 */ /* 0x050fe20000400000 */
[C---:B------:R-:W-:Y:S01]  /*0b00*/  FMUL R20, R11.reuse, R20 ;  /* 0x000000140b147220 */ /* 0x040fe20000400000 */
[----:B------:R-:W-:Y:S01]  /*0b10*/  FMUL R24, R11, R24 ;  /* 0x000000180b187220 */ /* 0x000fe20000400000 */
[C---:B0-----:R-:W-:Y:S01]  /*0b20*/  LEA R8, P1, R9.reuse, UR8, 0x2 ;  /* 0x0000000809087c11 */ /* 0x041fe2000f8210ff */
[C---:B------:R-:W-:Y:S01]  /*0b30*/  FFMA R22, R10.reuse, R21, R22 ;  /* 0x000000150a167223 */ /* 0x040fe20000000016 */
[C---:B------:R-:W-:Y:S01]  /*0b40*/  FFMA R20, R10.reuse, R23, R20 ;  /* 0x000000170a147223 */ /* 0x040fe20000000014 */
[----:B------:R-:W-:Y:S01]  /*0b50*/  FFMA R27, R10, R27, R24 ;  /* 0x0000001b0a1b7223 */ /* 0x000fe20000000018 */
[----:B------:R-:W-:Y:S02]  /*0b60*/  LEA.HI.X R9, R9, UR9, R28, 0x2, P1 ;  /* 0x0000000909097c11 */ /* 0x000fe400088f141c */
[C---:B------:R-:W-:Y:S01]  /*0b70*/  FFMA R19, R12.reuse, R19, R20 ;  /* 0x000000130c137223 */ /* 0x040fe20000000014 */
[----:B------:R-:W-:-:S04]  /*0b80*/  FFMA R27, R12, R18, R27 ;  /* 0x000000120c1b7223 */ /* 0x000fc8000000001b */
[----:B------:R1:W-:Y:S04]  /*0b90*/  STG.E desc[UR12][R8.64+0x8], R19 ;  /* 0x0000081308007986 */ /* 0x0003e8000c10190c */
[----:B------:R1:W-:Y:S01]  /*0ba0*/  STG.E desc[UR12][R8.64+0xc], R27 ;  /* 0x00000c1b08007986 */ /* 0x0003e2000c10190c */
[----:B------:R-:W-:Y:S01]  /*0bb0*/  IADD3 R17, PT, PT, R17, 0x4, RZ ;  /* 0x0000000411117810 */ /* 0x000fe20007ffe0ff */
[C---:B--2---:R-:W-:Y:S01]  /*0bc0*/  FFMA R29, R12.reuse, R26, R29 ;  /* 0x0000001a0c1d7223 */ /* 0x044fe2000000001d */
[----:B---3--:R-:W-:-:S04]  /*0bd0*/  FFMA R25, R12, R25, R22 ;  /* 0x000000190c197223 */ /* 0x008fc80000000016 */
[----:B------:R1:W-:Y:S04]  /*0be0*/  STG.E desc[UR12][R8.64], R29 ;  /* 0x0000001d08007986 */ /* 0x0003e8000c10190c */
[----:B------:R1:W-:Y:S02]  /*0bf0*/  STG.E desc[UR12][R8.64+0x4], R25 ;  /* 0x0000041908007986 */ /* 0x0003e4000c10190c */
.L_x_8:
[----:B------:R-:W-:Y:S05]  /*0c00*/  BRA.U !UP1, `(.L_x_7) ;  /* 0x0000000109f47547 */ /* 0x000fea000b800000 */
[----:B------:R-:W2:Y:S01]  /*0c10*/  LDCU UR8, c[0x0][0x388] ;  /* 0x00007100ff0877ac */ /* 0x000ea20008000800 */
[----:B------:R-:W-:Y:S02]  /*0c20*/  UISETP.NE.AND UP0, UPT, UR10, 0x1, UPT ;  /* 0x000000010a00788c */ /* 0x000fe4000bf05270 */
[----:B--2---:R-:W-:-:S07]  /*0c30*/  ULOP3.LUT UP1, URZ, UR8, 0x1, URZ, 0xc0, !UPT ;  /* 0x0000000108ff7892 */ /* 0x004fce000f82c0ff */
[----:B------:R-:W-:Y:S05]  /*0c40*/  BRA.U !UP0, `(.L_x_9) ;  /* 0x0000000108847547 */ /* 0x000fea000b800000 */
[----:B0-----:R-:W-:Y:S01]  /*0c50*/  HFMA2 R5, -RZ, RZ, 0, 2.384185791015625e-07 ;  /* 0x00000004ff057431 */ /* 0x001fe200000001ff */
[-C--:B-1----:R-:W-:Y:S01]  /*0c60*/  IADD3 R8, PT, PT, R15, R17.reuse, RZ ;  /* 0x000000110f087210 */ /* 0x082fe20007ffe0ff */
[----:B------:R-:W-:Y:S01]  /*0c70*/  IMAD.MOV.U32 R19, RZ, RZ, 0x4 ;  /* 0x00000004ff137424 */ /* 0x000fe200078e00ff */
[----:B------:R-:W-:Y:S01]  /*0c80*/  MOV R9, 0x4 ;  /* 0x0000000400097802 */ /* 0x000fe20000000f00 */
[----:B------:R-:W0:Y:S01]  /*0c90*/  LDCU.64 UR8, c[0x0][0x3a8] ;  /* 0x00007500ff0877ac */ /* 0x000e220008000a00 */
[----:B------:R-:W-:Y:S02]  /*0ca0*/  IADD3 R6, PT, PT, R16, R17, RZ ;  /* 0x0000001110067210 */ /* 0x000fe40007ffe0ff */
[----:B------:R-:W-:Y:S01]  /*0cb0*/  MOV R7, 0x4 ;  /* 0x0000000400077802 */ /* 0x000fe20000000f00 */
[----:B------:R-:W-:Y:S01]  /*0cc0*/  IMAD.WIDE R8, R8, R9, UR4 ;  /* 0x0000000408087e25 */ /* 0x000fe2000f8e0209 */
[----:B------:R-:W-:-:S03]  /*0cd0*/  IADD3 R18, PT, PT, R14, R17, RZ ;  /* 0x000000110e127210 */ /* 0x000fc60007ffe0ff */
[C---:B------:R-:W-:Y:S01]  /*0ce0*/  IMAD.WIDE R4, R6.reuse, R5, UR4 ;  /* 0x0000000406047e25 */ /* 0x040fe2000f8e0205 */
[----:B------:R-:W2:Y:S03]  /*0cf0*/  LDG.E.CONSTANT R20, desc[UR12][R8.64] ;  /* 0x0000000c08147981 */ /* 0x000ea6000c1e9900 */
[----:B------:R-:W-:Y:S01]  /*0d00*/  IMAD.WIDE R6, R6, R7, UR4 ;  /* 0x0000000406067e25 */ /* 0x000fe2000f8e0207 */
[----:B------:R-:W3:Y:S03]  /*0d10*/  LDG.E.CONSTANT R26, desc[UR12][R8.64+0x4] ;  /* 0x0000040c081a7981 */ /* 0x000ee6000c1e9900 */
[----:B------:R-:W-:Y:S01]  /*0d20*/  IMAD.WIDE R18, R18, R19, UR4 ;  /* 0x0000000412127e25 */ /* 0x000fe2000f8e0213 */
[----:B------:R0:W4:Y:S04]  /*0d30*/  LDG.E.CONSTANT R5, desc[UR12][R4.64] ;  /* 0x0000000c04057981 */ /* 0x000128000c1e9900 */
[----:B------:R-:W4:Y:S04]  /*0d40*/  LDG.E.CONSTANT R7, desc[UR12][R6.64+0x4] ;  /* 0x0000040c06077981 */ /* 0x000f28000c1e9900 */
[----:B------:R-:W4:Y:S04]  /*0d50*/  LDG.E.CONSTANT R22, desc[UR12][R18.64] ;  /* 0x0000000c12167981 */ /* 0x000f28000c1e9900 */
[----:B------:R-:W4:Y:S01]  /*0d60*/  LDG.E.CONSTANT R28, desc[UR12][R18.64+0x4] ;  /* 0x0000040c121c7981 */ /* 0x000f22000c1e9900 */
[----:B------:R-:W-:Y:S01]  /*0d70*/  IADD3 R23, PT, PT, R13, R17, RZ ;  /* 0x000000110d177210 */ /* 0x000fe20007ffe0ff */
[----:B------:R-:W-:-:S03]  /*0d80*/  USHF.R.S32.HI UR10, URZ, 0x1f, UR6 ;  /* 0x0000001fff0a7899 */ /* 0x000fc60008011406 */
[----:B------:R-:W-:-:S04]  /*0d90*/  IADD3 R24, P1, PT, R23, UR6, RZ ;  /* 0x0000000617187c10 */ /* 0x000fc8000ff3e0ff */
[----:B------:R-:W-:Y:S02]  /*0da0*/  LEA.HI.X.SX32 R23, R23, UR10, 0x1, P1 ;  /* 0x0000000a17177c11 */ /* 0x000fe400088f0eff */
[----:B0-----:R-:W-:Y:S02]  /*0db0*/  LEA R4, P1, R24, UR8, 0x2 ;  /* 0x0000000818047c11 */ /* 0x001fe4000f8210ff */
[----:B------:R-:W-:Y:S01]  /*0dc0*/  IADD3 R17, PT, PT, R17, 0x2, RZ ;  /* 0x0000000211117810 */ /* 0x000fe20007ffe0ff */
[C---:B--2--5:R-:W-:Y:S01]  /*0dd0*/  FMUL R21, R11.reuse, R20 ;  /* 0x000000140b157220 */ /* 0x064fe20000400000 */
[----:B---3--:R-:W-:-:S03]  /*0de0*/  FMUL R26, R11, R26 ;  /* 0x0000001a0b1a7220 */ /* 0x008fc60000400000 */
[C---:B----4-:R-:W-:Y:S01]  /*0df0*/  FFMA R21, R10.reuse, R5, R21 ;  /* 0x000000050a157223 */ /* 0x050fe20000000015 */
[----:B------:R-:W-:Y:S01]  /*0e00*/  FFMA R7, R10, R7, R26 ;  /* 0x000000070a077223 */ /* 0x000fe2000000001a */
[----:B------:R-:W-:Y:S02]  /*0e10*/  LEA.HI.X R5, R24, UR9, R23, 0x2, P1 ;  /* 0x0000000918057c11 */ /* 0x000fe400088f1417 */
[C---:B------:R-:W-:Y:S01]  /*0e20*/  FFMA R21, R12.reuse, R22, R21 ;  /* 0x000000160c157223 */ /* 0x040fe20000000015 */
[----:B------:R-:W-:-:S04]  /*0e30*/  FFMA R7, R12, R28, R7 ;  /* 0x0000001c0c077223 */ /* 0x000fc80000000007 */
[----:B------:R2:W-:Y:S04]  /*0e40*/  STG.E desc[UR12][R4.64], R21 ;  /* 0x0000001504007986 */ /* 0x0005e8000c10190c */
[----:B------:R2:W-:Y:S02]  /*0e50*/  STG.E desc[UR12][R4.64+0x4], R7 ;  /* 0x0000040704007986 */ /* 0x0005e4000c10190c */
.L_x_9:
[----:B------:R-:W-:Y:S05]  /*0e60*/  BRA.U !UP1, `(.L_x_7) ;  /* 0x00000001095c7547 */ /* 0x000fea000b800000 */
[----:B0-2---:R-:W-:Y:S01]  /*0e70*/  HFMA2 R7, -RZ, RZ, 0, 2.384185791015625e-07 ;  /* 0x00000004ff077431 */ /* 0x005fe200000001ff */
[-C--:B------:R-:W-:Y:S01]  /*0e80*/  IADD3 R6, PT, PT, R15, R17.reuse, RZ ;  /* 0x000000110f067210 */ /* 0x080fe20007ffe0ff */
[----:B-1----:R-:W-:Y:S01]  /*0e90*/  HFMA2 R9, -RZ, RZ, 0, 2.384185791015625e-07 ;  /* 0x00000004ff097431 */ /* 0x002fe200000001ff */
[-C--:B------:R-:W-:Y:S01]  /*0ea0*/  IADD3 R4, PT, PT, R16, R17.reuse, RZ ;  /* 0x0000001110047210 */ /* 0x080fe20007ffe0ff */
[----:B------:R-:W0:Y:S01]  /*0eb0*/  LDCU.64 UR8, c[0x0][0x3a8] ;  /* 0x00007500ff0877ac */ /* 0x000e220008000a00 */
[----:B------:R-:W-:Y:S02]  /*0ec0*/  MOV R5, 0x4 ;  /* 0x0000000400057802 */ /* 0x000fe40000000f00 */
[----:B------:R-:W-:Y:S01]  /*0ed0*/  IADD3 R8, PT, PT, R14, R17, RZ ;  /* 0x000000110e087210 */ /* 0x000fe20007ffe0ff */
[----:B------:R-:W-:-:S04]  /*0ee0*/  IMAD.WIDE R6, R6, R7, UR4 ;  /* 0x0000000406067e25 */ /* 0x000fc8000f8e0207 */
[----:B------:R-:W-:Y:S02]  /*0ef0*/  IMAD.WIDE R4, R4, R5, UR4 ;  /* 0x0000000404047e25 */ /* 0x000fe4000f8e0205 */
[----:B------:R-:W2:Y:S02]  /*0f00*/  LDG.E.CONSTANT R6, desc[UR12][R6.64] ;  /* 0x0000000c06067981 */ /* 0x000ea4000c1e9900 */
[----:B------:R-:W-:Y:S02]  /*0f10*/  IMAD.WIDE R8, R8, R9, UR4 ;  /* 0x0000000408087e25 */ /* 0x000fe4000f8e0209 */
[----:B------:R-:W3:Y:S04]  /*0f20*/  LDG.E.CONSTANT R5, desc[UR12][R4.64] ;  /* 0x0000000c04057981 */ /* 0x000ee8000c1e9900 */
[----:B------:R-:W4:Y:S01]  /*0f30*/  LDG.E.CONSTANT R8, desc[UR12][R8.64] ;  /* 0x0000000c08087981 */ /* 0x000f22000c1e9900 */
[----:B------:R-:W-:Y:S01]  /*0f40*/  IADD3 R13, PT, PT, R13, R17, RZ ;  /* 0x000000110d0d7210 */ /* 0x000fe20007ffe0ff */
[----:B------:R-:W-:-:S03]  /*0f50*/  USHF.R.S32.HI UR10, URZ, 0x1f, UR6 ;  /* 0x0000001fff0a7899 */ /* 0x000fc60008011406 */
[----:B------:R-:W-:-:S04]  /*0f60*/  IADD3 R15, P1, PT, R13, UR6, RZ ;  /* 0x000000060d0f7c10 */ /* 0x000fc8000ff3e0ff */
[----:B------:R-:W-:Y:S02]  /*0f70*/  LEA.HI.X.SX32 R16, R13, UR10, 0x1, P1 ;  /* 0x0000000a0d107c11 */ /* 0x000fe400088f0eff */
[----:B0-----:R-:W-:-:S04]  /*0f80*/  LEA R14, P1, R15, UR8, 0x2 ;  /* 0x000000080f0e7c11 */ /* 0x001fc8000f8210ff */
[----:B------:R-:W-:Y:S01]  /*0f90*/  LEA.HI.X R15, R15, UR9, R16, 0x2, P1 ;  /* 0x000000090f0f7c11 */ /* 0x000fe200088f1410 */
[----:B--2--5:R-:W-:-:S04]  /*0fa0*/  FMUL R11, R11, R6 ;  /* 0x000000060b0b7220 */ /* 0x024fc80000400000 */
[----:B---3--:R-:W-:-:S04]  /*0fb0*/  FFMA R11, R10, R5, R11 ;  /* 0x000000050a0b7223 */ /* 0x008fc8000000000b */
[----:B----4-:R-:W-:-:S05]  /*0fc0*/  FFMA R11, R12, R8, R11 ;  /* 0x000000080c0b7223 */ /* 0x010fca000000000b */
[----:B------:R3:W-:Y:S02]  /*0fd0*/  STG.E desc[UR12][R14.64], R11 ;  /* 0x0000000b0e007986 */ /* 0x0007e4000c10190c */
.L_x_7:
[----:B------:R-:W-:Y:S05]  /*0fe0*/  @!P0 BRA `(.L_x_10) ;  /* 0xfffffff000688947 */ /* 0x000fea000383ffff */
[----:B------:R-:W-:Y:S05]  /*0ff0*/  EXIT ;  /* 0x000000000000794d */ /* 0x000fea0003800000 */
.L_x_11:
        /* <DEDUP_REMOVED lines=16> */
.L_x_269:


//--------------------- .text._Z25gather_eigvector_grad_gpuiiPKfPKiPf --------------------------
	.section	.text._Z25gather_eigvector_grad_gpuiiPKfPKiPf,"ax",@progbits
	.align	128
        .global         _Z25gather_eigvector_grad_gpuiiPKfPKiPf
        .type           _Z25gather_eigvector_grad_gpuiiPKfPKiPf,@function
        .size           _Z25gather_eigvector_grad_gpuiiPKfPKiPf,(.L_x_270 - _Z25gather_eigvector_grad_gpuiiPKfPKiPf)
        .other          _Z25gather_eigvector_grad_gpuiiPKfPKiPf,@"STO_CUDA_ENTRY STV_DEFAULT"
_Z25gather_eigvector_grad_gpuiiPKfPKiPf:
.text._Z25gather_eigvector_grad_gpuiiPKfPKiPf:
[----:B------:R-:W-:Y:S01]  /*0000*/  LDC R1, c[0x0][0x37c] ;  /* 0x0000df00ff017b82 */ /* 0x000fe20000000800 */
[----:B------:R-:W0:Y:S07]  /*0010*/  S2R R9, SR_TID.X ;  /* 0x0000000000097919 */ /* 0x000e2e0000002100 */
[----:B------:R-:W0:Y:S08]  /*0020*/  LDC R0, c[0x0][0x384] ;  /* 0x0000e100ff007b82 */ /* 0x000e300000000800 */
[----:B------:R-:W1:Y:S08]  /*0030*/  S2UR UR4, SR_CTAID.X ;  /* 0x00000000000479c3 */ /* 0x000e700000002500 */
[----:B------:R-:W2:Y:S01]  /*0040*/  LDC R4, c[0x0][0x360] ;  /* 0x0000d800ff047b82 */ /* 0x000ea20000000800 */
[----:B0-----:R-:W-:Y:S01]  /*0050*/  ISETP.GE.AND P0, PT, R9, R0, PT ;  /* 0x000000000900720c */ /* 0x001fe20003f06270 */
[----:B-1----:R-:W-:-:S12]  /*0060*/  IMAD R5, R0, UR4, RZ ;  /* 0x0000000400057c24 */ /* 0x002fd8000f8e02ff */
[----:B------:R-:W-:Y:S05]  /*0070*/  @P0 EXIT ;  /* 0x000000000000094d */ /* 0x000fea0003800000 */
[----:B--2---:R-:W0:Y:S01]  /*0080*/  I2F.U32.RP R10, R4 ;  /* 0x00000004000a7306 */ /* 0x004e220000209000 */
[----:B------:R-:W-:Y:S01]  /*0090*/  IADD3 R7, PT, PT, R9, R4, RZ ;  /* 0x0000000409077210 */ /* 0x000fe20007ffe0ff */
[----:B------:R-:W1:Y:S01]  /*00a0*/  LDCU.64 UR4, c[0x0][0x358] ;  /* 0x00006b00ff0477ac */ /* 0x000e620008000a00 */
[----:B------:R-:W-:Y:S01]  /*00b0*/  ISETP.NE.U32.AND P2, PT, R4, RZ, PT ;  /* 0x000000ff0400720c */ /* 0x000fe20003f45070 */
[----:B------:R-:W-:Y:S01]  /*00c0*/  BSSY.RECONVERGENT B0, `(.L_x_12) ;  /* 0x0000040000007945 */ /* 0x000fe20003800200 */
[CC--:B------:R-:W-:Y:S02]  /*00d0*/  ISETP.GE.U32.AND P0, PT, R7.reuse, R0.reuse, PT ;  /* 0x000000000700720c */ /* 0x0c0fe40003f06070 */
[----:B------:R-:W-:Y:S02]  /*00e0*/  VIMNMX.U32 R6, PT, PT, R7, R0, !PT ;  /* 0x0000000007067248 */ /* 0x000fe40007fe0000 */
[----:B------:R-:W-:Y:S02]  /*00f0*/  SEL R8, RZ, 0x1, P0 ;  /* 0x00000001ff087807 */ /* 0x000fe40000000000 */
[----:B------:R-:W-:-:S02]  /*0100*/  SHF.R.S32.HI R16, RZ, 0x1f, R5 ;  /* 0x0000001fff107819 */ /* 0x000fc40000011405 */
[----:B------:R-:W-:Y:S01]  /*0110*/  IADD3 R7, PT, PT, R6, -R7, -R8 ;  /* 0x8000000706077210 */ /* 0x000fe20007ffe808 */
[----:B0-----:R-:W0:Y:S02]  /*0120*/  MUFU.RCP R10, R10 ;  /* 0x0000000a000a7308 */ /* 0x001e240000001000 */
[----:B0-----:R-:W-:-:S06]  /*0130*/  VIADD R2, R10, 0xffffffe ;  /* 0x0ffffffe0a027836 */ /* 0x001fcc0000000000 */
[----:B------:R0:W2:Y:S02]  /*0140*/  F2I.FTZ.U32.TRUNC.NTZ R3, R2 ;  /* 0x0000000200037305 */ /* 0x0000a4000021f000 */
[----:B0-----:R-:W-:Y:S02]  /*0150*/  IMAD.MOV.U32 R2, RZ, RZ, RZ ;  /* 0x000000ffff027224 */ /* 0x001fe400078e00ff */
[----:B--2---:R-:W-:-:S04]  /*0160*/  IMAD.MOV R11, RZ, RZ, -R3 ;  /* 0x000000ffff0b7224 */ /* 0x004fc800078e0a03 */
[----:B------:R-:W-:-:S04]  /*0170*/  IMAD R11, R11, R4, RZ ;  /* 0x000000040b0b7224 */ /* 0x000fc800078e02ff */
[----:B------:R-:W-:-:S06]  /*0180*/  IMAD.HI.U32 R10, R3, R11, R2 ;  /* 0x0000000b030a7227 */ /* 0x000fcc00078e0002 */
[----:B------:R-:W-:-:S05]  /*0190*/  IMAD.HI.U32 R11, R10, R7, RZ ;  /* 0x000000070a0b7227 */ /* 0x000fca00078e00ff */
[----:B------:R-:W-:-:S05]  /*01a0*/  IADD3 R2, PT, PT, -R11, RZ, RZ ;  /* 0x000000ff0b027210 */ /* 0x000fca0007ffe1ff */
[----:B------:R-:W-:Y:S02]  /*01b0*/  IMAD R7, R4, R2, R7 ;  /* 0x0000000204077224 */ /* 0x000fe400078e0207 */
[----:B------:R-:W0:Y:S03]  /*01c0*/  LDC.64 R2, c[0x0][0x398] ;  /* 0x0000e600ff027b82 */ /* 0x000e260000000a00 */
[----:B------:R-:W-:-:S13]  /*01d0*/  ISETP.GE.U32.AND P0, PT, R7, R4, PT ;  /* 0x000000040700720c */ /* 0x000fda0003f06070 */
[----:B------:R-:W-:Y:S01]  /*01e0*/  @P0 IMAD.IADD R7, R7, 0x1, -R4 ;  /* 0x0000000107070824 */ /* 0x000fe200078e0a04 */
[----:B------:R-:W-:-:S04]  /*01f0*/  @P0 IADD3 R11, PT, PT, R11, 0x1, RZ ;  /* 0x000000010b0b0810 */ /* 0x000fc80007ffe0ff */
[----:B------:R-:W-:Y:S01]  /*0200*/  ISETP.GE.U32.AND P1, PT, R7, R4, PT ;  /* 0x000000040700720c */ /* 0x000fe20003f26070 */
[----:B------:R-:W-:-:S04]  /*0210*/  IMAD R7, R5, 0x9, RZ ;  /* 0x0000000905077824 */ /* 0x000fc800078e02ff */
[----:B0-----:R-:W-:-:S08]  /*0220*/  IMAD.WIDE R2, R7, 0x4, R2 ;  /* 0x0000000407027825 */ /* 0x001fd000078e0202 */
[----:B------:R-:W-:Y:S01]  /*0230*/  @P1 VIADD R11, R11, 0x1 ;  /* 0x000000010b0b1836 */ /* 0x000fe20000000000 */
[----:B------:R-:W-:-:S04]  /*0240*/  @!P2 LOP3.LUT R11, RZ, R4, RZ, 0x33, !PT ;  /* 0x00000004ff0ba212 */ /* 0x000fc800078e33ff */
[----:B------:R-:W-:-:S04]  /*0250*/  IADD3 R8, PT, PT, R8, R11, RZ ;  /* 0x0000000b08087210 */ /* 0x000fc80007ffe0ff */
[C---:B------:R-:W-:Y:S02]  /*0260*/  LOP3.LUT R6, R8.reuse, 0x3, RZ, 0xc0, !PT ;  /* 0x0000000308067812 */ /* 0x040fe400078ec0ff */
[----:B------:R-:W-:Y:S02]  /*0270*/  ISETP.GE.U32.AND P0, PT, R8, 0x3, PT ;  /* 0x000000030800780c */ /* 0x000fe40003f06070 */
[----:B------:R-:W-:Y:S01]  /*0280*/  ISETP.NE.AND P1, PT, R6, 0x3, PT ;  /* 0x000000030600780c */ /* 0x000fe20003f25270 */
[----:B------:R-:W-:-:S12]  /*0290*/  IMAD R6, R5, 0x3, RZ ;  /* 0x0000000305067824 */ /* 0x000fd800078e02ff */
[----:B-1----:R-:W-:Y:S05]  /*02a0*/  @!P1 BRA `(.L_x_13) ;  /* 0x0000000000849947 */ /* 0x002fea0003800000 */
[----:B------:R-:W0:Y:S01]  /*02b0*/  LDCU.64 UR8, c[0x0][0x388] ;  /* 0x00007100ff0877ac */ /* 0x000e220008000a00 */
[----:B------:R-:W-:Y:S01]  /*02c0*/  IMAD.WIDE R10, R6, 0x4, RZ ;  /* 0x00000004060a7825 */ /* 0x000fe200078e02ff */
[----:B------:R-:W-:Y:S01]  /*02d0*/  IADD3 R13, P2, PT, R5, R9, RZ ;  /* 0x00000009050d7210 */ /* 0x000fe20007f5e0ff */
[----:B------:R-:W1:Y:S02]  /*02e0*/  LDCU.64 UR6, c[0x0][0x390] ;  /* 0x00007200ff0677ac */ /* 0x000e640008000a00 */
[----:B------:R-:W-:Y:S02]  /*02f0*/  VIADD R7, R8, 0x1 ;  /* 0x0000000108077836 */ /* 0x000fe40000000000 */
[----:B------:R-:W-:-:S03]  /*0300*/  IMAD.WIDE.U32 R10, R9, 0xc, R10 ;  /* 0x0000000c090a7825 */ /* 0x000fc600078e000a */
[----:B------:R-:W-:Y:S01]  /*0310*/  LOP3.LUT R8, R7, 0x3, RZ, 0xc0, !PT ;  /* 0x0000000307087812 */ /* 0x000fe200078ec0ff */
[----:B------:R-:W-:-:S04]  /*0320*/  IMAD R7, R9, 0x9, RZ ;  /* 0x0000000909077824 */ /* 0x000fc800078e02ff */
[----:B------:R-:W-:Y:S02]  /*0330*/  IMAD R9, R8, R4, R9 ;  /* 0x0000000408097224 */ /* 0x000fe400078e0209 */
[----:B------:R-:W-:Y:S01]  /*0340*/  IMAD.MOV R8, RZ, RZ, -R8 ;  /* 0x000000ffff087224 */ /* 0x000fe200078e0a08 */
[----:B0-----:R-:W-:Y:S02]  /*0350*/  IADD3 R18, P1, PT, R10, UR8, RZ ;  /* 0x000000080a127c10 */ /* 0x001fe4000ff3e0ff */
[----:B------:R-:W-:Y:S02]  /*0360*/  IADD3.X R10, PT, PT, RZ, R16, RZ, P2, !PT ;  /* 0x00000010ff0a7210 */ /* 0x000fe400017fe4ff */
[C---:B-1----:R-:W-:Y:S02]  /*0370*/  LEA R12, P2, R13.reuse, UR6, 0x2 ;  /* 0x000000060d0c7c11 */ /* 0x042fe4000f8410ff */
[----:B------:R-:W-:Y:S02]  /*0380*/  IADD3 R18, P3, PT, R18, 0x8, RZ ;  /* 0x0000000812127810 */ /* 0x000fe40007f7e0ff */
[----:B------:R-:W-:-:S02]  /*0390*/  LEA.HI.X R13, R13, UR7, R10, 0x2, P2 ;  /* 0x000000070d0d7c11 */ /* 0x000fc400090f140a */
[----:B------:R-:W-:-:S09]  /*03a0*/  IADD3.X R19, PT, PT, RZ, UR9, R11, P3, P1 ;  /* 0x00000009ff137c10 */ /* 0x000fd20009fe240b */
.L_x_14:
[----:B0-----:R-:W2:Y:S01]  /*03b0*/  LDG.E R14, desc[UR4][R12.64] ;  /* 0x000000040c0e7981 */ /* 0x001ea2000c1e1900 */
[----:B------:R-:W-:Y:S01]  /*03c0*/  MOV R10, R18 ;  /* 0x00000012000a7202 */ /* 0x000fe20000000f00 */
[----:B------:R-:W-:-:S05]  /*03d0*/  IMAD.MOV.U32 R11, RZ, RZ, R19 ;  /* 0x000000ffff0b7224 */ /* 0x000fca00078e0013 */
[----:B------:R-:W3:Y:S01]  /*03e0*/  LDG.E R17, desc[UR4][R10.64+-0x8] ;  /* 0xfffff8040a117981 */ /* 0x000ee2000c1e1900 */
[----:B--2---:R-:W-:-:S05]  /*03f0*/  IADD3 R15, PT, PT, R14, R7, RZ ;  /* 0x000000070e0f7210 */ /* 0x004fca0007ffe0ff */
[----:B------:R-:W-:-:S05]  /*0400*/  IMAD.WIDE R14, R15, 0x4, R2 ;  /* 0x000000040f0e7825 */ /* 0x000fca00078e0202 */
[----:B---3--:R0:W-:Y:S04]  /*0410*/  REDG.E.ADD.F32.FTZ.RN.STRONG.GPU desc[UR4][R14.64], R17 ;  /* 0x000000110e0079a6 */ /* 0x0081e8000c12f304 */
[----:B------:R-:W2:Y:S01]  /*0420*/  LDG.E R21, desc[UR4][R10.64+-0x4] ;  /* 0xfffffc040a157981 */ /* 0x000ea2000c1e1900 */
[----:B------:R-:W-:-:S05]  /*0430*/  VIADD R8, R8, 0x1 ;  /* 0x0000000108087836 */ /* 0x000fca0000000000 */
[----:B------:R-:W-:Y:S01]  /*0440*/  ISETP.NE.AND P1, PT, R8, RZ, PT ;  /* 0x000000ff0800720c */ /* 0x000fe20003f25270 */
[----:B--2---:R0:W-:Y:S04]  /*0450*/  REDG.E.ADD.F32.FTZ.RN.STRONG.GPU desc[UR4][R14.64+0xc], R21 ;  /* 0x00000c150e0079a6 */ /* 0x0041e8000c12f304 */
[----:B------:R-:W2:Y:S01]  /*0460*/  LDG.E R23, desc[UR4][R10.64] ;  /* 0x000000040a177981 */ /* 0x000ea2000c1e1900 */
[----:B------:R-:W-:-:S04]  /*0470*/  IMAD.WIDE.U32 R12, R4, 0x4, R12 ;  /* 0x00000004040c7825 */ /* 0x000fc800078e000c */
[----:B------:R-:W-:-:S04]  /*0480*/  IMAD.WIDE.U32 R18, R4, 0xc, R10 ;  /* 0x0000000c04127825 */ /* 0x000fc800078e000a */
[----:B------:R-:W-:Y:S01]  /*0490*/  IMAD R7, R4, 0x9, R7 ;  /* 0x0000000904077824 */ /* 0x000fe200078e0207 */
[----:B--2---:R0:W-:Y:S01]  /*04a0*/  REDG.E.ADD.F32.FTZ.RN.STRONG.GPU desc[UR4][R14.64+0x18], R23 ;  /* 0x000018170e0079a6 */ /* 0x0041e2000c12f304 */
[----:B------:R-:W-:Y:S05]  /*04b0*/  @P1 BRA `(.L_x_14) ;  /* 0xfffffffc00bc1947 */ /* 0x000fea000383ffff */
.L_x_13:
[----:B------:R-:W-:Y:S05]  /*04c0*/  BSYNC.RECONVERGENT B0 ;  /* 0x0000000000007941 */ /* 0x000fea0003800200 */
.L_x_12:
[----:B------:R-:W-:Y:S05]  /*04d0*/  @!P0 EXIT ;  /* 0x000000000000894d */ /* 0x000fea0003800000 */
[----:B------:R-:W1:Y:S01]  /*04e0*/  LDC.64 R10, c[0x0][0x388] ;  /* 0x0000e200ff0a7b82 */ /* 0x000e620000000a00 */
[----:B------:R-:W2:Y:S02]  /*04f0*/  LDCU.64 UR6, c[0x0][0x390] ;  /* 0x00007200ff0677ac */ /* 0x000ea40008000a00 */
[----:B-12---:R-:W-:-:S07]  /*0500*/  IMAD.WIDE R6, R6, 0x4, R10 ;  /* 0x0000000406067825 */ /* 0x006fce00078e020a */
.L_x_15:
[----:B------:R-:W-:Y:S01]  /*0510*/  IADD3 R8, P0, PT, R5, R9, RZ ;  /* 0x0000000905087210 */ /* 0x000fe20007f1e0ff */
[----:B--2---:R-:W-:-:S03]  /*0520*/  IMAD R13, R9, 0x3, RZ ;  /* 0x00000003090d7824 */ /* 0x004fc600078e02ff */
[----:B------:R-:W-:Y:S02]  /*0530*/  IADD3.X R11, PT, PT, RZ, R16, RZ, P0, !PT ;  /* 0x00000010ff0b7210 */ /* 0x000fe400007fe4ff */
[----:B0-----:R-:W-:-:S04]  /*0540*/  LEA R14, P0, R8, UR6, 0x2 ;  /* 0x00000006080e7c11 */ /* 0x001fc8000f8010ff */
[----:B------:R-:W-:Y:S01]  /*0550*/  LEA.HI.X R15, R8, UR7, R11, 0x2, P0 ;  /* 0x00000007080f7c11 */ /* 0x000fe200080f140b */
[----:B------:R-:W-:-:S04]  /*0560*/  IMAD.WIDE.U32 R12, R13, 0x4, R6 ;  /* 0x000000040d0c7825 */ /* 0x000fc800078e0006 */
[----:B------:R-:W2:Y:S04]  /*0570*/  LDG.E R14, desc[UR4][R14.64] ;  /* 0x000000040e0e7981 */ /* 0x000ea8000c1e1900 */
[----:B------:R-:W3:Y:S01]  /*0580*/  LDG.E R17, desc[UR4][R12.64] ;  /* 0x000000040c117981 */ /* 0x000ee2000c1e1900 */
[----:B--2---:R-:W-:-:S04]  /*0590*/  IMAD R11, R9, 0x9, R14 ;  /* 0x00000009090b7824 */ /* 0x004fc800078e020e */
[----:B------:R-:W-:-:S05]  /*05a0*/  IMAD.WIDE R10, R11, 0x4, R2 ;  /* 0x000000040b0a7825 */ /* 0x000fca00078e0202 */
[----:B---3--:R0:W-:Y:S04]  /*05b0*/  REDG.E.ADD.F32.FTZ.RN.STRONG.GPU desc[UR4][R10.64], R17 ;  /* 0x000000110a0079a6 */ /* 0x0081e8000c12f304 */
[----:B------:R-:W2:Y:S01]  /*05c0*/  LDG.E R21, desc[UR4][R12.64+0x4] ;  /* 0x000004040c157981 */ /* 0x000ea2000c1e1900 */
[----:B------:R-:W-:-:S05]  /*05d0*/  IMAD.IADD R20, R4, 0x1, R9 ;  /* 0x0000000104147824 */ /* 0x000fca00078e0209 */
[----:B------:R-:W-:Y:S01]  /*05e0*/  IADD3 R8, P0, PT, R5, R20, RZ ;  /* 0x0000001405087210 */ /* 0x000fe20007f1e0ff */
[----:B--2---:R1:W-:Y:S04]  /*05f0*/  REDG.E.ADD.F32.FTZ.RN.STRONG.GPU desc[UR4][R10.64+0xc], R21 ;  /* 0x00000c150a0079a6 */ /* 0x0043e8000c12f304 */
[----:B------:R-:W2:Y:S01]  /*0600*/  LDG.E R23, desc[UR4][R12.64+0x8] ;  /* 0x000008040c177981 */ /* 0x000ea2000c1e1900 */
[----:B------:R-:W-:Y:S01]  /*0610*/  IADD3.X R9, PT, PT, RZ, R16, RZ, P0, !PT ;  /* 0x00000010ff097210 */ /* 0x000fe200007fe4ff */
[----:B------:R-:W-:Y:S01]  /*0620*/  IMAD R15, R20, 0x3, RZ ;  /* 0x00000003140f7824 */ /* 0x000fe200078e02ff */
[----:B------:R-:W-:-:S04]  /*0630*/  LEA R18, P0, R8, UR6, 0x2 ;  /* 0x0000000608127c11 */ /* 0x000fc8000f8010ff */
[----:B------:R-:W-:Y:S01]  /*0640*/  LEA.HI.X R19, R8, UR7, R9, 0x2, P0 ;  /* 0x0000000708137c11 */ /* 0x000fe200080f1409 */
[----:B------:R-:W-:Y:S01]  /*0650*/  IMAD.WIDE.U32 R14, R15, 0x4, R6 ;  /* 0x000000040f0e7825 */ /* 0x000fe200078e0006 */
[----:B--2---:R2:W-:Y:S04]  /*0660*/  REDG.E.ADD.F32.FTZ.RN.STRONG.GPU desc[UR4][R10.64+0x18], R23 ;  /* 0x000018170a0079a6 */ /* 0x0045e8000c12f304 */
[----:B------:R-:W3:Y:S04]  /*0670*/  LDG.E R19, desc[UR4][R18.64] ;  /* 0x0000000412137981 */ /* 0x000ee8000c1e1900 */
[----:B0-----:R-:W4:Y:S01]  /*0680*/  LDG.E R17, desc[UR4][R14.64] ;  /* 0x000000040e117981 */ /* 0x001f22000c1e1900 */
[----:B---3--:R-:W-:-:S04]  /*0690*/  IMAD R9, R20, 0x9, R19 ;  /* 0x0000000914097824 */ /* 0x008fc800078e0213 */
[----:B------:R-:W-:-:S05]  /*06a0*/  IMAD.WIDE R8, R9, 0x4, R2 ;  /* 0x0000000409087825 */ /* 0x000fca00078e0202 */
[----:B----4-:R0:W-:Y:S04]  /*06b0*/  REDG.E.ADD.F32.FTZ.RN.STRONG.GPU desc[UR4][R8.64], R17 ;  /* 0x00000011080079a6 */ /* 0x0101e8000c12f304 */
[----:B-1----:R-:W3:Y:S01]  /*06c0*/  LDG.E R21, desc[UR4][R14.64+0x4] ;  /* 0x000004040e157981 */ /* 0x002ee2000c1e1900 */
[----:B------:R-:W-:-:S05]  /*06d0*/  IMAD.IADD R20, R20, 0x1, R4 ;  /* 0x0000000114147824 */ /* 0x000fca00078e0204 */
[----:B--2---:R-:W-:Y:S01]  /*06e0*/  IADD3 R10, P0, PT, R5, R20, RZ ;  /* 0x00000014050a7210 */ /* 0x004fe20007f1e0ff */
[----:B---3--:R1:W-:Y:S04]  /*06f0*/  REDG.E.ADD.F32.FTZ.RN.STRONG.GPU desc[UR4][R8.64+0xc], R21 ;  /* 0x00000c15080079a6 */ /* 0x0083e8000c12f304 */
        /* <DEDUP_REMOVED lines=29> */
[----:B------:R-:W-:-:S04]  /*08d0*/  IADD3 R9, PT, PT, R20, R4, RZ ;  /* 0x0000000414097210 */ /* 0x000fc80007ffe0ff */
[----:B------:R-:W-:Y:S01]  /*08e0*/  ISETP.GE.AND P0, PT, R9, R0, PT ;  /* 0x000000000900720c */ /* 0x000fe20003f06270 */
[----:B---3--:R2:W-:Y:S04]  /*08f0*/  REDG.E.ADD.F32.FTZ.RN.STRONG.GPU desc[UR4][R12.64+0xc], R21 ;  /* 0x00000c150c0079a6 */ /* 0x0085e8000c12f304 */
[----:B------:R-:W3:Y:S04]  /*0900*/  LDG.E R25, desc[UR4][R14.64+0x8] ;  /* 0x000008040e197981 */ /* 0x000ee8000c1e1900 */
[----:B---3--:R2:W-:Y:S04]  /*0910*/  REDG.E.ADD.F32.FTZ.RN.STRONG.GPU desc[UR4][R12.64+0x18], R25 ;  /* 0x000018190c0079a6 */ /* 0x0085e8000c12f304 */
[----:B------:R-:W-:Y:S05]  /*0920*/  @!P0 BRA `(.L_x_15) ;  /* 0xfffffff800f88947 */ /* 0x000fea000383ffff */
[----:B------:R-:W-:Y:S05]  /*0930*/  EXIT ;  /* 0x000000000000794d */ /* 0x000fea0003800000 */
.L_x_16:
        /* <DEDUP_REMOVED lines=12> */
.L_x_270:


//--------------------- .text._Z20gather_eigvector_gpuiiPKfPKiPf --------------------------
	.section	.text._Z20gather_eigvector_gpuiiPKfPKiPf,"ax",@progbits
	.align	128
        .global         _Z20gather_eigvector_gpuiiPKfPKiPf
        .type           _Z20gather_eigvector_gpuiiPKfPKiPf,@function
        .size           _Z20gather_eigvector_gpuiiPKfPKiPf,(.L_x_271 - _Z20gather_eigvector_gpuiiPKfPKiPf)
        .other          _Z20gather_eigvector_gpuiiPKfPKiPf,@"STO_CUDA_ENTRY STV_DEFAULT"
_Z20gather_eigvector_gpuiiPKfPKiPf:
.text._Z20gather_eigvector_gpuiiPKfPKiPf:
        /* <DEDUP_REMOVED lines=43> */
[----:B------:R-:W0:Y:S01]  /*02b0*/  LDCU.128 UR8, c[0x0][0x390] ;  /* 0x00007200ff0877ac */ /* 0x000e220008000c00 */
[----:B------:R-:W-:Y:S01]  /*02c0*/  IMAD.WIDE R10, R6, 0x4, RZ ;  /* 0x00000004060a7825 */ /* 0x000fe200078e02ff */
[----:B------:R-:W-:-:S03]  /*02d0*/  IADD3 R25, P3, PT, R5, R9, RZ ;  /* 0x0000000905197210 */ /* 0x000fc60007f7e0ff */
[----:B------:R-:W-:Y:S01]  /*02e0*/  VIADD R7, R8, 0x1 ;  /* 0x0000000108077836 */ /* 0x000fe20000000000 */
[----:B------:R-:W-:Y:S01]  /*02f0*/  IADD3.X R12, PT, PT, RZ, R16, RZ, P3, !PT ;  /* 0x00000010ff0c7210 */ /* 0x000fe20001ffe4ff */
[----:B------:R-:W-:-:S03]  /*0300*/  IMAD.WIDE.U32 R10, R9, 0xc, R10 ;  /* 0x0000000c090a7825 */ /* 0x000fc600078e000a */
[----:B------:R-:W-:Y:S01]  /*0310*/  LOP3.LUT R8, R7, 0x3, RZ, 0xc0, !PT ;  /* 0x0000000307087812 */ /* 0x000fe200078ec0ff */
[----:B------:R-:W-:-:S04]  /*0320*/  IMAD R7, R9, 0x9, RZ ;  /* 0x0000000909077824 */ /* 0x000fc800078e02ff */
[----:B------:R-:W-:Y:S02]  /*0330*/  IMAD R9, R8, R4, R9 ;  /* 0x0000000408097224 */ /* 0x000fe400078e0209 */
[----:B------:R-:W-:Y:S01]  /*0340*/  IMAD.MOV R8, RZ, RZ, -R8 ;  /* 0x000000ffff087224 */ /* 0x000fe200078e0a08 */
[----:B0-----:R-:W-:Y:S02]  /*0350*/  IADD3 R18, P1, PT, R10, UR10, RZ ;  /* 0x0000000a0a127c10 */ /* 0x001fe4000ff3e0ff */
[C---:B------:R-:W-:Y:S02]  /*0360*/  LEA R10, P2, R25.reuse, UR8, 0x2 ;  /* 0x00000008190a7c11 */ /* 0x040fe4000f8410ff */
[----:B------:R-:W-:Y:S02]  /*0370*/  IADD3 R18, P3, PT, R18, 0x8, RZ ;  /* 0x0000000812127810 */ /* 0x000fe40007f7e0ff */
[----:B------:R-:W-:Y:S02]  /*0380*/  LEA.HI.X R25, R25, UR9, R12, 0x2, P2 ;  /* 0x0000000919197c11 */ /* 0x000fe400090f140c */
[----:B------:R-:W-:-:S09]  /*0390*/  IADD3.X R19, PT, PT, RZ, UR11, R11, P3, P1 ;  /* 0x0000000bff137c10 */ /* 0x000fd20009fe240b */
.L_x_19:
[----:B------:R-:W-:-:S05]  /*03a0*/  MOV R11, R25 ;  /* 0x00000019000b7202 */ /* 0x000fca0000000f00 */
[----:B0-----:R-:W2:Y:S02]  /*03b0*/  LDG.E R12, desc[UR4][R10.64] ;  /* 0x000000040a0c7981 */ /* 0x001ea4000c1e1900 */
[----:B--2---:R-:W-:-:S04]  /*03c0*/  IMAD.IADD R15, R12, 0x1, R7 ;  /* 0x000000010c0f7824 */ /* 0x004fc800078e0207 */
[----:B------:R-:W-:-:S05]  /*03d0*/  IMAD.WIDE R14, R15, 0x4, R2 ;  /* 0x000000040f0e7825 */ /* 0x000fca00078e0202 */
[----:B------:R-:W2:Y:S01]  /*03e0*/  LDG.E R17, desc[UR4][R14.64] ;  /* 0x000000040e117981 */ /* 0x000ea2000c1e1900 */
[----:B------:R-:W-:Y:S01]  /*03f0*/  MOV R12, R18 ;  /* 0x00000012000c7202 */ /* 0x000fe20000000f00 */
[----:B------:R-:W-:-:S05]  /*0400*/  IMAD.MOV.U32 R13, RZ, RZ, R19 ;  /* 0x000000ffff0d7224 */ /* 0x000fca00078e0013 */
[----:B--2---:R0:W-:Y:S04]  /*0410*/  STG.E desc[UR4][R12.64+-0x8], R17 ;  /* 0xfffff8110c007986 */ /* 0x0041e8000c101904 */
[----:B------:R-:W2:Y:S04]  /*0420*/  LDG.E R21, desc[UR4][R14.64+0xc] ;  /* 0x00000c040e157981 */ /* 0x000ea8000c1e1900 */
[----:B--2---:R0:W-:Y:S04]  /*0430*/  STG.E desc[UR4][R12.64+-0x4], R21 ;  /* 0xfffffc150c007986 */ /* 0x0041e8000c101904 */
[----:B------:R-:W2:Y:S01]  /*0440*/  LDG.E R23, desc[UR4][R14.64+0x18] ;  /* 0x000018040e177981 */ /* 0x000ea2000c1e1900 */
[----:B------:R-:W-:Y:S01]  /*0450*/  IADD3 R8, PT, PT, R8, 0x1, RZ ;  /* 0x0000000108087810 */ /* 0x000fe20007ffe0ff */
[----:B------:R-:W-:-:S03]  /*0460*/  IMAD.WIDE.U32 R10, R4, 0x4, R10 ;  /* 0x00000004040a7825 */ /* 0x000fc600078e000a */
[----:B------:R-:W-:Y:S01]  /*0470*/  ISETP.NE.AND P1, PT, R8, RZ, PT ;  /* 0x000000ff0800720c */ /* 0x000fe20003f25270 */
[----:B------:R-:W-:-:S04]  /*0480*/  IMAD.WIDE.U32 R18, R4, 0xc, R12 ;  /* 0x0000000c04127825 */ /* 0x000fc800078e000c */
[----:B------:R-:W-:Y:S02]  /*0490*/  IMAD.MOV.U32 R25, RZ, RZ, R11 ;  /* 0x000000ffff197224 */ /* 0x000fe400078e000b */
[----:B------:R-:W-:Y:S01]  /*04a0*/  IMAD R7, R4, 0x9, R7 ;  /* 0x0000000904077824 */ /* 0x000fe200078e0207 */
[----:B--2---:R0:W-:Y:S05]  /*04b0*/  STG.E desc[UR4][R12.64], R23 ;  /* 0x000000170c007986 */ /* 0x0041ea000c101904 */
[----:B------:R-:W-:Y:S05]  /*04c0*/  @P1 BRA `(.L_x_19) ;  /* 0xfffffffc00b41947 */ /* 0x000fea000383ffff */
.L_x_18:
[----:B------:R-:W-:Y:S05]  /*04d0*/  BSYNC.RECONVERGENT B0 ;  /* 0x0000000000007941 */ /* 0x000fea0003800200 */
.L_x_17:
[----:B------:R-:W-:Y:S05]  /*04e0*/  @!P0 EXIT ;  /* 0x000000000000894d */ /* 0x000fea0003800000 */
[----:B------:R-:W1:Y:S01]  /*04f0*/  LDC.64 R10, c[0x0][0x398] ;  /* 0x0000e600ff0a7b82 */ /* 0x000e620000000a00 */
[----:B------:R-:W2:Y:S02]  /*0500*/  LDCU.64 UR6, c[0x0][0x390] ;  /* 0x00007200ff0677ac */ /* 0x000ea40008000a00 */
[----:B-12---:R-:W-:-:S07]  /*0510*/  IMAD.WIDE R6, R6, 0x4, R10 ;  /* 0x0000000406067825 */ /* 0x006fce00078e020a */
.L_x_20:
[----:B------:R-:W-:-:S04]  /*0520*/  IADD3 R8, P0, PT, R5, R9, RZ ;  /* 0x0000000905087210 */ /* 0x000fc80007f1e0ff */
[----:B------:R-:W-:Y:S02]  /*0530*/  IADD3.X R11, PT, PT, RZ, R16, RZ, P0, !PT ;  /* 0x00000010ff0b7210 */ /* 0x000fe400007fe4ff */
[----:B------:R-:W-:-:S04]  /*0540*/  LEA R14, P0, R8, UR6, 0x2 ;  /* 0x00000006080e7c11 */ /* 0x000fc8000f8010ff */
[----:B------:R-:W-:-:S05]  /*0550*/  LEA.HI.X R15, R8, UR7, R11, 0x2, P0 ;  /* 0x00000007080f7c11 */ /* 0x000fca00080f140b */
[----:B------:R-:W2:Y:S02]  /*0560*/  LDG.E R14, desc[UR4][R14.64] ;  /* 0x000000040e0e7981 */ /* 0x000ea4000c1e1900 */
[----:B--2---:R-:W-:-:S04]  /*0570*/  IMAD R11, R9, 0x9, R14 ;  /* 0x00000009090b7824 */ /* 0x004fc800078e020e */
[----:B------:R-:W-:-:S05]  /*0580*/  IMAD.WIDE R10, R11, 0x4, R2 ;  /* 0x000000040b0a7825 */ /* 0x000fca00078e0202 */
[----:B0--3--:R-:W2:Y:S01]  /*0590*/  LDG.E R17, desc[UR4][R10.64] ;  /* 0x000000040a117981 */ /* 0x009ea2000c1e1900 */
[----:B------:R-:W-:-:S04]  /*05a0*/  IMAD R13, R9, 0x3, RZ ;  /* 0x00000003090d7824 */ /* 0x000fc800078e02ff */
[----:B------:R-:W-:-:S05]  /*05b0*/  IMAD.WIDE.U32 R12, R13, 0x4, R6 ;  /* 0x000000040d0c7825 */ /* 0x000fca00078e0006 */
[----:B--2---:R0:W-:Y:S04]  /*05c0*/  STG.E desc[UR4][R12.64], R17 ;  /* 0x000000110c007986 */ /* 0x0041e8000c101904 */
[----:B------:R-:W2:Y:S01]  /*05d0*/  LDG.E R19, desc[UR4][R10.64+0xc] ;  /* 0x00000c040a137981 */ /* 0x000ea2000c1e1900 */
[----:B------:R-:W-:-:S05]  /*05e0*/  IMAD.IADD R18, R4, 0x1, R9 ;  /* 0x0000000104127824 */ /* 0x000fca00078e0209 */
[----:B------:R-:W-:Y:S01]  /*05f0*/  IADD3 R8, P0, PT, R5, R18, RZ ;  /* 0x0000001205087210 */ /* 0x000fe20007f1e0ff */
[----:B--2---:R1:W-:Y:S04]  /*0600*/  STG.E desc[UR4][R12.64+0x4], R19 ;  /* 0x000004130c007986 */ /* 0x0043e8000c101904 */
[----:B------:R-:W2:Y:S01]  /*0610*/  LDG.E R21, desc[UR4][R10.64+0x18] ;  /* 0x000018040a157981 */ /* 0x000ea2000c1e1900 */
[----:B------:R-:W-:Y:S02]  /*0620*/  IADD3.X R9, PT, PT, RZ, R16, RZ, P0, !PT ;  /* 0x00000010ff097210 */ /* 0x000fe400007fe4ff */
[----:B------:R-:W-:-:S04]  /*0630*/  LEA R14, P0, R8, UR6, 0x2 ;  /* 0x00000006080e7c11 */ /* 0x000fc8000f8010ff */
[----:B------:R-:W-:Y:S01]  /*0640*/  LEA.HI.X R15, R8, UR7, R9, 0x2, P0 ;  /* 0x00000007080f7c11 */ /* 0x000fe200080f1409 */
[----:B--2---:R2:W-:Y:S05]  /*0650*/  STG.E desc[UR4][R12.64+0x8], R21 ;  /* 0x000008150c007986 */ /* 0x0045ea000c101904 */
[----:B------:R-:W3:Y:S02]  /*0660*/  LDG.E R15, desc[UR4][R14.64] ;  /* 0x000000040e0f7981 */ /* 0x000ee4000c1e1900 */
[----:B---3--:R-:W-:-:S04]  /*0670*/  IMAD R9, R18, 0x9, R15 ;  /* 0x0000000912097824 */ /* 0x008fc800078e020f */
[----:B------:R-:W-:-:S05]  /*0680*/  IMAD.WIDE R8, R9, 0x4, R2 ;  /* 0x0000000409087825 */ /* 0x000fca00078e0202 */
[----:B0-----:R-:W3:Y:S01]  /*0690*/  LDG.E R17, desc[UR4][R8.64] ;  /* 0x0000000408117981 */ /* 0x001ee2000c1e1900 */
[----:B------:R-:W-:-:S04]  /*06a0*/  IMAD R11, R18, 0x3, RZ ;  /* 0x00000003120b7824 */ /* 0x000fc800078e02ff */
[----:B------:R-:W-:-:S05]  /*06b0*/  IMAD.WIDE.U32 R10, R11, 0x4, R6 ;  /* 0x000000040b0a7825 */ /* 0x000fca00078e0006 */
[----:B---3--:R0:W-:Y:S04]  /*06c0*/  STG.E desc[UR4][R10.64], R17 ;  /* 0x000000110a007986 */ /* 0x0081e8000c101904 */
[----:B-1----:R-:W3:Y:S01]  /*06d0*/  LDG.E R19, desc[UR4][R8.64+0xc] ;  /* 0x00000c0408137981 */ /* 0x002ee2000c1e1900 */
[----:B------:R-:W-:-:S05]  /*06e0*/  IMAD.IADD R18, R18, 0x1, R4 ;  /* 0x0000000112127824 */ /* 0x000fca00078e0204 */
[----:B--2---:R-:W-:Y:S01]  /*06f0*/  IADD3 R12, P0, PT, R5, R18, RZ ;  /* 0x00000012050c7210 */ /* 0x004fe20007f1e0ff */
[----:B---3--:R1:W-:Y:S04]  /*0700*/  STG.E desc[UR4][R10.64+0x4], R19 ;  /* 0x000004130a007986 */ /* 0x0083e8000c101904 */
        /* <DEDUP_REMOVED lines=28> */
[----:B-1----:R-:W4:Y:S04]  /*08d0*/  LDG.E R19, desc[UR4][R10.64+0xc] ;  /* 0x00000c040a137981 */ /* 0x002f28000c1e1900 */
[----:B----4-:R3:W-:Y:S04]  /*08e0*/  STG.E desc[UR4][R12.64+0x4], R19 ;  /* 0x000004130c007986 */ /* 0x0107e8000c101904 */
[----:B------:R-:W4:Y:S01]  /*08f0*/  LDG.E R23, desc[UR4][R10.64+0x18] ;  /* 0x000018040a177981 */ /* 0x000f22000c1e1900 */
[----:B--2---:R-:W-:-:S04]  /*0900*/  IADD3 R9, PT, PT, R18, R4, RZ ;  /* 0x0000000412097210 */ /* 0x004fc80007ffe0ff */
[----:B------:R-:W-:Y:S01]  /*0910*/  ISETP.GE.AND P0, PT, R9, R0, PT ;  /* 0x000000000900720c */ /* 0x000fe20003f06270 */
[----:B----4-:R3:W-:-:S12]  /*0920*/  STG.E desc[UR4][R12.64+0x8], R23 ;  /* 0x000008170c007986 */ /* 0x0107d8000c101904 */
[----:B------:R-:W-:Y:S05]  /*0930*/  @!P0 BRA `(.L_x_20) ;  /* 0xfffffff800f88947 */ /* 0x000fea000383ffff */
[----:B------:R-:W-:Y:S05]  /*0940*/  EXIT ;  /* 0x000000000000794d */ /* 0x000fea0003800000 */
.L_x_21:
        /* <DEDUP_REMOVED lines=11> */
.L_x_271:


//--------------------- .text._Z20group_point_grad_gpuiiiiiPKfPKiPf --------------------------
	.section	.text._Z20group_point_grad_gpuiiiiiPKfPKiPf,"ax",@progbits
	.align	128
        .global         _Z20group_point_grad_gpuiiiiiPKfPKiPf
        .type           _Z20group_point_grad_gpuiiiiiPKfPKiPf,@function
        .size           _Z20group_point_grad_gpuiiiiiPKfPKiPf,(.L_x_272 - _Z20group_point_grad_gpuiiiiiPKfPKiPf)
        .other          _Z20group_point_grad_gpuiiiiiPKfPKiPf,@"STO_CUDA_ENTRY STV_DEFAULT"
_Z20group_point_grad_gpuiiiiiPKfPKiPf:
.text._Z20group_point_grad_gpuiiiiiPKfPKiPf:
[----:B------:R-:W-:Y:S08]  /*0000*/  LDC R1, c[0x0][0x37c] ;  /* 0x0000df00ff017b82 */ /* 0x000ff00000000800 */
[----:B------:R-:W0:Y:S02]  /*0010*/  LDC.64 R8, c[0x0][0x388] ;  /* 0x0000e200ff087b82 */ /* 0x000e240000000a00 */
[----:B0-----:R-:W-:-:S13]  /*0020*/  ISETP.GE.AND P0, PT, R9, 0x1, PT ;  /* 0x000000010900780c */ /* 0x001fda0003f06270 */
[----:B------:R-:W-:Y:S05]  /*0030*/  @!P0 EXIT ;  /* 0x000000000000894d */ /* 0x000fea0003800000 */
[----:B------:R-:W0:Y:S02]  /*0040*/  LDC R2, c[0x0][0x390] ;  /* 0x0000e400ff027b82 */ /* 0x000e240000000800 */
[----:B0-----:R-:W-:-:S13]  /*0050*/  ISETP.GE.AND P0, PT, R2, 0x1, PT ;  /* 0x000000010200780c */ /* 0x001fda0003f06270 */
[----:B------:R-:W-:Y:S05]  /*0060*/  @!P0 EXIT ;  /* 0x000000000000894d */ /* 0x000fea0003800000 */
[----:B------:R-:W0:Y:S01]  /*0070*/  S2UR UR4, SR_CTAID.X ;  /* 0x00000000000479c3 */ /* 0x000e220000002500 */
[----:B------:R-:W1:Y:S01]  /*0080*/  LDCU UR5, c[0x0][0x384] ;  /* 0x00007080ff0577ac */ /* 0x000e620008000800 */
[----:B------:R-:W2:Y:S01]  /*0090*/  S2R R0, SR_TID.X ;  /* 0x0000000000007919 */ /* 0x000ea20000002100 */
[----:B------:R-:W3:Y:S01]  /*00a0*/  LDCU UR6, c[0x0][0x360] ;  /* 0x00006c00ff0677ac */ /* 0x000ee20008000800 */
[----:B------:R-:W4:Y:S01]  /*00b0*/  LDCU.64 UR8, c[0x0][0x358] ;  /* 0x00006b00ff0877ac */ /* 0x000f220008000a00 */
[----:B0-----:R-:W-:Y:S01]  /*00c0*/  IMAD R7, R9, UR4, RZ ;  /* 0x0000000409077c24 */ /* 0x001fe2000f8e02ff */
[----:B-1----:R-:W-:Y:S01]  /*00d0*/  UIMAD UR4, UR4, UR5, URZ ;  /* 0x00000005040472a4 */ /* 0x002fe2000f8e02ff */
[----:B------:R-:W-:Y:S02]  /*00e0*/  IMAD.MOV.U32 R9, RZ, RZ, RZ ;  /* 0x000000ffff097224 */ /* 0x000fe400078e00ff */
[----:B------:R-:W-:-:S03]  /*00f0*/  IMAD R7, R7, R2, RZ ;  /* 0x0000000207077224 */ /* 0x000fc600078e02ff */
[----:B------:R-:W-:Y:S02]  /*0100*/  IMAD R6, R8, UR4, RZ ;  /* 0x0000000408067c24 */ /* 0x000fe4000f8e02ff */
[----:B---34-:R-:W-:-:S07]  /*0110*/  IMAD R8, R7, R8, RZ ;  /* 0x0000000807087224 */ /* 0x018fce00078e02ff */
.L_x_26:
[----:B0-----:R-:W0:Y:S01]  /*0120*/  LDCU UR4, c[0x0][0x38c] ;  /* 0x00007180ff0477ac */ /* 0x001e220008000800 */
[----:B------:R-:W-:Y:S02]  /*0130*/  IMAD.MOV.U32 R10, RZ, RZ, R9 ;  /* 0x000000ffff0a7224 */ /* 0x000fe400078e0009 */
[----:B------:R-:W-:Y:S02]  /*0140*/  VIADD R9, R9, 0x1 ;  /* 0x0000000109097836 */ /* 0x000fe40000000000 */
[----:B------:R-:W-:-:S03]  /*0150*/  IMAD.MOV.U32 R11, RZ, RZ, RZ ;  /* 0x000000ffff0b7224 */ /* 0x000fc600078e00ff */
[----:B0-----:R-:W-:-:S13]  /*0160*/  ISETP.NE.AND P0, PT, R9, UR4, PT ;  /* 0x0000000409007c0c */ /* 0x001fda000bf05270 */
.L_x_25:
[----:B------:R-:W2:Y:S01]  /*0170*/  LDCU UR7, c[0x0][0x388] ;  /* 0x00007100ff0777ac */ /* 0x000ea20008000800 */
[----:B------:R-:W-:Y:S01]  /*0180*/  BSSY.RECONVERGENT B0, `(.L_x_22) ;  /* 0x0000023000007945 */ /* 0x000fe20003800200 */
[----:B0-----:R-:W0:Y:S01]  /*0190*/  LDCU.64 UR4, c[0x0][0x398] ;  /* 0x00007300ff0477ac */ /* 0x001e220008000a00 */
[----:B------:R-:W1:Y:S01]  /*01a0*/  LDCU.64 UR10, c[0x0][0x3a8] ;  /* 0x00007500ff0a77ac */ /* 0x000e620008000a00 */
[----:B--2---:R-:W-:-:S13]  /*01b0*/  ISETP.GE.AND P1, PT, R0, UR7, PT ;  /* 0x0000000700007c0c */ /* 0x004fda000bf26270 */
[----:B01----:R-:W-:Y:S05]  /*01c0*/  @P1 BRA `(.L_x_23) ;  /* 0x0000000000781947 */ /* 0x003fea0003800000 */
[----:B------:R-:W0:Y:S08]  /*01d0*/  LDC R4, c[0x0][0x390] ;  /* 0x0000e400ff047b82 */ /* 0x000e300000000800 */
[----:B------:R-:W1:Y:S01]  /*01e0*/  LDC.64 R14, c[0x0][0x3a0] ;  /* 0x0000e800ff0e7b82 */ /* 0x000e620000000a00 */
[----:B0-----:R-:W-:-:S05]  /*01f0*/  IMAD R4, R10, R4, R11 ;  /* 0x000000040a047224 */ /* 0x001fca00078e020b */
[----:B------:R-:W-:-:S04]  /*0200*/  IADD3 R3, P1, PT, R7, R4, RZ ;  /* 0x0000000407037210 */ /* 0x000fc80007f3e0ff */
[----:B------:R-:W-:Y:S02]  /*0210*/  LEA.HI.X.SX32 R12, R7, RZ, 0x1, P1 ;  /* 0x000000ff070c7211 */ /* 0x000fe400008f0eff */
[----:B-1----:R-:W-:-:S04]  /*0220*/  LEA R2, P1, R3, R14, 0x2 ;  /* 0x0000000e03027211 */ /* 0x002fc800078210ff */
[----:B------:R-:W-:-:S06]  /*0230*/  LEA.HI.X R3, R3, R15, R12, 0x2, P1 ;  /* 0x0000000f03037211 */ /* 0x000fcc00008f140c */
[----:B------:R-:W2:Y:S01]  /*0240*/  LDG.E R3, desc[UR8][R2.64] ;  /* 0x0000000802037981 */ /* 0x000ea2000c1e1900 */
[--C-:B------:R-:W-:Y:S02]  /*0250*/  IMAD.MOV.U32 R12, RZ, RZ, R0.reuse ;  /* 0x000000ffff0c7224 */ /* 0x100fe400078e0000 */
[--C-:B------:R-:W-:Y:S02]  /*0260*/  IMAD R15, R4, UR7, R0.reuse ;  /* 0x00000007040f7c24 */ /* 0x100fe4000f8e0200 */
[----:B--2---:R-:W-:-:S07]  /*0270*/  IMAD R13, R3, UR7, R0 ;  /* 0x00000007030d7c24 */ /* 0x004fce000f8e0200 */
.L_x_24:
[----:B0-----:R-:W-:Y:S02]  /*0280*/  SHF.R.S32.HI R3, RZ, 0x1f, R15 ;  /* 0x0000001fff037819 */ /* 0x001fe4000001140f */
[----:B------:R-:W-:Y:S02]  /*0290*/  IADD3 R16, P1, PT, R8, R15, RZ ;  /* 0x0000000f08107210 */ /* 0x000fe40007f3e0ff */
[----:B------:R-:W-:Y:S02]  /*02a0*/  SHF.R.S32.HI R5, RZ, 0x1f, R13 ;  /* 0x0000001fff057819 */ /* 0x000fe4000001140d */
[----:B------:R-:W-:Y:S02]  /*02b0*/  IADD3 R14, P2, PT, R6, R13, RZ ;  /* 0x0000000d060e7210 */ /* 0x000fe40007f5e0ff */
[----:B------:R-:W-:Y:S02]  /*02c0*/  LEA.HI.X.SX32 R17, R8, R3, 0x1, P1 ;  /* 0x0000000308117211 */ /* 0x000fe400008f0eff */
[----:B------:R-:W-:-:S02]  /*02d0*/  LEA.HI.X.SX32 R3, R6, R5, 0x1, P2 ;  /* 0x0000000506037211 */ /* 0x000fc400010f0eff */
[----:B------:R-:W-:Y:S02]  /*02e0*/  LEA R4, P1, R16, UR4, 0x2 ;  /* 0x0000000410047c11 */ /* 0x000fe4000f8210ff */
[----:B------:R-:W-:Y:S02]  /*02f0*/  LEA R2, P2, R14, UR10, 0x2 ;  /* 0x0000000a0e027c11 */ /* 0x000fe4000f8410ff */
[----:B------:R-:W-:Y:S02]  /*0300*/  LEA.HI.X R5, R16, UR5, R17, 0x2, P1 ;  /* 0x0000000510057c11 */ /* 0x000fe400088f1411 */
[----:B------:R-:W-:-:S03]  /*0310*/  LEA.HI.X R3, R14, UR11, R3, 0x2, P2 ;  /* 0x0000000b0e037c11 */ /* 0x000fc600090f1403 */
[----:B------:R-:W2:Y:S04]  /*0320*/  LDG.E R4, desc[UR8][R4.64] ;  /* 0x0000000804047981 */ /* 0x000ea8000c1e1900 */
[----:B------:R-:W2:Y:S01]  /*0330*/  LDG.E R17, desc[UR8][R2.64] ;  /* 0x0000000802117981 */ /* 0x000ea2000c1e1900 */
[----:B------:R-:W-:Y:S02]  /*0340*/  VIADD R12, R12, UR6 ;  /* 0x000000060c0c7c36 */ /* 0x000fe40008000000 */
[----:B------:R-:W-:Y:S02]  /*0350*/  VIADD R13, R13, UR6 ;  /* 0x000000060d0d7c36 */ /* 0x000fe40008000000 */
[----:B------:R-:W-:Y:S01]  /*0360*/  VIADD R15, R15, UR6 ;  /* 0x000000060f0f7c36 */ /* 0x000fe20008000000 */
[----:B------:R-:W-:Y:S01]  /*0370*/  ISETP.GE.AND P1, PT, R12, UR7, PT ;  /* 0x000000070c007c0c */ /* 0x000fe2000bf26270 */
[----:B--2---:R-:W-:-:S05]  /*0380*/  FADD R17, R4, R17 ;  /* 0x0000001104117221 */ /* 0x004fca0000000000 */
[----:B------:R0:W-:Y:S07]  /*0390*/  STG.E desc[UR8][R2.64], R17 ;  /* 0x0000001102007986 */ /* 0x0001ee000c101908 */
[----:B------:R-:W-:Y:S05]  /*03a0*/  @!P1 BRA `(.L_x_24) ;  /* 0xfffffffc00b49947 */ /* 0x000fea000383ffff */
.L_x_23:
[----:B------:R-:W-:Y:S05]  /*03b0*/  BSYNC.RECONVERGENT B0 ;  /* 0x0000000000007941 */ /* 0x000fea0003800200 */
.L_x_22:
[----:B------:R-:W1:Y:S01]  /*03c0*/  LDCU UR4, c[0x0][0x390] ;  /* 0x00007200ff0477ac */ /* 0x000e620008000800 */
[----:B------:R-:W-:-:S05]  /*03d0*/  VIADD R11, R11, 0x1 ;  /* 0x000000010b0b7836 */ /* 0x000fca0000000000 */
[----:B-1----:R-:W-:-:S13]  /*03e0*/  ISETP.NE.AND P1, PT, R11, UR4, PT ;  /* 0x000000040b007c0c */ /* 0x002fda000bf25270 */
[----:B------:R-:W-:Y:S05]  /*03f0*/  @P1 BRA `(.L_x_25) ;  /* 0xfffffffc005c1947 */ /* 0x000fea000383ffff */
[----:B------:R-:W-:Y:S05]  /*0400*/  @P0 BRA `(.L_x_26) ;  /* 0xfffffffc00440947 */ /* 0x000fea000383ffff */
[----:B------:R-:W-:Y:S05]  /*0410*/  EXIT ;  /* 0x000000000000794d */ /* 0x000fea0003800000 */
.L_x_27:
        /* <DEDUP_REMOVED lines=14> */
.L_x_272:


//--------------------- .text._Z15group_point_gpuiiiiiPKfPKiPf --------------------------
	.section	.text._Z15group_point_gpuiiiiiPKfPKiPf,"ax",@progbits
	.align	128
        .global         _Z15group_point_gpuiiiiiPKfPKiPf
        .type           _Z15group_point_gpuiiiiiPKfPKiPf,@function
        .size           _Z15group_point_gpuiiiiiPKfPKiPf,(.L_x_273 - _Z15group_point_gpuiiiiiPKfPKiPf)
        .other          _Z15group_point_gpuiiiiiPKfPKiPf,@"STO_CUDA_ENTRY STV_DEFAULT"
_Z15group_point_gpuiiiiiPKfPKiPf:
.text._Z15group_point_gpuiiiiiPKfPKiPf:
[----:B------:R-:W-:Y:S01]  /*0000*/  LDC R1, c[0x0][0x37c] ;  /* 0x0000df00ff017b82 */ /* 0x000fe20000000800 */
[----:B------:R-:W0:Y:S07]  /*0010*/  S2R R3, SR_TID.X ;  /* 0x0000000000037919 */ /* 0x000e2e0000002100 */
[----:B------:R-:W1:Y:S01]  /*0020*/  LDC R0, c[0x0][0x390] ;  /* 0x0000e400ff007b82 */ /* 0x000e620000000800 */
[----:B------:R-:W1:Y:S01]  /*0030*/  LDCU.64 UR6, c[0x0][0x388] ;  /* 0x00007100ff0677ac */ /* 0x000e620008000a00 */
[----:B------:R-:W2:Y:S06]  /*0040*/  LDCU UR4, c[0x0][0x384] ;  /* 0x00007080ff0477ac */ /* 0x000eac0008000800 */
[----:B------:R-:W2:Y:S01]  /*0050*/  S2UR UR5, SR_CTAID.X ;  /* 0x00000000000579c3 */ /* 0x000ea20000002500 */
[C---:B-1----:R-:W-:Y:S01]  /*0060*/  VIMNMX R2, PT, PT, R0.reuse, UR6, PT ;  /* 0x0000000600027c48 */ /* 0x042fe2000bfe0100 */
[----:B------:R-:W-:Y:S01]  /*0070*/  IMAD R0, R0, UR7, RZ ;  /* 0x0000000700007c24 */ /* 0x000fe2000f8e02ff */
[----:B0-----:R-:W-:Y:S01]  /*0080*/  ISETP.GE.AND P0, PT, R3, UR7, PT ;  /* 0x0000000703007c0c */ /* 0x001fe2000bf06270 */
[----:B--2---:R-:W-:-:S02]  /*0090*/  UIMAD UR4, UR5, UR4, URZ ;  /* 0x00000004050472a4 */ /* 0x004fc4000f8e02ff */
[----:B------:R-:W-:Y:S01]  /*00a0*/  IMAD R0, R0, UR5, RZ ;  /* 0x0000000500007c24 */ /* 0x000fe2000f8e02ff */
[----:B------:R-:W-:-:S13]  /*00b0*/  ISETP.LT.OR P0, PT, R2, 0x1, P0 ;  /* 0x000000010200780c */ /* 0x000fda0000701670 */
[----:B------:R-:W-:Y:S05]  /*00c0*/  @P0 EXIT ;  /* 0x000000000000094d */ /* 0x000fea0003800000 */
[----:B------:R-:W-:Y:S01]  /*00d0*/  IMAD R2, R0, UR6, RZ ;  /* 0x0000000600027c24 */ /* 0x000fe2000f8e02ff */
[----:B------:R-:W0:Y:S01]  /*00e0*/  LDCU.64 UR8, c[0x0][0x358] ;  /* 0x00006b00ff0877ac */ /* 0x000e220008000a00 */
[----:B------:R-:W1:Y:S01]  /*00f0*/  LDCU.64 UR10, c[0x0][0x3a8] ;  /* 0x00007500ff0a77ac */ /* 0x000e620008000a00 */
[----:B------:R-:W2:Y:S01]  /*0100*/  LDCU.64 UR12, c[0x0][0x398] ;  /* 0x00007300ff0c77ac */ /* 0x000ea20008000a00 */
[----:B------:R-:W-:-:S12]  /*0110*/  UIMAD UR4, UR4, UR6, URZ ;  /* 0x00000006040472a4 */ /* 0x000fd8000f8e02ff */
.L_x_34:
[----:B---34-:R-:W-:-:S07]  /*0120*/  IMAD.MOV.U32 R4, RZ, RZ, RZ ;  /* 0x000000ffff047224 */ /* 0x018fce00078e00ff */
.L_x_33:
[----:B---3--:R-:W3:Y:S01]  /*0130*/  LDCU UR5, c[0x0][0x390] ;  /* 0x00007200ff0577ac */ /* 0x008ee20008000800 */
[----:B----4-:R-:W4:Y:S01]  /*0140*/  LDCU.64 UR6, c[0x0][0x3a0] ;  /* 0x00007400ff0677ac */ /* 0x010f220008000a00 */
[----:B---3--:R-:W-:Y:S01]  /*0150*/  IMAD R29, R3, UR5, R4 ;  /* 0x00000005031d7c24 */ /* 0x008fe2000f8e0204 */
[----:B------:R-:W3:Y:S04]  /*0160*/  LDCU UR5, c[0x0][0x388] ;  /* 0x00007100ff0577ac */ /* 0x000ee80008000800 */
[----:B------:R-:W-:-:S04]  /*0170*/  IADD3 R5, P0, PT, R0, R29, RZ ;  /* 0x0000001d00057210 */ /* 0x000fc80007f1e0ff */
[----:B0-----:R-:W-:Y:S02]  /*0180*/  LEA.HI.X.SX32 R6, R0, RZ, 0x1, P0 ;  /* 0x000000ff00067211 */ /* 0x001fe400000f0eff */
[----:B----4-:R-:W-:-:S04]  /*0190*/  LEA R8, P0, R5, UR6, 0x2 ;  /* 0x0000000605087c11 */ /* 0x010fc8000f8010ff */
[----:B------:R-:W-:-:S05]  /*01a0*/  LEA.HI.X R9, R5, UR7, R6, 0x2, P0 ;  /* 0x0000000705097c11 */ /* 0x000fca00080f1406 */
[----:B0-----:R-:W4:Y:S01]  /*01b0*/  LDG.E R5, desc[UR8][R8.64] ;  /* 0x0000000808057981 */ /* 0x001f22000c1e1900 */
[----:B---3--:R-:W-:Y:S01]  /*01c0*/  UISETP.GE.U32.AND UP0, UPT, UR5, 0x8, UPT ;  /* 0x000000080500788c */ /* 0x008fe2000bf06070 */
[----:B------:R-:W-:Y:S02]  /*01d0*/  IMAD.MOV.U32 R6, RZ, RZ, RZ ;  /* 0x000000ffff067224 */ /* 0x000fe400078e00ff */
[----:B----4-:R-:W-:-:S06]  /*01e0*/  IMAD R5, R5, UR5, RZ ;  /* 0x0000000505057c24 */ /* 0x010fcc000f8e02ff */
[----:B------:R-:W-:Y:S05]  /*01f0*/  BRA.U !UP0, `(.L_x_28) ;  /* 0x0000000508447547 */ /* 0x000fea000b800000 */
[----:B------:R-:W-:Y:S01]  /*0200*/  IMAD R29, R29, UR5, RZ ;  /* 0x000000051d1d7c24 */ /* 0x000fe2000f8e02ff */
[----:B------:R-:W-:Y:S01]  /*0210*/  ULOP3.LUT UR5, UR5, 0x7ffffff8, URZ, 0xc0, !UPT ;  /* 0x7ffffff805057892 */ /* 0x000fe2000f8ec0ff */
[----:B------:R-:W-:Y:S02]  /*0220*/  IMAD.MOV.U32 R6, RZ, RZ, R5 ;  /* 0x000000ffff067224 */ /* 0x000fe400078e0005 */
[C---:B------:R-:W-:Y:S01]  /*0230*/  VIADD R7, R29.reuse, 0x1 ;  /* 0x000000011d077836 */ /* 0x040fe20000000000 */
[----:B------:R-:W-:Y:S01]  /*0240*/  UIADD3 UR5, UPT, UPT, -UR5, URZ, URZ ;  /* 0x000000ff05057290 */ /* 0x000fe2000fffe1ff */
[C---:B------:R-:W-:Y:S02]  /*0250*/  VIADD R9, R29.reuse, 0x2 ;  /* 0x000000021d097836 */ /* 0x040fe40000000000 */
[C---:B------:R-:W-:Y:S02]  /*0260*/  VIADD R11, R29.reuse, 0x3 ;  /* 0x000000031d0b7836 */ /* 0x040fe40000000000 */
[----:B------:R-:W-:-:S02]  /*0270*/  VIADD R13, R29, 0x4 ;  /* 0x000000041d0d7836 */ /* 0x000fc40000000000 */
[C---:B------:R-:W-:Y:S02]  /*0280*/  VIADD R15, R29.reuse, 0x5 ;  /* 0x000000051d0f7836 */ /* 0x040fe40000000000 */
[C---:B------:R-:W-:Y:S02]  /*0290*/  VIADD R17, R29.reuse, 0x6 ;  /* 0x000000061d117836 */ /* 0x040fe40000000000 */
[----:B------:R-:W-:Y:S02]  /*02a0*/  VIADD R27, R29, 0x7 ;  /* 0x000000071d1b7836 */ /* 0x000fe40000000000 */
[----:B------:R-:W-:-:S07]  /*02b0*/  IMAD.U32 R8, RZ, RZ, UR5 ;  /* 0x00000005ff087e24 */ /* 0x000fce000f8e00ff */
.L_x_29:
[----:B------:R-:W-:Y:S02]  /*02c0*/  USHF.R.S32.HI UR5, URZ, 0x1f, UR4 ;  /* 0x0000001fff057899 */ /* 0x000fe40008011404 */
[----:B------:R-:W-:-:S04]  /*02d0*/  IADD3 R10, P0, PT, R6, UR4, RZ ;  /* 0x00000004060a7c10 */ /* 0x000fc8000ff1e0ff */
[----:B------:R-:W-:Y:S02]  /*02e0*/  LEA.HI.X.SX32 R19, R6, UR5, 0x1, P0 ;  /* 0x0000000506137c11 */ /* 0x000fe400080f0eff */
[----:B--2---:R-:W-:-:S04]  /*02f0*/  LEA R18, P0, R10, UR12, 0x2 ;  /* 0x0000000c0a127c11 */ /* 0x004fc8000f8010ff */
[----:B------:R-:W-:-:S05]  /*0300*/  LEA.HI.X R19, R10, UR13, R19, 0x2, P0 ;  /* 0x0000000d0a137c11 */ /* 0x000fca00080f1413 */
[----:B---3--:R-:W2:Y:S01]  /*0310*/  LDG.E R12, desc[UR8][R18.64] ;  /* 0x00000008120c7981 */ /* 0x008ea2000c1e1900 */
[----:B------:R-:W-:Y:S02]  /*0320*/  SHF.R.S32.HI R10, RZ, 0x1f, R2 ;  /* 0x0000001fff0a7819 */ /* 0x000fe40000011402 */
[----:B------:R-:W-:-:S04]  /*0330*/  IADD3 R14, P0, PT, R2, R29, RZ ;  /* 0x0000001d020e7210 */ /* 0x000fc80007f1e0ff */
[----:B------:R-:W-:Y:S02]  /*0340*/  LEA.HI.X.SX32 R21, R29, R10, 0x1, P0 ;  /* 0x0000000a1d157211 */ /* 0x000fe400000f0eff */
[----:B-1----:R-:W-:-:S04]  /*0350*/  LEA R22, P0, R14, UR10, 0x2 ;  /* 0x0000000a0e167c11 */ /* 0x002fc8000f8010ff */
[----:B------:R-:W-:-:S05]  /*0360*/  LEA.HI.X R23, R14, UR11, R21, 0x2, P0 ;  /* 0x0000000b0e177c11 */ /* 0x000fca00080f1415 */
[----:B--2---:R0:W-:Y:S04]  /*0370*/  STG.E desc[UR8][R22.64], R12 ;  /* 0x0000000c16007986 */ /* 0x0041e8000c101908 */
[----:B------:R-:W2:Y:S01]  /*0380*/  LDG.E R14, desc[UR8][R18.64+0x4] ;  /* 0x00000408120e7981 */ /* 0x000ea2000c1e1900 */
[----:B------:R-:W-:-:S04]  /*0390*/  IADD3 R16, P0, PT, R2, R7, RZ ;  /* 0x0000000702107210 */ /* 0x000fc80007f1e0ff */
[----:B------:R-:W-:Y:S02]  /*03a0*/  LEA.HI.X.SX32 R21, R7, R10, 0x1, P0 ;  /* 0x0000000a07157211 */ /* 0x000fe400000f0eff */
[----:B------:R-:W-:-:S04]  /*03b0*/  LEA R24, P0, R16, UR10, 0x2 ;  /* 0x0000000a10187c11 */ /* 0x000fc8000f8010ff */
[----:B------:R-:W-:Y:S02]  /*03c0*/  LEA.HI.X R25, R16, UR11, R21, 0x2, P0 ;  /* 0x0000000b10197c11 */ /* 0x000fe400080f1415 */
[----:B------:R-:W-:-:S03]  /*03d0*/  IADD3 R21, P0, PT, R2, R9, RZ ;  /* 0x0000000902157210 */ /* 0x000fc60007f1e0ff */
[----:B--2---:R1:W-:Y:S04]  /*03e0*/  STG.E desc[UR8][R24.64], R14 ;  /* 0x0000000e18007986 */ /* 0x0043e8000c101908 */
[----:B------:R-:W2:Y:S01]  /*03f0*/  LDG.E R16, desc[UR8][R18.64+0x8] ;  /* 0x0000080812107981 */ /* 0x000ea2000c1e1900 */
[----:B------:R-:W-:Y:S02]  /*0400*/  LEA.HI.X.SX32 R26, R9, R10, 0x1, P0 ;  /* 0x0000000a091a7211 */ /* 0x000fe400000f0eff */
[----:B------:R-:W-:-:S04]  /*0410*/  LEA R20, P0, R21, UR10, 0x2 ;  /* 0x0000000a15147c11 */ /* 0x000fc8000f8010ff */
[----:B------:R-:W-:Y:S02]  /*0420*/  LEA.HI.X R21, R21, UR11, R26, 0x2, P0 ;  /* 0x0000000b15157c11 */ /* 0x000fe400080f141a */
[----:B0-----:R-:W-:-:S03]  /*0430*/  IADD3 R23, P0, PT, R2, R11, RZ ;  /* 0x0000000b02177210 */ /* 0x001fc60007f1e0ff */
[----:B--2---:R0:W-:Y:S04]  /*0440*/  STG.E desc[UR8][R20.64], R16 ;  /* 0x0000001014007986 */ /* 0x0041e8000c101908 */
[----:B------:R-:W2:Y:S01]  /*0450*/  LDG.E R12, desc[UR8][R18.64+0xc] ;  /* 0x00000c08120c7981 */ /* 0x000ea2000c1e1900 */
[----:B------:R-:W-:Y:S02]  /*0460*/  LEA.HI.X.SX32 R26, R11, R10, 0x1, P0 ;  /* 0x0000000a0b1a7211 */ /* 0x000fe400000f0eff */
[----:B------:R-:W-:-:S04]  /*0470*/  LEA R22, P0, R23, UR10, 0x2 ;  /* 0x0000000a17167c11 */ /* 0x000fc8000f8010ff */
[----:B------:R-:W-:Y:S02]  /*0480*/  LEA.HI.X R23, R23, UR11, R26, 0x2, P0 ;  /* 0x0000000b17177c11 */ /* 0x000fe400080f141a */
[----:B-1----:R-:W-:-:S03]  /*0490*/  IADD3 R25, P0, PT, R2, R13, RZ ;  /* 0x0000000d02197210 */ /* 0x002fc60007f1e0ff */
        /* <DEDUP_REMOVED lines=20> */
[----:B------:R-:W-:Y:S01]  /*05e0*/  LEA.HI.X.SX32 R10, R27, R10, 0x1, P0 ;  /* 0x0000000a1b0a7211 */ /* 0x000fe200000f0eff */
[----:B------:R-:W-:Y:S01]  /*05f0*/  VIADD R8, R8, 0x8 ;  /* 0x0000000808087836 */ /* 0x000fe20000000000 */
[----:B------:R-:W-:Y:S01]  /*0600*/  LEA R24, P0, R25, UR10, 0x2 ;  /* 0x0000000a19187c11 */ /* 0x000fe2000f8010ff */
[----:B------:R-:W-:Y:S02]  /*0610*/  VIADD R7, R7, 0x8 ;  /* 0x0000000807077836 */ /* 0x000fe40000000000 */
[----:B------:R-:W-:Y:S01]  /*0620*/  VIADD R9, R9, 0x8 ;  /* 0x0000000809097836 */ /* 0x000fe20000000000 */
[----:B------:R-:W-:Y:S01]  /*0630*/  LEA.HI.X R25, R25, UR11, R10, 0x2, P0 ;  /* 0x0000000b19197c11 */ /* 0x000fe200080f140a */
[----:B------:R-:W-:Y:S01]  /*0640*/  VIADD R11, R11, 0x8 ;  /* 0x000000080b0b7836 */ /* 0x000fe20000000000 */
[----:B------:R-:W-:Y:S01]  /*0650*/  ISETP.NE.AND P0, PT, R8, RZ, PT ;  /* 0x000000ff0800720c */ /* 0x000fe20003f05270 */
[----:B------:R-:W-:-:S02]  /*0660*/  VIADD R13, R13, 0x8 ;  /* 0x000000080d0d7836 */ /* 0x000fc40000000000 */
[----:B------:R-:W-:Y:S02]  /*0670*/  VIADD R15, R15, 0x8 ;  /* 0x000000080f0f7836 */ /* 0x000fe40000000000 */
[----:B------:R-:W-:Y:S02]  /*0680*/  VIADD R17, R17, 0x8 ;  /* 0x0000000811117836 */ /* 0x000fe40000000000 */
[----:B------:R-:W-:Y:S02]  /*0690*/  VIADD R27, R27, 0x8 ;  /* 0x000000081b1b7836 */ /* 0x000fe40000000000 */
[----:B------:R-:W-:Y:S02]  /*06a0*/  VIADD R29, R29, 0x8 ;  /* 0x000000081d1d7836 */ /* 0x000fe40000000000 */
[----:B------:R-:W-:Y:S01]  /*06b0*/  VIADD R6, R6, 0x8 ;  /* 0x0000000806067836 */ /* 0x000fe20000000000 */
[----:B--2---:R3:W-:Y:S01]  /*06c0*/  STG.E desc[UR8][R24.64], R14 ;  /* 0x0000000e18007986 */ /* 0x0047e2000c101908 */
[----:B------:R-:W-:Y:S05]  /*06d0*/  @P0 BRA `(.L_x_29) ;  /* 0xfffffff800f80947 */ /* 0x000fea000383ffff */
[----:B------:R-:W0:Y:S02]  /*06e0*/  LDCU UR5, c[0x0][0x388] ;  /* 0x00007100ff0577ac */ /* 0x000e240008000800 */
[----:B0-----:R-:W-:-:S06]  /*06f0*/  ULOP3.LUT UR5, UR5, 0x7ffffff8, URZ, 0xc0, !UPT ;  /* 0x7ffffff805057892 */ /* 0x001fcc000f8ec0ff */
[----:B------:R-:W-:-:S07]  /*0700*/  IMAD.U32 R6, RZ, RZ, UR5 ;  /* 0x00000005ff067e24 */ /* 0x000fce000f8e00ff */
.L_x_28:
[----:B------:R-:W0:Y:S01]  /*0710*/  LDCU UR5, c[0x0][0x388] ;  /* 0x00007100ff0577ac */ /* 0x000e220008000800 */
[----:B------:R-:W4:Y:S01]  /*0720*/  LDCU UR16, c[0x0][0x390] ;  /* 0x00007200ff1077ac */ /* 0x000f220008000800 */
[----:B0-----:R-:W-:-:S04]  /*0730*/  ULOP3.LUT UR5, UR5, 0x7, URZ, 0xc0, !UPT ;  /* 0x0000000705057892 */ /* 0x001fc8000f8ec0ff */
[----:B------:R-:W-:-:S09]  /*0740*/  UISETP.NE.AND UP0, UPT, UR5, URZ, UPT ;  /* 0x000000ff0500728c */ /* 0x000fd2000bf05270 */
[----:B----4-:R-:W-:Y:S05]  /*0750*/  BRA.U !UP0, `(.L_x_30) ;  /* 0x0000000508587547 */ /* 0x010fea000b800000 */
[----:B------:R-:W0:Y:S01]  /*0760*/  LDCU UR18, c[0x0][0x388] ;  /* 0x00007100ff1277ac */ /* 0x000e220008000800 */
[----:B------:R-:W-:Y:S01]  /*0770*/  SHF.R.S32.HI R8, RZ, 0x1f, R2 ;  /* 0x0000001fff087819 */ /* 0x000fe20000011402 */
[----:B------:R-:W-:Y:S01]  /*0780*/  IMAD R7, R3, UR16, R4 ;  /* 0x0000001003077c24 */ /* 0x000fe2000f8e0204 */
[----:B------:R-:W-:Y:S02]  /*0790*/  UIADD3 UR5, UPT, UPT, UR5, -0x1, URZ ;  /* 0xffffffff05057890 */ /* 0x000fe4000fffe0ff */
[----:B------:R-:W-:Y:S02]  /*07a0*/  USHF.R.S32.HI UR17, URZ, 0x1f, UR4 ;  /* 0x0000001fff117899 */ /* 0x000fe40008011404 */
[----:B------:R-:W-:Y:S02]  /*07b0*/  UISETP.GE.U32.AND UP0, UPT, UR5, 0x3, UPT ;  /* 0x000000030500788c */ /* 0x000fe4000bf06070 */
[----:B0-----:R-:W-:-:S07]  /*07c0*/  ULOP3.LUT UP1, UR6, UR18, 0x3, URZ, 0xc0, !UPT ;  /* 0x0000000312067892 */ /* 0x001fce000f82c0ff */
[----:B------:R-:W-:Y:S05]  /*07d0*/  BRA.U !UP0, `(.L_x_31) ;  /* 0x0000000108907547 */ /* 0x000fea000b800000 */
[----:B------:R-:W0:Y:S01]  /*07e0*/  LDCU.64 UR14, c[0x0][0x398] ;  /* 0x00007300ff0e77ac */ /* 0x000e220008000a00 */
[----:B------:R-:W-:-:S05]  /*07f0*/  IMAD.IADD R9, R5, 0x1, R6 ;  /* 0x0000000105097824 */ /* 0x000fca00078e0206 */
[----:B------:R-:W-:-:S04]  /*0800*/  IADD3 R11, P0, PT, R9, UR4, RZ ;  /* 0x00000004090b7c10 */ /* 0x000fc8000ff1e0ff */
[----:B---3--:R-:W-:Y:S02]  /*0810*/  LEA.HI.X.SX32 R12, R9, UR17, 0x1, P0 ;  /* 0x00000011090c7c11 */ /* 0x008fe400080f0eff */
[----:B0-----:R-:W-:-:S04]  /*0820*/  LEA R10, P0, R11, UR14, 0x2 ;  /* 0x0000000e0b0a7c11 */ /* 0x001fc8000f8010ff */
[----:B------:R-:W-:Y:S01]  /*0830*/  LEA.HI.X R11, R11, UR15, R12, 0x2, P0 ;  /* 0x0000000f0b0b7c11 */ /* 0x000fe200080f140c */
[----:B------:R-:W0:Y:S04]  /*0840*/  LDCU.64 UR14, c[0x0][0x3a8] ;  /* 0x00007500ff0e77ac */ /* 0x000e280008000a00 */
[----:B------:R-:W3:Y:S01]  /*0850*/  LDG.E R9, desc[UR8][R10.64] ;  /* 0x000000080a097981 */ /* 0x000ee2000c1e1900 */
[----:B------:R-:W-:-:S05]  /*0860*/  IMAD R17, R7, UR18, R6 ;  /* 0x0000001207117c24 */ /* 0x000fca000f8e0206 */
[----:B------:R-:W-:-:S04]  /*0870*/  IADD3 R13, P0, PT, R2, R17, RZ ;  /* 0x00000011020d7210 */ /* 0x000fc80007f1e0ff */
[----:B------:R-:W-:Y:S02]  /*0880*/  LEA.HI.X.SX32 R14, R17, R8, 0x1, P0 ;  /* 0x00000008110e7211 */ /* 0x000fe400000f0eff */
[----:B0-----:R-:W-:-:S04]  /*0890*/  LEA R12, P0, R13, UR14, 0x2 ;  /* 0x0000000e0d0c7c11 */ /* 0x001fc8000f8010ff */
[----:B------:R-:W-:-:S05]  /*08a0*/  LEA.HI.X R13, R13, UR15, R14, 0x2, P0 ;  /* 0x0000000f0d0d7c11 */ /* 0x000fca00080f140e */
[----:B---3--:R0:W-:Y:S04]  /*08b0*/  STG.E desc[UR8][R12.64], R9 ;  /* 0x000000090c007986 */ /* 0x0081e8000c101908 */
[----:B------:R-:W3:Y:S01]  /*08c0*/  LDG.E R19, desc[UR8][R10.64+0x4] ;  /* 0x000004080a137981 */ /* 0x000ee2000c1e1900 */
[----:B------:R-:W-:-:S05]  /*08d0*/  VIADD R15, R17, 0x1 ;  /* 0x00000001110f7836 */ /* 0x000fca0000000000 */
[----:B------:R-:W-:-:S04]  /*08e0*/  IADD3 R16, P0, PT, R2, R15, RZ ;  /* 0x0000000f02107210 */ /* 0x000fc80007f1e0ff */
[----:B------:R-:W-:Y:S02]  /*08f0*/  LEA.HI.X.SX32 R15, R15, R8, 0x1, P0 ;  /* 0x000000080f0f7211 */ /* 0x000fe400000f0eff */
[----:B------:R-:W-:-:S04]  /*0900*/  LEA R14, P0, R16, UR14, 0x2 ;  /* 0x0000000e100e7c11 */ /* 0x000fc8000f8010ff */
[----:B------:R-:W-:Y:S01]  /*0910*/  LEA.HI.X R15, R16, UR15, R15, 0x2, P0 ;  /* 0x0000000f100f7c11 */ /* 0x000fe200080f140f */
[----:B------:R-:W-:-:S04]  /*0920*/  VIADD R23, R17, 0x2 ;  /* 0x0000000211177836 */ /* 0x000fc80000000000 */
[----:B---3--:R3:W-:Y:S04]  /*0930*/  STG.E desc[UR8][R14.64], R19 ;  /* 0x000000130e007986 */ /* 0x0087e8000c101908 */
[----:B------:R-:W4:Y:S01]  /*0940*/  LDG.E R21, desc[UR8][R10.64+0x8] ;  /* 0x000008080a157981 */ /* 0x000f22000c1e1900 */
[----:B------:R-:W-:-:S04]  /*0950*/  IADD3 R16, P0, PT, R2, R23, RZ ;  /* 0x0000001702107210 */ /* 0x000fc80007f1e0ff */
[----:B------:R-:W-:Y:S02]  /*0960*/  LEA.HI.X.SX32 R23, R23, R8, 0x1, P0 ;  /* 0x0000000817177211 */ /* 0x000fe400000f0eff */
[----:B0-----:R-:W-:-:S04]  /*0970*/  LEA R12, P0, R16, UR14, 0x2 ;  /* 0x0000000e100c7c11 */ /* 0x001fc8000f8010ff */
[----:B------:R-:W-:Y:S01]  /*0980*/  LEA.HI.X R13, R16, UR15, R23, 0x2, P0 ;  /* 0x0000000f100d7c11 */ /* 0x000fe200080f1417 */
[----:B------:R-:W-:-:S04]  /*0990*/  VIADD R17, R17, 0x3 ;  /* 0x0000000311117836 */ /* 0x000fc80000000000 */
[----:B----4-:R0:W-:Y:S04]  /*09a0*/  STG.E desc[UR8][R12.64], R21 ;  /* 0x000000150c007986 */ /* 0x0101e8000c101908 */
[----:B------:R-:W4:Y:S01]  /*09b0*/  LDG.E R9, desc[UR8][R10.64+0xc] ;  /* 0x00000c080a097981 */ /* 0x000f22000c1e1900 */
[----:B------:R-:W-:Y:S01]  /*09c0*/  IADD3 R16, P0, PT, R2, R17, RZ ;  /* 0x0000001102107210 */ /* 0x000fe20007f1e0ff */
[----:B------:R-:W-:-:S03]  /*09d0*/  VIADD R6, R6, 0x4 ;  /* 0x0000000406067836 */ /* 0x000fc60000000000 */
[----:B------:R-:W-:Y:S02]  /*09e0*/  LEA.HI.X.SX32 R17, R17, R8, 0x1, P0 ;  /* 0x0000000811117211 */ /* 0x000fe400000f0eff */
[----:B---3--:R-:W-:-:S04]  /*09f0*/  LEA R14, P0, R16, UR14, 0x2 ;  /* 0x0000000e100e7c11 */ /* 0x008fc8000f8010ff */
[----:B------:R-:W-:-:S05]  /*0a00*/  LEA.HI.X R15, R16, UR15, R17, 0x2, P0 ;  /* 0x0000000f100f7c11 */ /* 0x000fca00080f1411 */
[----:B----4-:R0:W-:Y:S04]  /*0a10*/  STG.E desc[UR8][R14.64], R9 ;  /* 0x000000090e007986 */ /* 0x0101e8000c101908 */
.L_x_31:
[----:B------:R-:W-:Y:S05]  /*0a20*/  BRA.U !UP1, `(.L_x_30) ;  /* 0x0000000109a47547 */ /* 0x000fea000b800000 */
[----:B------:R-:W-:Y:S02]  /*0a30*/  UISETP.NE.AND UP0, UPT, UR6, 0x1, UPT ;  /* 0x000000010600788c */ /* 0x000fe4000bf05270 */
[----:B------:R-:W-:-:S04]  /*0a40*/  ULOP3.LUT UR5, UR18, 0x1, URZ, 0xc0, !UPT ;  /* 0x0000000112057892 */ /* 0x000fc8000f8ec0ff */
[----:B------:R-:W-:-:S03]  /*0a50*/  UISETP.NE.U32.AND UP1, UPT, UR5, 0x1, UPT ;  /* 0x000000010500788c */ /* 0x000fc6000bf25070 */
[----:B------:R-:W-:Y:S08]  /*0a60*/  BRA.U !UP0, `(.L_x_32) ;  /* 0x0000000108587547 */ /* 0x000ff0000b800000 */
[----:B------:R-:W4:Y:S01]  /*0a70*/  LDCU.64 UR6, c[0x0][0x398] ;  /* 0x00007300ff0677ac */ /* 0x000f220008000a00 */
[----:B0-----:R-:W-:-:S05]  /*0a80*/  IMAD.IADD R9, R5, 0x1, R6 ;  /* 0x0000000105097824 */ /* 0x001fca00078e0206 */
[----:B------:R-:W-:-:S04]  /*0a90*/  IADD3 R11, P0, PT, R9, UR4, RZ ;  /* 0x00000004090b7c10 */ /* 0x000fc8000ff1e0ff */
[----:B---3--:R-:W-:Y:S02]  /*0aa0*/  LEA.HI.X.SX32 R12, R9, UR17, 0x1, P0 ;  /* 0x00000011090c7c11 */ /* 0x008fe400080f0eff */
[----:B----4-:R-:W-:-:S04]  /*0ab0*/  LEA R10, P0, R11, UR6, 0x2 ;  /* 0x000000060b0a7c11 */ /* 0x010fc8000f8010ff */
        /* <DEDUP_REMOVED lines=10> */
[----:B------:R-:W-:Y:S02]  /*0b60*/  VIADD R15, R15, 0x1 ;  /* 0x000000010f0f7836 */ /* 0x000fe40000000000 */
[----:B------:R-:W-:-:S03]  /*0b70*/  VIADD R6, R6, 0x2 ;  /* 0x0000000206067836 */ /* 0x000fc60000000000 */
[----:B------:R-:W-:-:S04]  /*0b80*/  IADD3 R16, P0, PT, R2, R15, RZ ;  /* 0x0000000f02107210 */ /* 0x000fc80007f1e0ff */
[----:B------:R-:W-:Y:S02]  /*0b90*/  LEA.HI.X.SX32 R15, R15, R8, 0x1, P0 ;  /* 0x000000080f0f7211 */ /* 0x000fe400000f0eff */
[----:B------:R-:W-:-:S04]  /*0ba0*/  LEA R14, P0, R16, UR6, 0x2 ;  /* 0x00000006100e7c11 */ /* 0x000fc8000f8010ff */
[----:B------:R-:W-:-:S05]  /*0bb0*/  LEA.HI.X R15, R16, UR7, R15, 0x2, P0 ;  /* 0x00000007100f7c11 */ /* 0x000fca00080f140f */
[----:B---3--:R4:W-:Y:S04]  /*0bc0*/  STG.E desc[UR8][R14.64], R17 ;  /* 0x000000110e007986 */ /* 0x0089e8000c101908 */
.L_x_32:
[----:B------:R-:W-:Y:S05]  /*0bd0*/  BRA.U UP1, `(.L_x_30) ;  /* 0x0000000101387547 */ /* 0x000fea000b800000 */
[----:B------:R-:W5:Y:S01]  /*0be0*/  LDCU.64 UR6, c[0x0][0x398] ;  /* 0x00007300ff0677ac */ /* 0x000f620008000a00 */
[----:B------:R-:W-:-:S05]  /*0bf0*/  IMAD.IADD R5, R5, 0x1, R6 ;  /* 0x0000000105057824 */ /* 0x000fca00078e0206 */
[----:B0---4-:R-:W-:-:S04]  /*0c00*/  IADD3 R9, P0, PT, R5, UR4, RZ ;  /* 0x0000000405097c10 */ /* 0x011fc8000ff1e0ff */
[----:B---3--:R-:W-:Y:S02]  /*0c10*/  LEA.HI.X.SX32 R12, R5, UR17, 0x1, P0 ;  /* 0x00000011050c7c11 */ /* 0x008fe400080f0eff */
[----:B-----5:R-:W-:-:S04]  /*0c20*/  LEA R10, P0, R9, UR6, 0x2 ;  /* 0x00000006090a7c11 */ /* 0x020fc8000f8010ff */
[----:B------:R-:W-:Y:S01]  /*0c30*/  LEA.HI.X R11, R9, UR7, R12, 0x2, P0 ;  /* 0x00000007090b7c11 */ /* 0x000fe200080f140c */
[----:B------:R-:W0:Y:S05]  /*0c40*/  LDCU.64 UR6, c[0x0][0x3a8] ;  /* 0x00007500ff0677ac */ /* 0x000e2a0008000a00 */
[----:B------:R-:W3:Y:S01]  /*0c50*/  LDG.E R11, desc[UR8][R10.64] ;  /* 0x000000080a0b7981 */ /* 0x000ee2000c1e1900 */
[----:B------:R-:W-:-:S05]  /*0c60*/  IMAD R7, R7, UR18, R6 ;  /* 0x0000001207077c24 */ /* 0x000fca000f8e0206 */
[----:B------:R-:W-:-:S04]  /*0c70*/  IADD3 R5, P0, PT, R2, R7, RZ ;  /* 0x0000000702057210 */ /* 0x000fc80007f1e0ff */
[----:B------:R-:W-:Y:S02]  /*0c80*/  LEA.HI.X.SX32 R8, R7, R8, 0x1, P0 ;  /* 0x0000000807087211 */ /* 0x000fe400000f0eff */
[----:B0-----:R-:W-:-:S04]  /*0c90*/  LEA R6, P0, R5, UR6, 0x2 ;  /* 0x0000000605067c11 */ /* 0x001fc8000f8010ff */
[----:B------:R-:W-:-:S05]  /*0ca0*/  LEA.HI.X R7, R5, UR7, R8, 0x2, P0 ;  /* 0x0000000705077c11 */ /* 0x000fca00080f1408 */
[----:B---3--:R0:W-:Y:S04]  /*0cb0*/  STG.E desc[UR8][R6.64], R11 ;  /* 0x0000000b06007986 */ /* 0x0081e8000c101908 */
.L_x_30:
[----:B------:R-:W-:-:S05]  /*0cc0*/  VIADD R4, R4, 0x1 ;  /* 0x0000000104047836 */ /* 0x000fca0000000000 */
[----:B------:R-:W-:-:S13]  /*0cd0*/  ISETP.NE.AND P0, PT, R4, UR16, PT ;  /* 0x0000001004007c0c */ /* 0x000fda000bf05270 */
[----:B------:R-:W-:Y:S05]  /*0ce0*/  @P0 BRA `(.L_x_33) ;  /* 0xfffffff400100947 */ /* 0x000fea000383ffff */
[----:B------:R-:W5:Y:S01]  /*0cf0*/  LDCU UR5, c[0x0][0x360] ;  /* 0x00006c00ff0577ac */ /* 0x000f620008000800 */
[----:B------:R-:W0:Y:S01]  /*0d00*/  LDCU UR6, c[0x0][0x38c] ;  /* 0x00007180ff0677ac */ /* 0x000e220008000800 */
[----:B-----5:R-:W-:-:S05]  /*0d10*/  VIADD R3, R3, UR5 ;  /* 0x0000000503037c36 */ /* 0x020fca0008000000 */
[----:B0-----:R-:W-:-:S13]  /*0d20*/  ISETP.GE.AND P0, PT, R3, UR6, PT ;  /* 0x0000000603007c0c */ /* 0x001fda000bf06270 */
[----:B------:R-:W-:Y:S05]  /*0d30*/  @!P0 BRA `(.L_x_34) ;  /* 0xfffffff000f88947 */ /* 0x000fea000383ffff */
[----:B-12---:R-:W-:Y:S05]  /*0d40*/  EXIT ;  /* 0x000000000000794d */ /* 0x006fea0003800000 */
.L_x_35:
        /* <DEDUP_REMOVED lines=11> */
.L_x_273:


//--------------------- .text._Z18scatteraddidKerneliiiiPKiS0_Pi --------------------------
	.section	.text._Z18scatteraddidKerneliiiiPKiS0_Pi,"ax",@progbits
	.align	128
        .global         _Z18scatteraddidKerneliiiiPKiS0_Pi
        .type           _Z18scatteraddidKerneliiiiPKiS0_Pi,@function
        .size           _Z18scatteraddidKerneliiiiPKiS0_Pi,(.L_x_274 - _Z18scatteraddidKerneliiiiPKiS0_Pi)
        .other          _Z18scatteraddidKerneliiiiPKiS0_Pi,@"STO_CUDA_ENTRY STV_DEFAULT"
_Z18scatteraddidKerneliiiiPKiS0_Pi:
.text._Z18scatteraddidKerneliiiiPKiS0_Pi:
[----:B------:R-:W-:Y:S01]  /*0000*/  LDC R1, c[0x0][0x37c] ;  /* 0x0000df00ff017b82 */ /* 0x000fe20000000800 */
[----:B------:R-:W0:Y:S07]  /*0010*/  S2R R9, SR_TID.X ;  /* 0x0000000000097919 */ /* 0x000e2e0000002100 */
[----:B------:R-:W0:Y:S01]  /*0020*/  LDC.64 R2, c[0x0][0x388] ;  /* 0x0000e200ff027b82 */ /* 0x000e220000000a00 */
[----:B------:R-:W1:Y:S07]  /*0030*/  LDCU UR4, c[0x0][0x384] ;  /* 0x00007080ff0477ac */ /* 0x000e6e0008000800 */
[----:B------:R-:W1:Y:S01]  /*0040*/  S2UR UR5, SR_CTAID.X ;  /* 0x00000000000579c3 */ /* 0x000e620000002500 */
[----:B0-----:R-:W-:Y:S01]  /*0050*/  ISETP.GE.AND P0, PT, R9, R2, PT ;  /* 0x000000020900720c */ /* 0x001fe20003f06270 */
[----:B-1----:R-:W-:-:S02]  /*0060*/  UIMAD UR4, UR5, UR4, URZ ;  /* 0x00000004050472a4 */ /* 0x002fc4000f8e02ff */
[----:B------:R-:W-:-:S10]  /*0070*/  IMAD R0, R2, UR5, RZ ;  /* 0x0000000502007c24 */ /* 0x000fd4000f8e02ff */
[----:B------:R-:W-:Y:S05]  /*0080*/  @P0 EXIT ;  /* 0x000000000000094d */ /* 0x000fea0003800000 */
[----:B------:R-:W-:-:S13]  /*0090*/  ISETP.GE.AND P0, PT, R3, 0x1, PT ;  /* 0x000000010300780c */ /* 0x000fda0003f06270 */
[----:B------:R-:W-:Y:S05]  /*00a0*/  @!P0 EXIT ;  /* 0x000000000000894d */ /* 0x000fea0003800000 */
[C---:B------:R-:W-:Y:S01]  /*00b0*/  IMAD R6, R3.reuse, UR4, RZ ;  /* 0x0000000403067c24 */ /* 0x040fe2000f8e02ff */
[C---:B------:R-:W-:Y:S01]  /*00c0*/  LOP3.LUT R8, R3.reuse, 0x7ffffff8, RZ, 0xc0, !PT ;  /* 0x7ffffff803087812 */ /* 0x040fe200078ec0ff */
[----:B------:R-:W-:Y:S01]  /*00d0*/  IMAD R7, R0, R3, RZ ;  /* 0x0000000300077224 */ /* 0x000fe200078e02ff */
[C---:B------:R-:W-:Y:S01]  /*00e0*/  LOP3.LUT R19, R3.reuse, 0x7, RZ, 0xc0, !PT ;  /* 0x0000000703137812 */ /* 0x040fe200078ec0ff */
[----:B------:R-:W0:Y:S01]  /*00f0*/  LDCU.64 UR6, c[0x0][0x358] ;  /* 0x00006b00ff0677ac */ /* 0x000e220008000a00 */
[----:B------:R-:W-:Y:S01]  /*0100*/  LOP3.LUT R20, R3, 0x3, RZ, 0xc0, !PT ;  /* 0x0000000303147812 */ /* 0x000fe200078ec0ff */
[----:B------:R-:W-:Y:S01]  /*0110*/  IMAD.MOV R12, RZ, RZ, -R8 ;  /* 0x000000ffff0c7224 */ /* 0x000fe200078e0a08 */
[----:B------:R-:W-:Y:S01]  /*0120*/  SHF.R.S32.HI R10, RZ, 0x1f, R6 ;  /* 0x0000001fff0a7819 */ /* 0x000fe20000011406 */
[----:B------:R-:W1:Y:S01]  /*0130*/  LDCU.64 UR8, c[0x0][0x3a0] ;  /* 0x00007400ff0877ac */ /* 0x000e620008000a00 */
[----:B------:R-:W-:Y:S01]  /*0140*/  SHF.R.S32.HI R11, RZ, 0x1f, R7 ;  /* 0x0000001fff0b7819 */ /* 0x000fe20000011407 */
[----:B------:R-:W2:Y:S06]  /*0150*/  LDCU.64 UR10, c[0x0][0x390] ;  /* 0x00007200ff0a77ac */ /* 0x000eac0008000a00 */
.L_x_41:
[----:B---3--:R-:W3:Y:S01]  /*0160*/  LDCU.64 UR4, c[0x0][0x398] ;  /* 0x00007300ff0477ac */ /* 0x008ee20008000a00 */
[----:B----4-:R-:W-:Y:S01]  /*0170*/  SHF.R.S32.HI R3, RZ, 0x1f, R9 ;  /* 0x0000001fff037819 */ /* 0x010fe20000011409 */
[----:B------:R-:W4:Y:S01]  /*0180*/  LDC R16, c[0x0][0x38c] ;  /* 0x0000e300ff107b82 */ /* 0x000f220000000800 */
[----:B------:R-:W-:-:S04]  /*0190*/  IADD3 R4, P0, PT, R0, R9, RZ ;  /* 0x0000000900047210 */ /* 0x000fc80007f1e0ff */
[----:B------:R-:W-:Y:S02]  /*01a0*/  LEA.HI.X.SX32 R3, R0, R3, 0x1, P0 ;  /* 0x0000000300037211 */ /* 0x000fe400000f0eff */
[----:B---3--:R-:W-:-:S04]  /*01b0*/  LEA R2, P0, R4, UR4, 0x2 ;  /* 0x0000000404027c11 */ /* 0x008fc8000f8010ff */
[----:B------:R-:W-:-:S06]  /*01c0*/  LEA.HI.X R3, R4, UR5, R3, 0x2, P0 ;  /* 0x0000000504037c11 */ /* 0x000fcc00080f1403 */
[----:B0-----:R-:W3:Y:S01]  /*01d0*/  LDG.E.CONSTANT R3, desc[UR6][R2.64] ;  /* 0x0000000602037981 */ /* 0x001ee2000c1e9900 */
[----:B----4-:R-:W-:Y:S01]  /*01e0*/  ISETP.GE.U32.AND P0, PT, R16, 0x8, PT ;  /* 0x000000081000780c */ /* 0x010fe20003f06070 */
[----:B------:R-:W-:Y:S02]  /*01f0*/  IMAD.MOV.U32 R15, RZ, RZ, RZ ;  /* 0x000000ffff0f7224 */ /* 0x000fe400078e00ff */
[-C--:B------:R-:W-:Y:S02]  /*0200*/  IMAD R14, R9, R16.reuse, RZ ;  /* 0x00000010090e7224 */ /* 0x080fe400078e02ff */
[----:B---3--:R-:W-:-:S08]  /*0210*/  IMAD R13, R3, R16, RZ ;  /* 0x00000010030d7224 */ /* 0x008fd000078e02ff */
[----:B------:R-:W-:Y:S05]  /*0220*/  @!P0 BRA `(.L_x_36) ;  /* 0x0000000000848947 */ /* 0x000fea0003800000 */
[----:B------:R-:W-:Y:S02]  /*0230*/  IMAD.MOV.U32 R18, RZ, RZ, R14 ;  /* 0x000000ffff127224 */ /* 0x000fe400078e000e */
[----:B------:R-:W-:Y:S02]  /*0240*/  IMAD.MOV.U32 R15, RZ, RZ, R13 ;  /* 0x000000ffff0f7224 */ /* 0x000fe400078e000d */
[----:B------:R-:W-:-:S07]  /*0250*/  IMAD.MOV.U32 R17, RZ, RZ, R12 ;  /* 0x000000ffff117224 */ /* 0x000fce00078e000c */
.L_x_37:
[----:B------:R-:W-:-:S04]  /*0260*/  IADD3 R3, P0, PT, R7, R18, RZ ;  /* 0x0000001207037210 */ /* 0x000fc80007f1e0ff */
[----:B0-----:R-:W-:Y:S02]  /*0270*/  LEA.HI.X.SX32 R4, R18, R11, 0x1, P0 ;  /* 0x0000000b12047211 */ /* 0x001fe400000f0eff */
[----:B--2---:R-:W-:-:S04]  /*0280*/  LEA R2, P0, R3, UR10, 0x2 ;  /* 0x0000000a03027c11 */ /* 0x004fc8000f8010ff */
[----:B------:R-:W-:Y:S02]  /*0290*/  LEA.HI.X R3, R3, UR11, R4, 0x2, P0 ;  /* 0x0000000b03037c11 */ /* 0x000fe400080f1404 */
[----:B------:R-:W-:-:S03]  /*02a0*/  IADD3 R5, P0, PT, R6, R15, RZ ;  /* 0x0000000f06057210 */ /* 0x000fc60007f1e0ff */
[----:B------:R-:W2:Y:S01]  /*02b0*/  LDG.E.CONSTANT R21, desc[UR6][R2.64] ;  /* 0x0000000602157981 */ /* 0x000ea2000c1e9900 */
[----:B------:R-:W-:Y:S02]  /*02c0*/  LEA.HI.X.SX32 R22, R15, R10, 0x1, P0 ;  /* 0x0000000a0f167211 */ /* 0x000fe400000f0eff */
[C---:B-1----:R-:W-:Y:S01]  /*02d0*/  LEA R4, P0, R5.reuse, UR8, 0x2 ;  /* 0x0000000805047c11 */ /* 0x042fe2000f8010ff */
[----:B------:R-:W3:Y:S03]  /*02e0*/  LDG.E.CONSTANT R23, desc[UR6][R2.64+0x4] ;  /* 0x0000040602177981 */ /* 0x000ee6000c1e9900 */
[----:B------:R-:W-:Y:S01]  /*02f0*/  LEA.HI.X R5, R5, UR9, R22, 0x2, P0 ;  /* 0x0000000905057c11 */ /* 0x000fe200080f1416 */
[----:B------:R-:W4:Y:S04]  /*0300*/  LDG.E.CONSTANT R25, desc[UR6][R2.64+0x8] ;  /* 0x0000080602197981 */ /* 0x000f28000c1e9900 */
[----:B------:R-:W5:Y:S04]  /*0310*/  LDG.E.CONSTANT R27, desc[UR6][R2.64+0xc] ;  /* 0x00000c06021b7981 */ /* 0x000f68000c1e9900 */
[----:B------:R-:W5:Y:S04]  /*0320*/  LDG.E.CONSTANT R29, desc[UR6][R2.64+0x10] ;  /* 0x00001006021d7981 */ /* 0x000f68000c1e9900 */
[----:B------:R-:W5:Y:S04]  /*0330*/  LDG.E.CONSTANT R22, desc[UR6][R2.64+0x14] ;  /* 0x0000140602167981 */ /* 0x000f68000c1e9900 */
[----:B------:R-:W5:Y:S04]  /*0340*/  LDG.E.CONSTANT R24, desc[UR6][R2.64+0x18] ;  /* 0x0000180602187981 */ /* 0x000f68000c1e9900 */
[----:B------:R-:W5:Y:S01]  /*0350*/  LDG.E.CONSTANT R26, desc[UR6][R2.64+0x1c] ;  /* 0x00001c06021a7981 */ /* 0x000f62000c1e9900 */
[----:B------:R-:W-:-:S05]  /*0360*/  VIADD R17, R17, 0x8 ;  /* 0x0000000811117836 */ /* 0x000fca0000000000 */
[----:B------:R-:W-:Y:S01]  /*0370*/  ISETP.NE.AND P0, PT, R17, RZ, PT ;  /* 0x000000ff1100720c */ /* 0x000fe20003f05270 */
[----:B------:R-:W-:Y:S02]  /*0380*/  VIADD R15, R15, 0x8 ;  /* 0x000000080f0f7836 */ /* 0x000fe40000000000 */
[----:B------:R-:W-:Y:S01]  /*0390*/  VIADD R18, R18, 0x8 ;  /* 0x0000000812127836 */ /* 0x000fe20000000000 */
[----:B--2---:R0:W-:Y:S04]  /*03a0*/  REDG.E.ADD.STRONG.GPU desc[UR6][R4.64], R21 ;  /* 0x000000150400798e */ /* 0x0041e8000c12e106 */
[----:B---3--:R0:W-:Y:S04]  /*03b0*/  REDG.E.ADD.STRONG.GPU desc[UR6][R4.64+0x4], R23 ;  /* 0x000004170400798e */ /* 0x0081e8000c12e106 */
[----:B----4-:R0:W-:Y:S04]  /*03c0*/  REDG.E.ADD.STRONG.GPU desc[UR6][R4.64+0x8], R25 ;  /* 0x000008190400798e */ /* 0x0101e8000c12e106 */
[----:B-----5:R0:W-:Y:S04]  /*03d0*/  REDG.E.ADD.STRONG.GPU desc[UR6][R4.64+0xc], R27 ;  /* 0x00000c1b0400798e */ /* 0x0201e8000c12e106 */
[----:B------:R0:W-:Y:S04]  /*03e0*/  REDG.E.ADD.STRONG.GPU desc[UR6][R4.64+0x10], R29 ;  /* 0x0000101d0400798e */ /* 0x0001e8000c12e106 */
[----:B------:R0:W-:Y:S04]  /*03f0*/  REDG.E.ADD.STRONG.GPU desc[UR6][R4.64+0x14], R22 ;  /* 0x000014160400798e */ /* 0x0001e8000c12e106 */
[----:B------:R0:W-:Y:S04]  /*0400*/  REDG.E.ADD.STRONG.GPU desc[UR6][R4.64+0x18], R24 ;  /* 0x000018180400798e */ /* 0x0001e8000c12e106 */
[----:B------:R0:W-:Y:S01]  /*0410*/  REDG.E.ADD.STRONG.GPU desc[UR6][R4.64+0x1c], R26 ;  /* 0x00001c1a0400798e */ /* 0x0001e2000c12e106 */
[----:B------:R-:W-:Y:S05]  /*0420*/  @P0 BRA `(.L_x_37) ;  /* 0xfffffffc008c0947 */ /* 0x000fea000383ffff */
[----:B------:R-:W-:-:S07]  /*0430*/  IMAD.MOV.U32 R15, RZ, RZ, R8 ;  /* 0x000000ffff0f7224 */ /* 0x000fce00078e0008 */
.L_x_36:
[----:B------:R-:W-:-:S13]  /*0440*/  ISETP.NE.AND P0, PT, R19, RZ, PT ;  /* 0x000000ff1300720c */ /* 0x000fda0003f05270 */
[----:B------:R-:W-:Y:S05]  /*0450*/  @!P0 BRA `(.L_x_38) ;  /* 0x0000000000f48947 */ /* 0x000fea0003800000 */
[----:B------:R-:W-:Y:S01]  /*0460*/  VIADD R2, R19, 0xffffffff ;  /* 0xffffffff13027836 */ /* 0x000fe20000000000 */
[----:B------:R-:W-:-:S04]  /*0470*/  ISETP.NE.AND P0, PT, R20, RZ, PT ;  /* 0x000000ff1400720c */ /* 0x000fc80003f05270 */
[----:B------:R-:W-:-:S13]  /*0480*/  ISETP.GE.U32.AND P1, PT, R2, 0x3, PT ;  /* 0x000000030200780c */ /* 0x000fda0003f26070 */
[----:B------:R-:W-:Y:S05]  /*0490*/  @!P1 BRA `(.L_x_39) ;  /* 0x0000000000549947 */ /* 0x000fea0003800000 */
[----:B------:R-:W3:Y:S01]  /*04a0*/  LDCU.64 UR4, c[0x0][0x390] ;  /* 0x00007200ff0477ac */ /* 0x000ee20008000a00 */
[----:B------:R-:W-:-:S05]  /*04b0*/  IMAD.IADD R2, R14, 0x1, R15 ;  /* 0x000000010e027824 */ /* 0x000fca00078e020f */
[----:B------:R-:W-:-:S04]  /*04c0*/  IADD3 R3, P1, PT, R7, R2, RZ ;  /* 0x0000000207037210 */ /* 0x000fc80007f3e0ff */
[----:B0-----:R-:W-:Y:S02]  /*04d0*/  LEA.HI.X.SX32 R4, R2, R11, 0x1, P1 ;  /* 0x0000000b02047211 */ /* 0x001fe400008f0eff */
[----:B---3--:R-:W-:-:S04]  /*04e0*/  LEA R2, P1, R3, UR4, 0x2 ;  /* 0x0000000403027c11 */ /* 0x008fc8000f8210ff */
[----:B------:R-:W-:Y:S01]  /*04f0*/  LEA.HI.X R3, R3, UR5, R4, 0x2, P1 ;  /* 0x0000000503037c11 */ /* 0x000fe200088f1404 */
[----:B------:R-:W0:Y:S04]  /*0500*/  LDCU.64 UR4, c[0x0][0x3a0] ;  /* 0x00007400ff0477ac */ /* 0x000e280008000a00 */
[----:B------:R-:W3:Y:S04]  /*0510*/  LDG.E.CONSTANT R17, desc[UR6][R2.64] ;  /* 0x0000000602117981 */ /* 0x000ee8000c1e9900 */
[----:B------:R-:W4:Y:S04]  /*0520*/  LDG.E.CONSTANT R21, desc[UR6][R2.64+0x4] ;  /* 0x0000040602157981 */ /* 0x000f28000c1e9900 */
[----:B------:R-:W5:Y:S04]  /*0530*/  LDG.E.CONSTANT R23, desc[UR6][R2.64+0x8] ;  /* 0x0000080602177981 */ /* 0x000f68000c1e9900 */
[----:B------:R-:W2:Y:S01]  /*0540*/  LDG.E.CONSTANT R25, desc[UR6][R2.64+0xc] ;  /* 0x00000c0602197981 */ /* 0x000ea2000c1e9900 */
[----:B------:R-:W-:-:S05]  /*0550*/  IMAD.IADD R5, R13, 0x1, R15 ;  /* 0x000000010d057824 */ /* 0x000fca00078e020f */
[----:B------:R-:W-:-:S04]  /*0560*/  IADD3 R18, P1, PT, R6, R5, RZ ;  /* 0x0000000506127210 */ /* 0x000fc80007f3e0ff */
[----:B------:R-:W-:Y:S02]  /*0570*/  LEA.HI.X.SX32 R5, R5, R10, 0x1, P1 ;  /* 0x0000000a05057211 */ /* 0x000fe400008f0eff */
[----:B0-----:R-:W-:-:S04]  /*0580*/  LEA R4, P1, R18, UR4, 0x2 ;  /* 0x0000000412047c11 */ /* 0x001fc8000f8210ff */
[----:B------:R-:W-:-:S05]  /*0590*/  LEA.HI.X R5, R18, UR5, R5, 0x2, P1 ;  /* 0x0000000512057c11 */ /* 0x000fca00088f1405 */
[----:B---3--:R3:W-:Y:S04]  /*05a0*/  REDG.E.ADD.STRONG.GPU desc[UR6][R4.64], R17 ;  /* 0x000000110400798e */ /* 0x0087e8000c12e106 */
[----:B----4-:R3:W-:Y:S04]  /*05b0*/  REDG.E.ADD.STRONG.GPU desc[UR6][R4.64+0x4], R21 ;  /* 0x000004150400798e */ /* 0x0107e8000c12e106 */
[----:B-----5:R3:W-:Y:S04]  /*05c0*/  REDG.E.ADD.STRONG.GPU desc[UR6][R4.64+0x8], R23 ;  /* 0x000008170400798e */ /* 0x0207e8000c12e106 */
[----:B--2---:R3:W-:Y:S01]  /*05d0*/  REDG.E.ADD.STRONG.GPU desc[UR6][R4.64+0xc], R25 ;  /* 0x00000c190400798e */ /* 0x0047e2000c12e106 */
[----:B------:R-:W-:-:S07]  /*05e0*/  VIADD R15, R15, 0x4 ;  /* 0x000000040f0f7836 */ /* 0x000fce0000000000 */
.L_x_39:
[----:B------:R-:W-:Y:S05]  /*05f0*/  @!P0 BRA `(.L_x_38) ;  /* 0x00000000008c8947 */ /* 0x000fea0003800000 */
[----:B------:R-:W-:Y:S02]  /*0600*/  ISETP.NE.AND P1, PT, R20, 0x1, PT ;  /* 0x000000011400780c */ /* 0x000fe40003f25270 */
[----:B------:R-:W-:-:S11]  /*0610*/  LOP3.LUT P0, RZ, R16, 0x1, RZ, 0xc0, !PT ;  /* 0x0000000110ff7812 */ /* 0x000fd6000780c0ff */
[----:B------:R-:W-:Y:S05]  /*0620*/  @!P1 BRA `(.L_x_40) ;  /* 0x0000000000449947 */ /* 0x000fea0003800000 */
[----:B------:R-:W0:Y:S01]  /*0630*/  LDCU.64 UR4, c[0x0][0x390] ;  /* 0x00007200ff0477ac */ /* 0x000e220008000a00 */
[----:B------:R-:W-:-:S05]  /*0640*/  IMAD.IADD R2, R14, 0x1, R15 ;  /* 0x000000010e027824 */ /* 0x000fca00078e020f */
[----:B------:R-:W-:-:S04]  /*0650*/  IADD3 R3, P1, PT, R7, R2, RZ ;  /* 0x0000000207037210 */ /* 0x000fc80007f3e0ff */
[----:B------:R-:W-:Y:S02]  /*0660*/  LEA.HI.X.SX32 R2, R2, R11, 0x1, P1 ;  /* 0x0000000b02027211 */ /* 0x000fe400008f0eff */
[----:B0--3--:R-:W-:-:S04]  /*0670*/  LEA R4, P1, R3, UR4, 0x2 ;  /* 0x0000000403047c11 */ /* 0x009fc8000f8210ff */
[----:B------:R-:W-:Y:S01]  /*0680*/  LEA.HI.X R5, R3, UR5, R2, 0x2, P1 ;  /* 0x0000000503057c11 */ /* 0x000fe200088f1402 */
[----:B------:R-:W0:Y:S04]  /*0690*/  LDCU.64 UR4, c[0x0][0x3a0] ;  /* 0x00007400ff0477ac */ /* 0x000e280008000a00 */
[----:B------:R-:W3:Y:S04]  /*06a0*/  LDG.E.CONSTANT R17, desc[UR6][R4.64] ;  /* 0x0000000604117981 */ /* 0x000ee8000c1e9900 */
[----:B------:R-:W4:Y:S01]  /*06b0*/  LDG.E.CONSTANT R21, desc[UR6][R4.64+0x4] ;  /* 0x0000040604157981 */ /* 0x000f22000c1e9900 */
[----:B------:R-:W-:-:S05]  /*06c0*/  IMAD.IADD R3, R13, 0x1, R15 ;  /* 0x000000010d037824 */ /* 0x000fca00078e020f */
[----:B------:R-:W-:-:S04]  /*06d0*/  IADD3 R16, P1, PT, R6, R3, RZ ;  /* 0x0000000306107210 */ /* 0x000fc80007f3e0ff */
[----:B------:R-:W-:Y:S02]  /*06e0*/  LEA.HI.X.SX32 R3, R3, R10, 0x1, P1 ;  /* 0x0000000a03037211 */ /* 0x000fe400008f0eff */
[----:B0-----:R-:W-:-:S04]  /*06f0*/  LEA R2, P1, R16, UR4, 0x2 ;  /* 0x0000000410027c11 */ /* 0x001fc8000f8210ff */
[----:B------:R-:W-:-:S05]  /*0700*/  LEA.HI.X R3, R16, UR5, R3, 0x2, P1 ;  /* 0x0000000510037c11 */ /* 0x000fca00088f1403 */
[----:B---3--:R0:W-:Y:S04]  /*0710*/  REDG.E.ADD.STRONG.GPU desc[UR6][R2.64], R17 ;  /* 0x000000110200798e */ /* 0x0081e8000c12e106 */
[----:B----4-:R0:W-:Y:S01]  /*0720*/  REDG.E.ADD.STRONG.GPU desc[UR6][R2.64+0x4], R21 ;  /* 0x000004150200798e */ /* 0x0101e2000c12e106 */
[----:B------:R-:W-:-:S07]  /*0730*/  VIADD R15, R15, 0x2 ;  /* 0x000000020f0f7836 */ /* 0x000fce0000000000 */
.L_x_40:
[----:B------:R-:W-:Y:S05]  /*0740*/  @!P0 BRA `(.L_x_38) ;  /* 0x0000000000388947 */ /* 0x000fea0003800000 */
[----:B------:R-:W4:Y:S01]  /*0750*/  LDCU.64 UR4, c[0x0][0x390] ;  /* 0x00007200ff0477ac */ /* 0x000f220008000a00 */
[----:B------:R-:W-:-:S05]  /*0760*/  IMAD.IADD R14, R14, 0x1, R15 ;  /* 0x000000010e0e7824 */ /* 0x000fca00078e020f */
[----:B0-----:R-:W-:-:S04]  /*0770*/  IADD3 R3, P0, PT, R7, R14, RZ ;  /* 0x0000000e07037210 */ /* 0x001fc80007f1e0ff */
[----:B------:R-:W-:Y:S02]  /*0780*/  LEA.HI.X.SX32 R14, R14, R11, 0x1, P0 ;  /* 0x0000000b0e0e7211 */ /* 0x000fe400000f0eff */
[----:B----4-:R-:W-:-:S04]  /*0790*/  LEA R2, P0, R3, UR4, 0x2 ;  /* 0x0000000403027c11 */ /* 0x010fc8000f8010ff */
[----:B------:R-:W-:Y:S01]  /*07a0*/  LEA.HI.X R3, R3, UR5, R14, 0x2, P0 ;  /* 0x0000000503037c11 */ /* 0x000fe200080f140e */
[----:B------:R-:W0:Y:S05]  /*07b0*/  LDCU.64 UR4, c[0x0][0x3a0] ;  /* 0x00007400ff0477ac */ /* 0x000e2a0008000a00 */
[----:B------:R-:W4:Y:S01]  /*07c0*/  LDG.E.CONSTANT R3, desc[UR6][R2.64] ;  /* 0x0000000602037981 */ /* 0x000f22000c1e9900 */
[----:B------:R-:W-:-:S05]  /*07d0*/  IMAD.IADD R13, R13, 0x1, R15 ;  /* 0x000000010d0d7824 */ /* 0x000fca00078e020f */
[----:B---3--:R-:W-:-:S04]  /*07e0*/  IADD3 R5, P0, PT, R6, R13, RZ ;  /* 0x0000000d06057210 */ /* 0x008fc80007f1e0ff */
[----:B------:R-:W-:Y:S02]  /*07f0*/  LEA.HI.X.SX32 R14, R13, R10, 0x1, P0 ;  /* 0x0000000a0d0e7211 */ /* 0x000fe400000f0eff */
[----:B0-----:R-:W-:-:S04]  /*0800*/  LEA R4, P0, R5, UR4, 0x2 ;  /* 0x0000000405047c11 */ /* 0x001fc8000f8010ff */
[----:B------:R-:W-:-:S05]  /*0810*/  LEA.HI.X R5, R5, UR5, R14, 0x2, P0 ;  /* 0x0000000505057c11 */ /* 0x000fca00080f140e */
[----:B----4-:R4:W-:Y:S04]  /*0820*/  REDG.E.ADD.STRONG.GPU desc[UR6][R4.64], R3 ;  /* 0x000000030400798e */ /* 0x0109e8000c12e106 */
.L_x_38:
[----:B------:R-:W5:Y:S01]  /*0830*/  LDCU UR4, c[0x0][0x360] ;  /* 0x00006c00ff0477ac */ /* 0x000f620008000800 */
[----:B------:R-:W0:Y:S01]  /*0840*/  LDCU UR5, c[0x0][0x388] ;  /* 0x00007100ff0577ac */ /* 0x000e220008000800 */
[----:B-----5:R-:W-:-:S05]  /*0850*/  VIADD R9, R9, UR4 ;  /* 0x0000000409097c36 */ /* 0x020fca0008000000 */
[----:B0-----:R-:W-:-:S13]  /*0860*/  ISETP.GE.AND P0, PT, R9, UR5, PT ;  /* 0x0000000509007c0c */ /* 0x001fda000bf06270 */
[----:B------:R-:W-:Y:S05]  /*0870*/  @!P0 BRA `(.L_x_41) ;  /* 0xfffffff800388947 */ /* 0x000fea000383ffff */
[----:B-12---:R-:W-:Y:S05]  /*0880*/  EXIT ;  /* 0x000000000000794d */ /* 0x006fea0003800000 */
.L_x_42:
        /* <DEDUP_REMOVED lines=15> */
.L_x_274:


//--------------------- .text._Z21scatteraddpointKerneliiiiPKfPKiPf --------------------------
	.section	.text._Z21scatteraddpointKerneliiiiPKfPKiPf,"ax",@progbits
	.align	128
        .global         _Z21scatteraddpointKerneliiiiPKfPKiPf
        .type           _Z21scatteraddpointKerneliiiiPKfPKiPf,@function
        .size           _Z21scatteraddpointKerneliiiiPKfPKiPf,(.L_x_275 - _Z21scatteraddpointKerneliiiiPKfPKiPf)
        .other          _Z21scatteraddpointKerneliiiiPKfPKiPf,@"STO_CUDA_ENTRY STV_DEFAULT"
_Z21scatteraddpointKerneliiiiPKfPKiPf:
.text._Z21scatteraddpointKerneliiiiPKfPKiPf:
        /* <DEDUP_REMOVED lines=22> */
.L_x_48:
[----:B---3--:R-:W3:Y:S01]  /*0160*/  LDCU.64 UR4, c[0x0][0x398] ;  /* 0x00007300ff0477ac */ /* 0x008ee20008000a00 */
[----:B0-----:R-:W-:Y:S01]  /*0170*/  SHF.R.S32.HI R3, RZ, 0x1f, R9 ;  /* 0x0000001fff037819 */ /* 0x001fe20000011409 */
[----:B----4-:R-:W4:Y:S01]  /*0180*/  LDC R16, c[0x0][0x38c] ;  /* 0x0000e300ff107b82 */ /* 0x010f220000000800 */
        /* <DEDUP_REMOVED lines=13> */
.L_x_44:
[----:B------:R-:W-:Y:S02]  /*0260*/  IADD3 R3, P0, PT, R7, R18, RZ ;  /* 0x0000001207037210 */ /* 0x000fe40007f1e0ff */
[----:B0-----:R-:W-:Y:S02]  /*0270*/  IADD3 R5, P1, PT, R6, R15, RZ ;  /* 0x0000000f06057210 */ /* 0x001fe40007f3e0ff */
[----:B------:R-:W-:Y:S02]  /*0280*/  LEA.HI.X.SX32 R24, R18, R11, 0x1, P0 ;  /* 0x0000000b12187211 */ /* 0x000fe400000f0eff */
[----:B------:R-:W-:Y:S02]  /*0290*/  LEA.HI.X.SX32 R22, R15, R10, 0x1, P1 ;  /* 0x0000000a0f167211 */ /* 0x000fe400008f0eff */
[----:B-1----:R-:W-:Y:S02]  /*02a0*/  LEA R2, P0, R3, UR8, 0x2 ;  /* 0x0000000803027c11 */ /* 0x002fe4000f8010ff */
[----:B--2---:R-:W-:-:S02]  /*02b0*/  LEA R4, P1, R5, UR10, 0x2 ;  /* 0x0000000a05047c11 */ /* 0x004fc4000f8210ff */
[----:B------:R-:W-:Y:S02]  /*02c0*/  LEA.HI.X R3, R3, UR9, R24, 0x2, P0 ;  /* 0x0000000903037c11 */ /* 0x000fe400080f1418 */
[----:B------:R-:W-:-:S03]  /*02d0*/  LEA.HI.X R5, R5, UR11, R22, 0x2, P1 ;  /* 0x0000000b05057c11 */ /* 0x000fc600088f1416 */
[----:B------:R-:W2:Y:S04]  /*02e0*/  LDG.E.CONSTANT R19, desc[UR6][R2.64] ;  /* 0x0000000602137981 */ /* 0x000ea8000c1e9900 */
[----:B------:R-:W2:Y:S04]  /*02f0*/  LDG.E R22, desc[UR6][R4.64] ;  /* 0x0000000604167981 */ /* 0x000ea8000c1e1900 */
[----:B------:R-:W3:Y:S04]  /*0300*/  LDG.E.CONSTANT R23, desc[UR6][R2.64+0x4] ;  /* 0x0000040602177981 */ /* 0x000ee8000c1e9900 */
[----:B------:R-:W3:Y:S04]  /*0310*/  LDG.E R24, desc[UR6][R4.64+0x4] ;  /* 0x0000040604187981 */ /* 0x000ee8000c1e1900 */
[----:B------:R-:W4:Y:S04]  /*0320*/  LDG.E.CONSTANT R25, desc[UR6][R2.64+0x8] ;  /* 0x0000080602197981 */ /* 0x000f28000c1e9900 */
[----:B------:R-:W4:Y:S04]  /*0330*/  LDG.E R28, desc[UR6][R4.64+0x8] ;  /* 0x00000806041c7981 */ /* 0x000f28000c1e1900 */
[----:B------:R-:W5:Y:S01]  /*0340*/  LDG.E.CONSTANT R27, desc[UR6][R2.64+0xc] ;  /* 0x00000c06021b7981 */ /* 0x000f62000c1e9900 */
[----:B--2---:R-:W-:-:S03]  /*0350*/  FADD R29, R19, R22 ;  /* 0x00000016131d7221 */ /* 0x004fc60000000000 */
[----:B------:R-:W2:Y:S04]  /*0360*/  LDG.E.CONSTANT R19, desc[UR6][R2.64+0x10] ;  /* 0x0000100602137981 */ /* 0x000ea8000c1e9900 */
[----:B------:R0:W-:Y:S01]  /*0370*/  STG.E desc[UR6][R4.64], R29 ;  /* 0x0000001d04007986 */ /* 0x0001e2000c101906 */
[----:B---3--:R-:W-:-:S03]  /*0380*/  FADD R26, R23, R24 ;  /* 0x00000018171a7221 */ /* 0x008fc60000000000 */
[----:B------:R-:W2:Y:S01]  /*0390*/  LDG.E R22, desc[UR6][R4.64+0x10] ;  /* 0x0000100604167981 */ /* 0x000ea2000c1e1900 */
[----:B----4-:R-:W-:-:S03]  /*03a0*/  FADD R28, R25, R28 ;  /* 0x0000001c191c7221 */ /* 0x010fc60000000000 */
[----:B0-----:R-:W5:Y:S04]  /*03b0*/  LDG.E R29, desc[UR6][R4.64+0xc] ;  /* 0x00000c06041d7981 */ /* 0x001f68000c1e1900 */
[----:B------:R0:W-:Y:S04]  /*03c0*/  STG.E desc[UR6][R4.64+0x4], R26 ;  /* 0x0000041a04007986 */ /* 0x0001e8000c101906 */
[----:B------:R-:W3:Y:S04]  /*03d0*/  LDG.E.CONSTANT R23, desc[UR6][R2.64+0x14] ;  /* 0x0000140602177981 */ /* 0x000ee8000c1e9900 */
[----:B------:R-:W4:Y:S04]  /*03e0*/  LDG.E.CONSTANT R24, desc[UR6][R2.64+0x18] ;  /* 0x0000180602187981 */ /* 0x000f28000c1e9900 */
[----:B------:R-:W3:Y:S04]  /*03f0*/  LDG.E.CONSTANT R25, desc[UR6][R2.64+0x1c] ;  /* 0x00001c0602197981 */ /* 0x000ee8000c1e9900 */
[----:B0-----:R-:W3:Y:S01]  /*0400*/  LDG.E R26, desc[UR6][R4.64+0x1c] ;  /* 0x00001c06041a7981 */ /* 0x001ee2000c1e1900 */
[----:B--2---:R-:W-:-:S03]  /*0410*/  FADD R19, R19, R22 ;  /* 0x0000001613137221 */ /* 0x004fc60000000000 */
[----:B------:R-:W2:Y:S01]  /*0420*/  LDG.E R22, desc[UR6][R4.64+0x14] ;  /* 0x0000140604167981 */ /* 0x000ea2000c1e1900 */
[----:B-----5:R-:W-:-:S03]  /*0430*/  FADD R27, R27, R29 ;  /* 0x0000001d1b1b7221 */ /* 0x020fc60000000000 */
[----:B------:R-:W4:Y:S01]  /*0440*/  LDG.E R29, desc[UR6][R4.64+0x18] ;  /* 0x00001806041d7981 */ /* 0x000f22000c1e1900 */
[----:B------:R-:W-:-:S03]  /*0450*/  VIADD R17, R17, 0x8 ;  /* 0x0000000811117836 */ /* 0x000fc60000000000 */
[----:B------:R0:W-:Y:S04]  /*0460*/  STG.E desc[UR6][R4.64+0x8], R28 ;  /* 0x0000081c04007986 */ /* 0x0001e8000c101906 */
[----:B------:R0:W-:Y:S04]  /*0470*/  STG.E desc[UR6][R4.64+0xc], R27 ;  /* 0x00000c1b04007986 */ /* 0x0001e8000c101906 */
[----:B------:R0:W-:Y:S01]  /*0480*/  STG.E desc[UR6][R4.64+0x10], R19 ;  /* 0x0000101304007986 */ /* 0x0001e2000c101906 */
[----:B---3--:R-:W-:-:S05]  /*0490*/  FADD R25, R25, R26 ;  /* 0x0000001a19197221 */ /* 0x008fca0000000000 */
[----:B------:R0:W-:Y:S01]  /*04a0*/  STG.E desc[UR6][R4.64+0x1c], R25 ;  /* 0x00001c1904007986 */ /* 0x0001e2000c101906 */
[----:B------:R-:W-:Y:S01]  /*04b0*/  ISETP.NE.AND P0, PT, R17, RZ, PT ;  /* 0x000000ff1100720c */ /* 0x000fe20003f05270 */
[----:B------:R-:W-:Y:S02]  /*04c0*/  VIADD R18, R18, 0x8 ;  /* 0x0000000812127836 */ /* 0x000fe40000000000 */
[----:B------:R-:W-:Y:S02]  /*04d0*/  VIADD R15, R15, 0x8 ;  /* 0x000000080f0f7836 */ /* 0x000fe40000000000 */
[----:B--2---:R-:W-:Y:S01]  /*04e0*/  FADD R23, R23, R22 ;  /* 0x0000001617177221 */ /* 0x004fe20000000000 */
[----:B----4-:R-:W-:-:S04]  /*04f0*/  FADD R29, R24, R29 ;  /* 0x0000001d181d7221 */ /* 0x010fc80000000000 */
[----:B------:R0:W-:Y:S04]  /*0500*/  STG.E desc[UR6][R4.64+0x14], R23 ;  /* 0x0000141704007986 */ /* 0x0001e8000c101906 */
[----:B------:R0:W-:Y:S01]  /*0510*/  STG.E desc[UR6][R4.64+0x18], R29 ;  /* 0x0000181d04007986 */ /* 0x0001e2000c101906 */
[----:B------:R-:W-:Y:S05]  /*0520*/  @P0 BRA `(.L_x_44) ;  /* 0xfffffffc004c0947 */ /* 0x000fea000383ffff */
[----:B------:R-:W-:-:S07]  /*0530*/  IMAD.MOV.U32 R15, RZ, RZ, R8 ;  /* 0x000000ffff0f7224 */ /* 0x000fce00078e0008 */
.L_x_43:
[----:B------:R-:W-:-:S13]  /*0540*/  ISETP.NE.AND P0, PT, R20, RZ, PT ;  /* 0x000000ff1400720c */ /* 0x000fda0003f05270 */
[----:B------:R-:W-:Y:S05]  /*0550*/  @!P0 BRA `(.L_x_45) ;  /* 0x00000004002c8947 */ /* 0x000fea0003800000 */
[----:B------:R-:W-:Y:S01]  /*0560*/  VIADD R2, R20, 0xffffffff ;  /* 0xffffffff14027836 */ /* 0x000fe20000000000 */
[----:B------:R-:W-:-:S04]  /*0570*/  ISETP.NE.AND P0, PT, R21, RZ, PT ;  /* 0x000000ff1500720c */ /* 0x000fc80003f05270 */
[----:B------:R-:W-:-:S13]  /*0580*/  ISETP.GE.U32.AND P1, PT, R2, 0x3, PT ;  /* 0x000000030200780c */ /* 0x000fda0003f26070 */
[----:B------:R-:W-:Y:S05]  /*0590*/  @!P1 BRA `(.L_x_46) ;  /* 0x0000000000749947 */ /* 0x000fea0003800000 */
[----:B------:R-:W3:Y:S01]  /*05a0*/  LDCU.64 UR4, c[0x0][0x390] ;  /* 0x00007200ff0477ac */ /* 0x000ee20008000a00 */
[--C-:B------:R-:W-:Y:S02]  /*05b0*/  IMAD.IADD R2, R13, 0x1, R15.reuse ;  /* 0x000000010d027824 */ /* 0x100fe400078e020f */
[----:B------:R-:W-:Y:S01]  /*05c0*/  IMAD.IADD R3, R14, 0x1, R15 ;  /* 0x000000010e037824 */ /* 0x000fe200078e020f */
[----:B------:R-:W4:Y:S02]  /*05d0*/  LDCU.64 UR12, c[0x0][0x3a0] ;  /* 0x00007400ff0c77ac */ /* 0x000f240008000a00 */
[----:B------:R-:W-:Y:S02]  /*05e0*/  IADD3 R17, P2, PT, R7, R2, RZ ;  /* 0x0000000207117210 */ /* 0x000fe40007f5e0ff */
[----:B0-----:R-:W-:Y:S02]  /*05f0*/  IADD3 R5, P1, PT, R6, R3, RZ ;  /* 0x0000000306057210 */ /* 0x001fe40007f3e0ff */
[----:B------:R-:W-:-:S02]  /*0600*/  LEA.HI.X.SX32 R22, R2, R11, 0x1, P2 ;  /* 0x0000000b02167211 */ /* 0x000fc400010f0eff */
[----:B------:R-:W-:Y:S02]  /*0610*/  LEA.HI.X.SX32 R18, R3, R10, 0x1, P1 ;  /* 0x0000000a03127211 */ /* 0x000fe400008f0eff */
[----:B---3--:R-:W-:Y:S02]  /*0620*/  LEA R2, P2, R17, UR4, 0x2 ;  /* 0x0000000411027c11 */ /* 0x008fe4000f8410ff */
[----:B----4-:R-:W-:Y:S02]  /*0630*/  LEA R4, P1, R5, UR12, 0x2 ;  /* 0x0000000c05047c11 */ /* 0x010fe4000f8210ff */
[----:B------:R-:W-:Y:S02]  /*0640*/  LEA.HI.X R3, R17, UR5, R22, 0x2, P2 ;  /* 0x0000000511037c11 */ /* 0x000fe400090f1416 */
[----:B------:R-:W-:-:S03]  /*0650*/  LEA.HI.X R5, R5, UR13, R18, 0x2, P1 ;  /* 0x0000000d05057c11 */ /* 0x000fc600088f1412 */
[----:B------:R-:W3:Y:S04]  /*0660*/  LDG.E.CONSTANT R17, desc[UR6][R2.64] ;  /* 0x0000000602117981 */ /* 0x000ee8000c1e9900 */
[----:B------:R-:W4:Y:S04]  /*0670*/  LDG.E.CONSTANT R19, desc[UR6][R2.64+0x4] ;  /* 0x0000040602137981 */ /* 0x000f28000c1e9900 */
[----:B------:R-:W5:Y:S04]  /*0680*/  LDG.E.CONSTANT R23, desc[UR6][R2.64+0x8] ;  /* 0x0000080602177981 */ /* 0x000f68000c1e9900 */
[----:B------:R-:W2:Y:S04]  /*0690*/  LDG.E.CONSTANT R25, desc[UR6][R2.64+0xc] ;  /* 0x00000c0602197981 */ /* 0x000ea8000c1e9900 */
[----:B------:R-:W3:Y:S04]  /*06a0*/  LDG.E R18, desc[UR6][R4.64] ;  /* 0x0000000604127981 */ /* 0x000ee8000c1e1900 */
[----:B------:R-:W4:Y:S04]  /*06b0*/  LDG.E R22, desc[UR6][R4.64+0x4] ;  /* 0x0000040604167981 */ /* 0x000f28000c1e1900 */
[----:B------:R-:W5:Y:S04]  /*06c0*/  LDG.E R24, desc[UR6][R4.64+0x8] ;  /* 0x0000080604187981 */ /* 0x000f68000c1e1900 */
[----:B------:R-:W2:Y:S01]  /*06d0*/  LDG.E R26, desc[UR6][R4.64+0xc] ;  /* 0x00000c06041a7981 */ /* 0x000ea2000c1e1900 */
[----:B------:R-:W-:-:S02]  /*06e0*/  VIADD R15, R15, 0x4 ;  /* 0x000000040f0f7836 */ /* 0x000fc40000000000 */
[----:B---3--:R-:W-:Y:S01]  /*06f0*/  FADD R17, R17, R18 ;  /* 0x0000001211117221 */ /* 0x008fe20000000000 */
[----:B----4-:R-:W-:-:S04]  /*0700*/  FADD R19, R19, R22 ;  /* 0x0000001613137221 */ /* 0x010fc80000000000 */
[----:B------:R3:W-:Y:S01]  /*0710*/  STG.E desc[UR6][R4.64], R17 ;  /* 0x0000001104007986 */ /* 0x0007e2000c101906 */
[----:B-----5:R-:W-:-:S03]  /*0720*/  FADD R23, R23, R24 ;  /* 0x0000001817177221 */ /* 0x020fc60000000000 */
[----:B------:R3:W-:Y:S01]  /*0730*/  STG.E desc[UR6][R4.64+0x4], R19 ;  /* 0x0000041304007986 */ /* 0x0007e2000c101906 */
[----:B--2---:R-:W-:-:S03]  /*0740*/  FADD R25, R25, R26 ;  /* 0x0000001a19197221 */ /* 0x004fc60000000000 */
[----:B------:R3:W-:Y:S04]  /*0750*/  STG.E desc[UR6][R4.64+0x8], R23 ;  /* 0x0000081704007986 */ /* 0x0007e8000c101906 */
[----:B------:R3:W-:Y:S02]  /*0760*/  STG.E desc[UR6][R4.64+0xc], R25 ;  /* 0x00000c1904007986 */ /* 0x0007e4000c101906 */
.L_x_46:
[----:B------:R-:W-:Y:S05]  /*0770*/  @!P0 BRA `(.L_x_45) ;  /* 0x0000000000a48947 */ /* 0x000fea0003800000 */
[----:B------:R-:W-:Y:S02]  /*0780*/  ISETP.NE.AND P1, PT, R21, 0x1, PT ;  /* 0x000000011500780c */ /* 0x000fe40003f25270 */
[----:B------:R-:W-:-:S11]  /*0790*/  LOP3.LUT P0, RZ, R16, 0x1, RZ, 0xc0, !PT ;  /* 0x0000000110ff7812 */ /* 0x000fd6000780c0ff */
[----:B------:R-:W-:Y:S05]  /*07a0*/  @!P1 BRA `(.L_x_47) ;  /* 0x0000000000549947 */ /* 0x000fea0003800000 */
[----:B------:R-:W4:Y:S01]  /*07b0*/  LDCU.64 UR4, c[0x0][0x390] ;  /* 0x00007200ff0477ac */ /* 0x000f220008000a00 */
[--C-:B------:R-:W-:Y:S02]  /*07c0*/  IMAD.IADD R2, R13, 0x1, R15.reuse ;  /* 0x000000010d027824 */ /* 0x100fe400078e020f */
[----:B0--3--:R-:W-:Y:S01]  /*07d0*/  IMAD.IADD R5, R14, 0x1, R15 ;  /* 0x000000010e057824 */ /* 0x009fe200078e020f */
[----:B------:R-:W0:Y:S02]  /*07e0*/  LDCU.64 UR12, c[0x0][0x3a0] ;  /* 0x00007400ff0c77ac */ /* 0x000e240008000a00 */
[----:B------:R-:W-:Y:S02]  /*07f0*/  IADD3 R3, P1, PT, R7, R2, RZ ;  /* 0x0000000207037210 */ /* 0x000fe40007f3e0ff */
[----:B------:R-:W-:Y:S02]  /*0800*/  IADD3 R17, P2, PT, R6, R5, RZ ;  /* 0x0000000506117210 */ /* 0x000fe40007f5e0ff */
[----:B------:R-:W-:-:S02]  /*0810*/  LEA.HI.X.SX32 R16, R2, R11, 0x1, P1 ;  /* 0x0000000b02107211 */ /* 0x000fc400008f0eff */
[----:B------:R-:W-:Y:S02]  /*0820*/  LEA.HI.X.SX32 R18, R5, R10, 0x1, P2 ;  /* 0x0000000a05127211 */ /* 0x000fe400010f0eff */
[----:B----4-:R-:W-:Y:S02]  /*0830*/  LEA R2, P1, R3, UR4, 0x2 ;  /* 0x0000000403027c11 */ /* 0x010fe4000f8210ff */
[----:B0-----:R-:W-:Y:S02]  /*0840*/  LEA R4, P2, R17, UR12, 0x2 ;  /* 0x0000000c11047c11 */ /* 0x001fe4000f8410ff */
[----:B------:R-:W-:Y:S02]  /*0850*/  LEA.HI.X R3, R3, UR5, R16, 0x2, P1 ;  /* 0x0000000503037c11 */ /* 0x000fe400088f1410 */
[----:B------:R-:W-:-:S03]  /*0860*/  LEA.HI.X R5, R17, UR13, R18, 0x2, P2 ;  /* 0x0000000d11057c11 */ /* 0x000fc600090f1412 */
[----:B------:R-:W3:Y:S04]  /*0870*/  LDG.E.CONSTANT R17, desc[UR6][R2.64] ;  /* 0x0000000602117981 */ /* 0x000ee8000c1e9900 */
[----:B------:R-:W4:Y:S04]  /*0880*/  LDG.E.CONSTANT R19, desc[UR6][R2.64+0x4] ;  /* 0x0000040602137981 */ /* 0x000f28000c1e9900 */
[----:B------:R-:W3:Y:S04]  /*0890*/  LDG.E R16, desc[UR6][R4.64] ;  /* 0x0000000604107981 */ /* 0x000ee8000c1e1900 */
[----:B------:R-:W4:Y:S01]  /*08a0*/  LDG.E R18, desc[UR6][R4.64+0x4] ;  /* 0x0000040604127981 */ /* 0x000f22000c1e1900 */
[----:B------:R-:W-:-:S02]  /*08b0*/  VIADD R15, R15, 0x2 ;  /* 0x000000020f0f7836 */ /* 0x000fc40000000000 */
[----:B---3--:R-:W-:Y:S01]  /*08c0*/  FADD R17, R17, R16 ;  /* 0x0000001011117221 */ /* 0x008fe20000000000 */
[----:B----4-:R-:W-:-:S04]  /*08d0*/  FADD R19, R19, R18 ;  /* 0x0000001213137221 */ /* 0x010fc80000000000 */
[----:B------:R4:W-:Y:S04]  /*08e0*/  STG.E desc[UR6][R4.64], R17 ;  /* 0x0000001104007986 */ /* 0x0009e8000c101906 */
[----:B------:R4:W-:Y:S02]  /*08f0*/  STG.E desc[UR6][R4.64+0x4], R19 ;  /* 0x0000041304007986 */ /* 0x0009e4000c101906 */
.L_x_47:
[----:B------:R-:W-:Y:S05]  /*0900*/  @!P0 BRA `(.L_x_45) ;  /* 0x0000000000408947 */ /* 0x000fea0003800000 */
[----:B------:R-:W5:Y:S01]  /*0910*/  LDCU.64 UR4, c[0x0][0x390] ;  /* 0x00007200ff0477ac */ /* 0x000f620008000a00 */
[--C-:B------:R-:W-:Y:S02]  /*0920*/  IMAD.IADD R2, R13, 0x1, R15.reuse ;  /* 0x000000010d027824 */ /* 0x100fe400078e020f */
[----:B------:R-:W-:Y:S01]  /*0930*/  IMAD.IADD R3, R14, 0x1, R15 ;  /* 0x000000010e037824 */ /* 0x000fe200078e020f */
[----:B------:R-:W1:Y:S02]  /*0940*/  LDCU.64 UR12, c[0x0][0x3a0] ;  /* 0x00007400ff0c77ac */ /* 0x000e640008000a00 */
[----:B0--34-:R-:W-:Y:S02]  /*0950*/  IADD3 R5, P0, PT, R7, R2, RZ ;  /* 0x0000000207057210 */ /* 0x019fe40007f1e0ff */
[----:B------:R-:W-:Y:S02]  /*0960*/  IADD3 R13, P1, PT, R6, R3, RZ ;  /* 0x00000003060d7210 */ /* 0x000fe40007f3e0ff */
[----:B------:R-:W-:-:S02]  /*0970*/  LEA.HI.X.SX32 R16, R2, R11, 0x1, P0 ;  /* 0x0000000b02107211 */ /* 0x000fc400000f0eff */
[----:B------:R-:W-:Y:S02]  /*0980*/  LEA.HI.X.SX32 R14, R3, R10, 0x1, P1 ;  /* 0x0000000a030e7211 */ /* 0x000fe400008f0eff */
[----:B-----5:R-:W-:Y:S02]  /*0990*/  LEA R4, P0, R5, UR4, 0x2 ;  /* 0x0000000405047c11 */ /* 0x020fe4000f8010ff */
[----:B-1----:R-:W-:Y:S02]  /*09a0*/  LEA R2, P1, R13, UR12, 0x2 ;  /* 0x0000000c0d027c11 */ /* 0x002fe4000f8210ff */
[----:B------:R-:W-:Y:S02]  /*09b0*/  LEA.HI.X R5, R5, UR5, R16, 0x2, P0 ;  /* 0x0000000505057c11 */ /* 0x000fe400080f1410 */
[----:B------:R-:W-:-:S03]  /*09c0*/  LEA.HI.X R3, R13, UR13, R14, 0x2, P1 ;  /* 0x0000000d0d037c11 */ /* 0x000fc600088f140e */
[----:B------:R-:W3:Y:S04]  /*09d0*/  LDG.E.CONSTANT R4, desc[UR6][R4.64] ;  /* 0x0000000604047981 */ /* 0x000ee8000c1e9900 */
[----:B------:R-:W3:Y:S02]  /*09e0*/  LDG.E R13, desc[UR6][R2.64] ;  /* 0x00000006020d7981 */ /* 0x000ee4000c1e1900 */
[----:B---3--:R-:W-:-:S05]  /*09f0*/  FADD R13, R4, R13 ;  /* 0x0000000d040d7221 */ /* 0x008fca0000000000 */
[----:B------:R0:W-:Y:S02]  /*0a00*/  STG.E desc[UR6][R2.64], R13 ;  /* 0x0000000d02007986 */ /* 0x0001e4000c101906 */
.L_x_45:
[----:B------:R-:W5:Y:S01]  /*0a10*/  LDCU UR4, c[0x0][0x360] ;  /* 0x00006c00ff0477ac */ /* 0x000f620008000800 */
[----:B------:R-:W1:Y:S01]  /*0a20*/  LDCU UR5, c[0x0][0x388] ;  /* 0x00007100ff0577ac */ /* 0x000e620008000800 */
[----:B-----5:R-:W-:-:S05]  /*0a30*/  VIADD R9, R9, UR4 ;  /* 0x0000000409097c36 */ /* 0x020fca0008000000 */
[----:B-1----:R-:W-:-:S13]  /*0a40*/  ISETP.GE.AND P0, PT, R9, UR5, PT ;  /* 0x0000000509007c0c */ /* 0x002fda000bf06270 */
[----:B------:R-:W-:Y:S05]  /*0a50*/  @!P0 BRA `(.L_x_48) ;  /* 0xfffffff400c08947 */ /* 0x000fea000383ffff */
[----:B--2---:R-:W-:Y:S05]  /*0a60*/  EXIT ;  /* 0x000000000000794d */ /* 0x004fea0003800000 */
.L_x_49:
        /* <DEDUP_REMOVED lines=9> */
.L_x_275:


//--------------------- .text._Z14gatheridKerneliiiiPKiS0_Pi --------------------------
	.section	.text._Z14gatheridKerneliiiiPKiS0_Pi,"ax",@progbits
	.align	128
        .global         _Z14gatheridKerneliiiiPKiS0_Pi
        .type           _Z14gatheridKerneliiiiPKiS0_Pi,@function
        .size           _Z14gatheridKerneliiiiPKiS0_Pi,(.L_x_276 - _Z14gatheridKerneliiiiPKiS0_Pi)
        .other          _Z14gatheridKerneliiiiPKiS0_Pi,@"STO_CUDA_ENTRY STV_DEFAULT"
_Z14gatheridKerneliiiiPKiS0_Pi:
.text._Z14gatheridKerneliiiiPKiS0_Pi:
        /* <DEDUP_REMOVED lines=22> */
.L_x_54:
[----:B---3--:R-:W3:Y:S01]  /*0160*/  LDCU.64 UR4, c[0x0][0x398] ;  /* 0x00007300ff0477ac */ /* 0x008ee20008000a00 */
[----:B------:R-:W-:Y:S01]  /*0170*/  SHF.R.S32.HI R3, RZ, 0x1f, R9 ;  /* 0x0000001fff037819 */ /* 0x000fe20000011409 */
        /* <DEDUP_REMOVED lines=14> */
.L_x_51:
[----:B------:R-:W-:-:S04]  /*0260*/  IADD3 R3, P0, PT, R6, R17, RZ ;  /* 0x0000001106037210 */ /* 0x000fc80007f1e0ff */
[----:B0-----:R-:W-:Y:S02]  /*0270*/  LEA.HI.X.SX32 R4, R17, R10, 0x1, P0 ;  /* 0x0000000a11047211 */ /* 0x001fe400000f0eff */
[----:B-1----:R-:W-:-:S04]  /*0280*/  LEA R2, P0, R3, UR8, 0x2 ;  /* 0x0000000803027c11 */ /* 0x002fc8000f8010ff */
[----:B------:R-:W-:Y:S02]  /*0290*/  LEA.HI.X R3, R3, UR9, R4, 0x2, P0 ;  /* 0x0000000903037c11 */ /* 0x000fe400080f1404 */
[----:B------:R-:W-:-:S03]  /*02a0*/  IADD3 R5, P0, PT, R7, R16, RZ ;  /* 0x0000001007057210 */ /* 0x000fc60007f1e0ff */
[----:B------:R-:W3:Y:S01]  /*02b0*/  LDG.E.CONSTANT R21, desc[UR6][R2.64] ;  /* 0x0000000602157981 */ /* 0x000ee2000c1e9900 */
[----:B------:R-:W-:Y:S02]  /*02c0*/  LEA.HI.X.SX32 R22, R16, R11, 0x1, P0 ;  /* 0x0000000b10167211 */ /* 0x000fe400000f0eff */
[C---:B--2---:R-:W-:Y:S01]  /*02d0*/  LEA R4, P0, R5.reuse, UR10, 0x2 ;  /* 0x0000000a05047c11 */ /* 0x044fe2000f8010ff */
[----:B------:R-:W2:Y:S03]  /*02e0*/  LDG.E.CONSTANT R23, desc[UR6][R2.64+0x4] ;  /* 0x0000040602177981 */ /* 0x000ea6000c1e9900 */
        /* <DEDUP_REMOVED lines=11> */
[----:B---3--:R0:W-:Y:S04]  /*03a0*/  STG.E desc[UR6][R4.64], R21 ;  /* 0x0000001504007986 */ /* 0x0081e8000c101906 */
[----:B--2---:R0:W-:Y:S04]  /*03b0*/  STG.E desc[UR6][R4.64+0x4], R23 ;  /* 0x0000041704007986 */ /* 0x0041e8000c101906 */
[----:B----4-:R0:W-:Y:S04]  /*03c0*/  STG.E desc[UR6][R4.64+0x8], R25 ;  /* 0x0000081904007986 */ /* 0x0101e8000c101906 */
[----:B-----5:R0:W-:Y:S04]  /*03d0*/  STG.E desc[UR6][R4.64+0xc], R27 ;  /* 0x00000c1b04007986 */ /* 0x0201e8000c101906 */
[----:B------:R0:W-:Y:S04]  /*03e0*/  STG.E desc[UR6][R4.64+0x10], R29 ;  /* 0x0000101d04007986 */ /* 0x0001e8000c101906 */
[----:B------:R0:W-:Y:S04]  /*03f0*/  STG.E desc[UR6][R4.64+0x14], R22 ;  /* 0x0000141604007986 */ /* 0x0001e8000c101906 */
[----:B------:R0:W-:Y:S04]  /*0400*/  STG.E desc[UR6][R4.64+0x18], R24 ;  /* 0x0000181804007986 */ /* 0x0001e8000c101906 */
[----:B------:R0:W-:Y:S01]  /*0410*/  STG.E desc[UR6][R4.64+0x1c], R26 ;  /* 0x00001c1a04007986 */ /* 0x0001e2000c101906 */
[----:B------:R-:W-:Y:S05]  /*0420*/  @P0 BRA `(.L_x_51) ;  /* 0xfffffffc008c0947 */ /* 0x000fea000383ffff */
[----:B------:R-:W-:-:S07]  /*0430*/  IMAD.MOV.U32 R18, RZ, RZ, R8 ;  /* 0x000000ffff127224 */ /* 0x000fce00078e0008 */
.L_x_50:
        /* <DEDUP_REMOVED lines=8> */
[----:B0-----:R-:W-:-:S04]  /*04c0*/  IADD3 R4, P1, PT, R6, R3, RZ ;  /* 0x0000000306047210 */ /* 0x001fc80007f3e0ff */
[----:B------:R-:W-:Y:S02]  /*04d0*/  LEA.HI.X.SX32 R3, R3, R10, 0x1, P1 ;  /* 0x0000000a03037211 */ /* 0x000fe400008f0eff */
[----:B---3--:R-:W-:-:S04]  /*04e0*/  LEA R2, P1, R4, UR4, 0x2 ;  /* 0x0000000404027c11 */ /* 0x008fc8000f8210ff */
[----:B------:R-:W-:Y:S01]  /*04f0*/  LEA.HI.X R3, R4, UR5, R3, 0x2, P1 ;  /* 0x0000000504037c11 */ /* 0x000fe200088f1403 */
[----:B------:R-:W0:Y:S04]  /*0500*/  LDCU.64 UR4, c[0x0][0x3a0] ;  /* 0x00007400ff0477ac */ /* 0x000e280008000a00 */
[----:B------:R-:W3:Y:S04]  /*0510*/  LDG.E.CONSTANT R17, desc[UR6][R2.64] ;  /* 0x0000000602117981 */ /* 0x000ee8000c1e9900 */
[----:B------:R-:W4:Y:S04]  /*0520*/  LDG.E.CONSTANT R21, desc[UR6][R2.64+0x4] ;  /* 0x0000040602157981 */ /* 0x000f28000c1e9900 */
[----:B------:R-:W5:Y:S04]  /*0530*/  LDG.E.CONSTANT R23, desc[UR6][R2.64+0x8] ;  /* 0x0000080602177981 */ /* 0x000f68000c1e9900 */
[----:B------:R-:W2:Y:S01]  /*0540*/  LDG.E.CONSTANT R25, desc[UR6][R2.64+0xc] ;  /* 0x00000c0602197981 */ /* 0x000ea2000c1e9900 */
[----:B------:R-:W-:-:S02]  /*0550*/  IMAD.IADD R4, R13, 0x1, R18 ;  /* 0x000000010d047824 */ /* 0x000fc400078e0212 */
[----:B------:R-:W-:-:S03]  /*0560*/  VIADD R18, R18, 0x4 ;  /* 0x0000000412127836 */ /* 0x000fc60000000000 */
[----:B------:R-:W-:-:S04]  /*0570*/  IADD3 R5, P1, PT, R7, R4, RZ ;  /* 0x0000000407057210 */ /* 0x000fc80007f3e0ff */
[----:B------:R-:W-:Y:S02]  /*0580*/  LEA.HI.X.SX32 R16, R4, R11, 0x1, P1 ;  /* 0x0000000b04107211 */ /* 0x000fe400008f0eff */
[----:B0-----:R-:W-:-:S04]  /*0590*/  LEA R4, P1, R5, UR4, 0x2 ;  /* 0x0000000405047c11 */ /* 0x001fc8000f8210ff */
[----:B------:R-:W-:-:S05]  /*05a0*/  LEA.HI.X R5, R5, UR5, R16, 0x2, P1 ;  /* 0x0000000505057c11 */ /* 0x000fca00088f1410 */
[----:B---3--:R3:W-:Y:S04]  /*05b0*/  STG.E desc[UR6][R4.64], R17 ;  /* 0x0000001104007986 */ /* 0x0087e8000c101906 */
[----:B----4-:R3:W-:Y:S04]  /*05c0*/  STG.E desc[UR6][R4.64+0x4], R21 ;  /* 0x0000041504007986 */ /* 0x0107e8000c101906 */
[----:B-----5:R3:W-:Y:S04]  /*05d0*/  STG.E desc[UR6][R4.64+0x8], R23 ;  /* 0x0000081704007986 */ /* 0x0207e8000c101906 */
[----:B--2---:R3:W-:Y:S02]  /*05e0*/  STG.E desc[UR6][R4.64+0xc], R25 ;  /* 0x00000c1904007986 */ /* 0x0047e4000c101906 */
.L_x_53:
[----:B------:R-:W-:Y:S05]  /*05f0*/  @!P0 BRA `(.L_x_52) ;  /* 0x0000000000848947 */ /* 0x000fea0003800000 */
[----:B------:R-:W-:Y:S02]  /*0600*/  ISETP.NE.AND P1, PT, R20, 0x1, PT ;  /* 0x000000011400780c */ /* 0x000fe40003f25270 */
[----:B------:R-:W-:-:S11]  /*0610*/  LOP3.LUT P0, RZ, R14, 0x1, RZ, 0xc0, !PT ;  /* 0x000000010eff7812 */ /* 0x000fd6000780c0ff */
[----:B------:R-:W4:Y:S01]  /*0620*/  @P1 LDC.64 R2, c[0x0][0x390] ;  /* 0x0000e400ff021b82 */ /* 0x000f220000000a00 */
[--C-:B---3--:R-:W-:Y:S02]  /*0630*/  @P1 IMAD.IADD R17, R15, 0x1, R18.reuse ;  /* 0x000000010f111824 */ /* 0x108fe400078e0212 */
[----:B0-----:R-:W-:Y:S02]  /*0640*/  @P1 IMAD.IADD R22, R13, 0x1, R18 ;  /* 0x000000010d161824 */ /* 0x001fe400078e0212 */
[----:B------:R-:W-:Y:S01]  /*0650*/  @P1 VIADD R18, R18, 0x2 ;  /* 0x0000000212121836 */ /* 0x000fe20000000000 */
[----:B------:R-:W-:Y:S02]  /*0660*/  @P1 IADD3 R16, P2, PT, R6, R17, RZ ;  /* 0x0000001106101210 */ /* 0x000fe40007f5e0ff */
[----:B------:R-:W0:Y:S01]  /*0670*/  @P0 LDC.64 R4, c[0x0][0x390] ;  /* 0x0000e400ff040b82 */ /* 0x000e220000000a00 */
[----:B------:R-:W-:Y:S01]  /*0680*/  @P0 IMAD.IADD R15, R15, 0x1, R18 ;  /* 0x000000010f0f0824 */ /* 0x000fe200078e0212 */
[----:B------:R-:W-:-:S04]  /*0690*/  @P1 LEA.HI.X.SX32 R17, R17, R10, 0x1, P2 ;  /* 0x0000000a11111211 */ /* 0x000fc800010f0eff */
[----:B------:R-:W-:-:S04]  /*06a0*/  @P0 IADD3 R14, P3, PT, R6, R15, RZ ;  /* 0x0000000f060e0210 */ /* 0x000fc80007f7e0ff */
[----:B------:R-:W-:Y:S02]  /*06b0*/  @P0 LEA.HI.X.SX32 R15, R15, R10, 0x1, P3 ;  /* 0x0000000a0f0f0211 */ /* 0x000fe400018f0eff */
[----:B----4-:R-:W-:-:S04]  /*06c0*/  @P1 LEA R2, P2, R16, R2, 0x2 ;  /* 0x0000000210021211 */ /* 0x010fc800078410ff */
[----:B------:R-:W-:Y:S02]  /*06d0*/  @P1 LEA.HI.X R3, R16, R3, R17, 0x2, P2 ;  /* 0x0000000310031211 */ /* 0x000fe400010f1411 */
[----:B------:R-:W3:Y:S01]  /*06e0*/  @P1 LDC.64 R16, c[0x0][0x3a0] ;  /* 0x0000e800ff101b82 */ /* 0x000ee20000000a00 */
[C---:B0-----:R-:W-:Y:S02]  /*06f0*/  @P0 LEA R4, P3, R14.reuse, R4, 0x2 ;  /* 0x000000040e040211 */ /* 0x041fe400078610ff */
[----:B------:R-:W4:Y:S02]  /*0700*/  @P1 LDG.E.CONSTANT R21, desc[UR6][R2.64] ;  /* 0x0000000602151981 */ /* 0x000f24000c1e9900 */
[----:B------:R-:W-:Y:S02]  /*0710*/  @P0 LEA.HI.X R5, R14, R5, R15, 0x2, P3 ;  /* 0x000000050e050211 */ /* 0x000fe400018f140f */
[----:B------:R-:W5:Y:S01]  /*0720*/  @P1 LDG.E.CONSTANT R23, desc[UR6][R2.64+0x4] ;  /* 0x0000040602171981 */ /* 0x000f62000c1e9900 */
[----:B------:R-:W0:Y:S03]  /*0730*/  @P0 LDC.64 R14, c[0x0][0x3a0] ;  /* 0x0000e800ff0e0b82 */ /* 0x000e260000000a00 */
[----:B------:R-:W2:Y:S01]  /*0740*/  @P0 LDG.E.CONSTANT R5, desc[UR6][R4.64] ;  /* 0x0000000604050981 */ /* 0x000ea2000c1e9900 */
[----:B------:R-:W-:Y:S01]  /*0750*/  @P0 IMAD.IADD R18, R13, 0x1, R18 ;  /* 0x000000010d120824 */ /* 0x000fe200078e0212 */
[----:B------:R-:W-:-:S04]  /*0760*/  @P1 IADD3 R24, P2, PT, R7, R22, RZ ;  /* 0x0000001607181210 */ /* 0x000fc80007f5e0ff */
[----:B------:R-:W-:Y:S02]  /*0770*/  @P0 IADD3 R13, P3, PT, R7, R18, RZ ;  /* 0x00000012070d0210 */ /* 0x000fe40007f7e0ff */
[-C--:B------:R-:W-:Y:S02]  /*0780*/  @P1 LEA.HI.X.SX32 R22, R22, R11.reuse, 0x1, P2 ;  /* 0x0000000b16161211 */ /* 0x080fe400010f0eff */
[----:B------:R-:W-:Y:S02]  /*0790*/  @P0 LEA.HI.X.SX32 R18, R18, R11, 0x1, P3 ;  /* 0x0000000b12120211 */ /* 0x000fe400018f0eff */
[----:B---3--:R-:W-:-:S04]  /*07a0*/  @P1 LEA R16, P2, R24, R16, 0x2 ;  /* 0x0000001018101211 */ /* 0x008fc800078410ff */
[----:B------:R-:W-:Y:S02]  /*07b0*/  @P1 LEA.HI.X R17, R24, R17, R22, 0x2, P2 ;  /* 0x0000001118111211 */ /* 0x000fe400010f1416 */
[----:B0-----:R-:W-:-:S04]  /*07c0*/  @P0 LEA R14, P3, R13, R14, 0x2 ;  /* 0x0000000e0d0e0211 */ /* 0x001fc800078610ff */
[----:B------:R-:W-:Y:S01]  /*07d0*/  @P0 LEA.HI.X R15, R13, R15, R18, 0x2, P3 ;  /* 0x0000000f0d0f0211 */ /* 0x000fe200018f1412 */
[----:B----4-:R4:W-:Y:S04]  /*07e0*/  @P1 STG.E desc[UR6][R16.64], R21 ;  /* 0x0000001510001986 */ /* 0x0109e8000c101906 */
[----:B-----5:R4:W-:Y:S04]  /*07f0*/  @P1 STG.E desc[UR6][R16.64+0x4], R23 ;  /* 0x0000041710001986 */ /* 0x0209e8000c101906 */
[----:B--2---:R4:W-:Y:S02]  /*0800*/  @P0 STG.E desc[UR6][R14.64], R5 ;  /* 0x000000050e000986 */ /* 0x0049e4000c101906 */
.L_x_52:
[----:B------:R-:W5:Y:S01]  /*0810*/  LDCU UR4, c[0x0][0x360] ;  /* 0x00006c00ff0477ac */ /* 0x000f620008000800 */
[----:B------:R-:W0:Y:S01]  /*0820*/  LDCU UR5, c[0x0][0x388] ;  /* 0x00007100ff0577ac */ /* 0x000e220008000800 */
[----:B-----5:R-:W-:-:S05]  /*0830*/  VIADD R9, R9, UR4 ;  /* 0x0000000409097c36 */ /* 0x020fca0008000000 */
[----:B0-----:R-:W-:-:S13]  /*0840*/  ISETP.GE.AND P0, PT, R9, UR5, PT ;  /* 0x0000000509007c0c */ /* 0x001fda000bf06270 */
[----:B------:R-:W-:Y:S05]  /*0850*/  @!P0 BRA `(.L_x_54) ;  /* 0xfffffff800408947 */ /* 0x000fea000383ffff */
[----:B-12---:R-:W-:Y:S05]  /*0860*/  EXIT ;  /* 0x000000000000794d */ /* 0x006fea0003800000 */
.L_x_55:
        /* <DEDUP_REMOVED lines=9> */
.L_x_276:


//--------------------- .text._Z17gatherpointKerneliiiiPKfPKiPf --------------------------
	.section	.text._Z17gatherpointKerneliiiiPKfPKiPf,"ax",@progbits
	.align	128
        .global         _Z17gatherpointKerneliiiiPKfPKiPf
        .type           _Z17gatherpointKerneliiiiPKfPKiPf,@function
        .size           _Z17gatherpointKerneliiiiPKfPKiPf,(.L_x_277 - _Z17gatherpointKerneliiiiPKfPKiPf)
        .other          _Z17gatherpointKerneliiiiPKfPKiPf,@"STO_CUDA_ENTRY STV_DEFAULT"
_Z17gatherpointKerneliiiiPKfPKiPf:
.text._Z17gatherpointKerneliiiiPKfPKiPf:
        /* <DEDUP_REMOVED lines=22> */
.L_x_60:
        /* <DEDUP_REMOVED lines=16> */
.L_x_57:
        /* <DEDUP_REMOVED lines=30> */
.L_x_56:
        /* <DEDUP_REMOVED lines=27> */
.L_x_59:
        /* <DEDUP_REMOVED lines=34> */
.L_x_58:
[----:B------:R-:W5:Y:S01]  /*0810*/  LDCU UR4, c[0x0][0x360] ;  /* 0x00006c00ff0477ac */ /* 0x000f620008000800 */
[----:B------:R-:W0:Y:S01]  /*0820*/  LDCU UR5, c[0x0][0x388] ;  /* 0x00007100ff0577ac */ /* 0x000e220008000800 */
[----:B-----5:R-:W-:-:S05]  /*0830*/  VIADD R9, R9, UR4 ;  /* 0x0000000409097c36 */ /* 0x020fca0008000000 */
[----:B0-----:R-:W-:-:S13]  /*0840*/  ISETP.GE.AND P0, PT, R9, UR5, PT ;  /* 0x0000000509007c0c */ /* 0x001fda000bf06270 */
[----:B------:R-:W-:Y:S05]  /*0850*/  @!P0 BRA `(.L_x_60) ;  /* 0xfffffff800408947 */ /* 0x000fea000383ffff */
[----:B-12---:R-:W-:Y:S05]  /*0860*/  EXIT ;  /* 0x000000000000794d */ /* 0x006fea0003800000 */
.L_x_61:
        /* <DEDUP_REMOVED lines=9> */
.L_x_277:


//--------------------- .text._Z7randomsP17curandStateXORWOWPii --------------------------
	.section	.text._Z7randomsP17curandStateXORWOWPii,"ax",@progbits
	.align	128
        .global         _Z7randomsP17curandStateXORWOWPii
        .type           _Z7randomsP17curandStateXORWOWPii,@function
        .size           _Z7randomsP17curandStateXORWOWPii,(.L_x_278 - _Z7randomsP17curandStateXORWOWPii)
        .other          _Z7randomsP17curandStateXORWOWPii,@"STO_CUDA_ENTRY STV_DEFAULT"
_Z7randomsP17curandStateXORWOWPii:
.text._Z7randomsP17curandStateXORWOWPii:
[----:B------:R-:W-:Y:S01]  /*0000*/  LDC R1, c[0x0][0x37c] ;  /* 0x0000df00ff017b82 */ /* 0x000fe20000000800 */
[----:B------:R-:W0:Y:S07]  /*0010*/  S2R R0, SR_CTAID.X ;  /* 0x0000000000007919 */ /* 0x000e2e0000002500 */
[----:B------:R-:W0:Y:S01]  /*0020*/  LDC.64 R2, c[0x0][0x380] ;  /* 0x0000e000ff027b82 */ /* 0x000e220000000a00 */
[----:B------:R-:W1:Y:S01]  /*0030*/  LDCU.64 UR4, c[0x0][0x358] ;  /* 0x00006b00ff0477ac */ /* 0x000e620008000a00 */
[----:B------:R-:W2:Y:S01]  /*0040*/  LDCU UR6, c[0x0][0x390] ;  /* 0x00007200ff0677ac */ /* 0x000ea20008000800 */
[----:B0-----:R-:W-:-:S05]  /*0050*/  IMAD.WIDE.U32 R2, R0, 0x30, R2 ;  /* 0x0000003000027825 */ /* 0x001fca00078e0002 */
[----:B-1----:R-:W3:Y:S04]  /*0060*/  LDG.E.64 R8, desc[UR4][R2.64] ;  /* 0x0000000402087981 */ /* 0x002ee8000c1e1b00 */
[----:B------:R-:W4:Y:S04]  /*0070*/  LDG.E.64 R4, desc[UR4][R2.64+0x10] ;  /* 0x0000100402047981 */ /* 0x000f28000c1e1b00 */
[----:B------:R-:W5:Y:S01]  /*0080*/  LDG.E.64 R6, desc[UR4][R2.64+0x8] ;  /* 0x0000080402067981 */ /* 0x000f62000c1e1b00 */
[----:B--2---:R-:W0:Y:S01]  /*0090*/  I2F.U32.RP R14, UR6 ;  /* 0x00000006000e7d06 */ /* 0x004e220008209000 */
[----:B------:R-:W-:-:S07]  /*00a0*/  ISETP.NE.U32.AND P1, PT, RZ, UR6, PT ;  /* 0x00000006ff007c0c */ /* 0x000fce000bf25070 */
[----:B0-----:R-:W0:Y:S02]  /*00b0*/  MUFU.RCP R14, R14 ;  /* 0x0000000e000e7308 */ /* 0x001e240000001000 */
[----:B0-----:R-:W-:-:S06]  /*00c0*/  VIADD R12, R14, 0xffffffe ;  /* 0x0ffffffe0e0c7836 */ /* 0x001fcc0000000000 */
[----:B------:R0:W1:Y:S02]  /*00d0*/  F2I.FTZ.U32.TRUNC.NTZ R13, R12 ;  /* 0x0000000c000d7305 */ /* 0x000064000021f000 */
[----:B0-----:R-:W-:Y:S02]  /*00e0*/  IMAD.MOV.U32 R12, RZ, RZ, RZ ;  /* 0x000000ffff0c7224 */ /* 0x001fe400078e00ff */
[----:B-1----:R-:W-:Y:S01]  /*00f0*/  IMAD.MOV R15, RZ, RZ, -R13 ;  /* 0x000000ffff0f7224 */ /* 0x002fe200078e0a0d */
[----:B---3--:R-:W-:Y:S02]  /*0100*/  SHF.R.U32.HI R10, RZ, 0x2, R9 ;  /* 0x00000002ff0a7819 */ /* 0x008fe40000011609 */
[----:B------:R-:W-:Y:S02]  /*0110*/  IADD3 R8, PT, PT, R8, 0x587c5, RZ ;  /* 0x000587c508087810 */ /* 0x000fe40007ffe0ff */
[----:B------:R-:W-:Y:S01]  /*0120*/  LOP3.LUT R10, R10, R9, RZ, 0x3c, !PT ;  /* 0x000000090a0a7212 */ /* 0x000fe200078e3cff */
[----:B----4-:R-:W-:Y:S01]  /*0130*/  IMAD.MOV.U32 R17, RZ, RZ, R4 ;  /* 0x000000ffff117224 */ /* 0x010fe200078e0004 */
[----:B------:R-:W-:-:S02]  /*0140*/  SHF.L.U32 R9, R5, 0x4, RZ ;  /* 0x0000000405097819 */ /* 0x000fc400000006ff */
[----:B-----5:R-:W-:Y:S01]  /*0150*/  MOV R16, R7 ;  /* 0x0000000700107202 */ /* 0x020fe20000000f00 */
[----:B------:R-:W-:-:S04]  /*0160*/  IMAD.SHL.U32 R11, R10, 0x2, RZ ;  /* 0x000000020a0b7824 */ /* 0x000fc800078e00ff */
[----:B------:R-:W-:Y:S01]  /*0170*/  STG.E.64 desc[UR4][R2.64+0x8], R16 ;  /* 0x0000081002007986 */ /* 0x000fe2000c101b04 */
[----:B------:R-:W-:Y:S01]  /*0180*/  LOP3.LUT R10, R10, R11, R9, 0x96, !PT ;  /* 0x0000000b0a0a7212 */ /* 0x000fe200078e9609 */
[----:B------:R-:W-:-:S03]  /*0190*/  IMAD R9, R15, UR6, RZ ;  /* 0x000000060f097c24 */ /* 0x000fc6000f8e02ff */
[----:B------:R-:W-:Y:S01]  /*01a0*/  LOP3.LUT R11, R10, R5, RZ, 0x3c, !PT ;  /* 0x000000050a0b7212 */ /* 0x000fe200078e3cff */
[----:B------:R-:W-:-:S03]  /*01b0*/  IMAD.HI.U32 R12, R13, R9, R12 ;  /* 0x000000090d0c7227 */ /* 0x000fc600078e000c */
[----:B------:R-:W-:Y:S01]  /*01c0*/  IADD3 R9, PT, PT, R11, R8, RZ ;  /* 0x000000080b097210 */ /* 0x000fe20007ffe0ff */
[----:B------:R-:W-:-:S04]  /*01d0*/  IMAD.MOV.U32 R10, RZ, RZ, R5 ;  /* 0x000000ffff0a7224 */ /* 0x000fc800078e0005 */
[----:B------:R-:W-:Y:S01]  /*01e0*/  IMAD.HI.U32 R12, R12, R9, RZ ;  /* 0x000000090c0c7227 */ /* 0x000fe200078e00ff */
[----:B------:R-:W-:Y:S03]  /*01f0*/  STG.E.64 desc[UR4][R2.64+0x10], R10 ;  /* 0x0000100a02007986 */ /* 0x000fe6000c101b04 */
[----:B------:R-:W-:-:S04]  /*0200*/  IMAD.MOV R12, RZ, RZ, -R12 ;  /* 0x000000ffff0c7224 */ /* 0x000fc800078e0a0c */
[----:B------:R-:W-:Y:S02]  /*0210*/  IMAD R15, R12, UR6, R9 ;  /* 0x000000060c0f7c24 */ /* 0x000fe4000f8e0209 */
[----:B------:R-:W0:Y:S01]  /*0220*/  LDC.64 R12, c[0x0][0x388] ;  /* 0x0000e200ff0c7b82 */ /* 0x000e220000000a00 */
[----:B------:R-:W-:Y:S02]  /*0230*/  IMAD.MOV.U32 R9, RZ, RZ, R6 ;  /* 0x000000ffff097224 */ /* 0x000fe400078e0006 */
[----:B------:R-:W-:-:S03]  /*0240*/  ISETP.GE.U32.AND P0, PT, R15, UR6, PT ;  /* 0x000000060f007c0c */ /* 0x000fc6000bf06070 */
[----:B------:R-:W-:Y:S10]  /*0250*/  STG.E.64 desc[UR4][R2.64], R8 ;  /* 0x0000000802007986 */ /* 0x000ff4000c101b04 */
[----:B------:R-:W-:-:S04]  /*0260*/  @P0 IADD3 R15, PT, PT, R15, -UR6, RZ ;  /* 0x800000060f0f0c10 */ /* 0x000fc8000fffe0ff */
[----:B------:R-:W-:Y:S01]  /*0270*/  ISETP.GE.U32.AND P0, PT, R15, UR6, PT ;  /* 0x000000060f007c0c */ /* 0x000fe2000bf06070 */
[----:B0-----:R-:W-:-:S12]  /*0280*/  IMAD.WIDE.U32 R12, R0, 0x4, R12 ;  /* 0x00000004000c7825 */ /* 0x001fd800078e000c */
[----:B------:R-:W-:Y:S02]  /*0290*/  @P0 IADD3 R15, PT, PT, R15, -UR6, RZ ;  /* 0x800000060f0f0c10 */ /* 0x000fe4000fffe0ff */
[----:B------:R-:W-:-:S05]  /*02a0*/  @!P1 LOP3.LUT R15, RZ, UR6, RZ, 0x33, !PT ;  /* 0x00000006ff0f9c12 */ /* 0x000fca000f8e33ff */
[----:B------:R-:W-:Y:S01]  /*02b0*/  STG.E desc[UR4][R12.64], R15 ;  /* 0x0000000f0c007986 */ /* 0x000fe2000c101904 */
[----:B------:R-:W-:Y:S05]  /*02c0*/  EXIT ;  /* 0x000000000000794d */ /* 0x000fea0003800000 */
.L_x_62:
        /* <DEDUP_REMOVED lines=11> */
.L_x_278:


//--------------------- .text._Z4initjP17curandStateXORWOW --------------------------
	.section	.text._Z4initjP17curandStateXORWOW,"ax",@progbits
	.align	128
        .global         _Z4initjP17curandStateXORWOW
        .type           _Z4initjP17curandStateXORWOW,@function
        .size           _Z4initjP17curandStateXORWOW,(.L_x_279 - _Z4initjP17curandStateXORWOW)
        .other          _Z4initjP17curandStateXORWOW,@"STO_CUDA_ENTRY STV_DEFAULT"
_Z4initjP17curandStateXORWOW:
.text._Z4initjP17curandStateXORWOW:
[----:B------:R-:W-:Y:S01]  /*0000*/  LDC R1, c[0x0][0x37c] ;  /* 0x0000df00ff017b82 */ /* 0x000fe20000000800 */
[----:B------:R-:W0:Y:S07]  /*0010*/  S2R R13, SR_CTAID.X ;  /* 0x00000000000d7919 */ /* 0x000e2e0000002500 */
[----:B------:R-:W1:Y:S01]  /*0020*/  LDC R0, c[0x0][0x380] ;  /* 0x0000e000ff007b82 */ /* 0x000e620000000800 */
[----:B------:R-:W2:Y:S01]  /*0030*/  LDCU.64 UR6, c[0x0][0x358] ;  /* 0x00006b00ff0677ac */ /* 0x000ea20008000a00 */
[----:B------:R-:W-:-:S02]  /*0040*/  IMAD.MOV.U32 R7, RZ, RZ, -0x75bd8fc ;  /* 0xf8a42704ff077424 */ /* 0x000fc400078e00ff */
[----:B------:R-:W-:-:S04]  /*0050*/  IMAD.MOV.U32 R8, RZ, RZ, -0x23270784 ;  /* 0xdcd8f87cff087424 */ /* 0x000fc800078e00ff */
[----:B------:R-:W3:Y:S01]  /*0060*/  LDC.64 R2, c[0x0][0x388] ;  /* 0x0000e200ff027b82 */ /* 0x000ee20000000a00 */
[----:B-1----:R-:W-:-:S05]  /*0070*/  LOP3.LUT R0, R0, 0xaad26b49, RZ, 0x3c, !PT ;  /* 0xaad26b4900007812 */ /* 0x002fca00078e3cff */
[----:B------:R-:W-:Y:S01]  /*0080*/  IMAD R0, R0, 0x4182bed5, RZ ;  /* 0x4182bed500007824 */ /* 0x000fe200078e02ff */
[C---:B0-----:R-:W-:Y:S01]  /*0090*/  ISETP.NE.AND P0, PT, R13.reuse, RZ, PT ;  /* 0x000000ff0d00720c */ /* 0x041fe20003f05270 */
[----:B---3--:R-:W-:-:S03]  /*00a0*/  IMAD.WIDE.U32 R2, R13, 0x30, R2 ;  /* 0x000000300d027825 */ /* 0x008fc600078e0002 */
[C---:B------:R-:W-:Y:S01]  /*00b0*/  LOP3.LUT R6, R0.reuse, 0x159a55e5, RZ, 0x3c, !PT ;  /* 0x159a55e500067812 */ /* 0x040fe200078e3cff */
[C---:B------:R-:W-:Y:S02]  /*00c0*/  VIADD R4, R0.reuse, 0xd9f6dc18 ;  /* 0xd9f6dc1800047836 */ /* 0x040fe40000000000 */
[C---:B------:R-:W-:Y:S02]  /*00d0*/  VIADD R5, R0.reuse, 0x75bcd15 ;  /* 0x075bcd1500057836 */ /* 0x040fe40000000000 */
[----:B--2---:R0:W-:Y:S01]  /*00e0*/  STG.E.64 desc[UR6][R2.64+0x8], R6 ;  /* 0x0000080602007986 */ /* 0x0041e2000c101b06 */
[----:B------:R-:W-:-:S03]  /*00f0*/  VIADD R9, R0, 0x583f19 ;  /* 0x00583f1900097836 */ /* 0x000fc60000000000 */
[----:B------:R0:W-:Y:S04]  /*0100*/  STG.E.64 desc[UR6][R2.64], R4 ;  /* 0x0000000402007986 */ /* 0x0001e8000c101b06 */
[----:B------:R0:W-:Y:S01]  /*0110*/  STG.E.64 desc[UR6][R2.64+0x10], R8 ;  /* 0x0000100802007986 */ /* 0x0001e2000c101b06 */
[----:B------:R-:W-:Y:S05]  /*0120*/  @!P0 BRA `(.L_x_63) ;  /* 0x0000000c00488947 */ /* 0x000fea0003800000 */
[----:B------:R-:W-:Y:S02]  /*0130*/  IMAD.MOV.U32 R0, RZ, RZ, R13 ;  /* 0x000000ffff007224 */ /* 0x000fe400078e000d */
[----:B------:R-:W-:Y:S02]  /*0140*/  IMAD.MOV.U32 R15, RZ, RZ, RZ ;  /* 0x000000ffff0f7224 */ /* 0x000fe400078e00ff */
[----:B------:R-:W-:-:S07]  /*0150*/  IMAD.MOV.U32 R12, RZ, RZ, RZ ;  /* 0x000000ffff0c7224 */ /* 0x000fce00078e00ff */
.L_x_68:
[----:B0-----:R-:W-:-:S04]  /*0160*/  LOP3.LUT R2, R0, 0x3, RZ, 0xc0, !PT ;  /* 0x0000000300027812 */ /* 0x001fc800078ec0ff */
[----:B------:R-:W-:-:S04]  /*0170*/  ISETP.NE.U32.AND P0, PT, R2, RZ, PT ;  /* 0x000000ff0200720c */ /* 0x000fc80003f05070 */
[----:B------:R-:W-:-:S13]  /*0180*/  ISETP.NE.AND.EX P0, PT, RZ, RZ, PT, P0 ;  /* 0x000000ffff00720c */ /* 0x000fda0003f05300 */
[----:B------:R-:W-:Y:S05]  /*0190*/  @!P0 BRA `(.L_x_64) ;  /* 0x0000000c00148947 */ /* 0x000fea0003800000 */
[----:B------:R-:W0:Y:S01]  /*01a0*/  LDC.64 R6, c[0x4][RZ] ;  /* 0x01000000ff067b82 */ /* 0x000e220000000a00 */
[----:B------:R-:W-:Y:S01]  /*01b0*/  UMOV UR4, URZ ;  /* 0x000000ff00047c82 */ /* 0x000fe20008000000 */
[----:B0-----:R-:W-:-:S07]  /*01c0*/  IMAD.WIDE.U32 R6, R12, 0xc80, R6 ;  /* 0x00000c800c067825 */ /* 0x001fce00078e0006 */
.L_x_67:
[----:B0-----:R-:W-:Y:S01]  /*01d0*/  IMAD.MOV.U32 R14, RZ, RZ, RZ ;  /* 0x000000ffff0e7224 */ /* 0x001fe200078e00ff */
[----:B------:R-:W-:Y:S01]  /*01e0*/  CS2R R2, SRZ ;  /* 0x0000000000027805 */ /* 0x000fe2000001ff00 */
[----:B------:R-:W-:Y:S01]  /*01f0*/  IMAD.MOV.U32 R16, RZ, RZ, RZ ;  /* 0x000000ffff107224 */ /* 0x000fe200078e00ff */
[----:B------:R-:W-:-:S07]  /*0200*/  CS2R R4, SRZ ;  /* 0x0000000000047805 */ /* 0x000fce000001ff00 */
.L_x_66:
[----:B------:R-:W0:Y:S02]  /*0210*/  LDC.64 R8, c[0x0][0x388] ;  /* 0x0000e200ff087b82 */ /* 0x000e240000000a00 */
[----:B0-----:R-:W-:-:S04]  /*0220*/  IMAD.WIDE.U32 R10, R13, 0x30, R8 ;  /* 0x000000300d0a7825 */ /* 0x001fc800078e0008 */
[----:B------:R-:W-:-:S05]  /*0230*/  IMAD.WIDE.U32 R10, R16, 0x4, R10 ;  /* 0x00000004100a7825 */ /* 0x000fca00078e000a */
[----:B------:R0:W5:Y:S01]  /*0240*/  LDG.E R17, desc[UR6][R10.64+0x4] ;  /* 0x000004060a117981 */ /* 0x000162000c1e1900 */
[----:B------:R-:W-:-:S07]  /*0250*/  IMAD.MOV.U32 R18, RZ, RZ, RZ ;  /* 0x000000ffff127224 */ /* 0x000fce00078e00ff */
.L_x_65:
[----:B-----5:R-:W-:Y:S01]  /*0260*/  SHF.R.U32.HI R22, RZ, R18, R17 ;  /* 0x00000012ff167219 */ /* 0x020fe20000011611 */
[----:B0-----:R-:W-:-:S03]  /*0270*/  IMAD.SHL.U32 R11, R16, 0x20, RZ ;  /* 0x00000020100b7824 */ /* 0x001fc600078e00ff */
[----:B------:R-:W-:Y:S01]  /*0280*/  LOP3.LUT R19, R22, 0x1, RZ, 0xc0, !PT ;  /* 0x0000000116137812 */ /* 0x000fe200078ec0ff */
[----:B------:R-:W-:-:S03]  /*0290*/  IMAD.IADD R10, R11, 0x1, R18 ;  /* 0x000000010b0a7824 */ /* 0x000fc600078e0212 */
[----:B------:R-:W-:Y:S01]  /*02a0*/  ISETP.NE.U32.AND P0, PT, R19, 0x1, PT ;  /* 0x000000011300780c */ /* 0x000fe20003f05070 */
[----:B------:R-:W-:-:S03]  /*02b0*/  IMAD R11, R10, 0x5, RZ ;  /* 0x000000050a0b7824 */ /* 0x000fc600078e02ff */
[----:B------:R-:W-:Y:S01]  /*02c0*/  R2P PR, R22, 0x7e ;  /* 0x0000007e16007804 */ /* 0x000fe20000000000 */
[----:B------:R-:W-:-:S08]  /*02d0*/  IMAD.WIDE.U32 R10, R11, 0x4, R6 ;  /* 0x000000040b0a7825 */ /* 0x000fd000078e0006 */
[----:B------:R-:W2:Y:S04]  /*02e0*/  @!P0 LDG.E R19, desc[UR6][R10.64] ;  /* 0x000000060a138981 */ /* 0x000ea8000c1e1900 */
[----:B------:R-:W3:Y:S04]  /*02f0*/  @!P0 LDG.E R20, desc[UR6][R10.64+0x10] ;  /* 0x000010060a148981 */ /* 0x000ee8000c1e1900 */
[----:B------:R-:W4:Y:S04]  /*0300*/  @P1 LDG.E R21, desc[UR6][R10.64+0x14] ;  /* 0x000014060a151981 */ /* 0x000f28000c1e1900 */
[----:B------:R-:W4:Y:S04]  /*0310*/  @P2 LDG.E R23, desc[UR6][R10.64+0x28] ;  /* 0x000028060a172981 */ /* 0x000f28000c1e1900 */
[----:B------:R-:W4:Y:S04]  /*0320*/  @P1 LDG.E R24, desc[UR6][R10.64+0x24] ;  /* 0x000024060a181981 */ /* 0x000f28000c1e1900 */
[----:B------:R-:W4:Y:S04]  /*0330*/  @P2 LDG.E R26, desc[UR6][R10.64+0x38] ;  /* 0x000038060a1a2981 */ /* 0x000f28000c1e1900 */
[----:B------:R-:W4:Y:S04]  /*0340*/  @P3 LDG.E R25, desc[UR6][R10.64+0x3c] ;  /* 0x00003c060a193981 */ /* 0x000f28000c1e1900 */
[----:B------:R-:W4:Y:S01]  /*0350*/  @P4 LDG.E R27, desc[UR6][R10.64+0x50] ;  /* 0x000050060a1b4981 */ /* 0x000f22000c1e1900 */
[----:B--2---:R-:W-:-:S03]  /*0360*/  @!P0 LOP3.LUT R14, R14, R19, RZ, 0x3c, !PT ;  /* 0x000000130e0e8212 */ /* 0x004fc600078e3cff */
[----:B------:R-:W2:Y:S01]  /*0370*/  @!P0 LDG.E R19, desc[UR6][R10.64+0x4] ;  /* 0x000004060a138981 */ /* 0x000ea2000c1e1900 */
[----:B---3--:R-:W-:-:S03]  /*0380*/  @!P0 LOP3.LUT R3, R3, R20, RZ, 0x3c, !PT ;  /* 0x0000001403038212 */ /* 0x008fc600078e3cff */
[----:B------:R-:W3:Y:S01]  /*0390*/  @!P0 LDG.E R20, desc[UR6][R10.64+0x8] ;  /* 0x000008060a148981 */ /* 0x000ee2000c1e1900 */
[----:B----4-:R-:W-:-:S03]  /*03a0*/  @P1 LOP3.LUT R14, R14, R21, RZ, 0x3c, !PT ;  /* 0x000000150e0e1212 */ /* 0x010fc600078e3cff */
[----:B------:R-:W4:Y:S01]  /*03b0*/  @!P0 LDG.E R21, desc[UR6][R10.64+0xc] ;  /* 0x00000c060a158981 */ /* 0x000f22000c1e1900 */
[----:B------:R-:W-:-:S03]  /*03c0*/  @P2 LOP3.LUT R14, R14, R23, RZ, 0x3c, !PT ;  /* 0x000000170e0e2212 */ /* 0x000fc600078e3cff */
[----:B------:R-:W4:Y:S01]  /*03d0*/  @P1 LDG.E R23, desc[UR6][R10.64+0x18] ;  /* 0x000018060a171981 */ /* 0x000f22000c1e1900 */
[----:B------:R-:W-:-:S03]  /*03e0*/  @P1 LOP3.LUT R3, R3, R24, RZ, 0x3c, !PT ;  /* 0x0000001803031212 */ /* 0x000fc600078e3cff */
[----:B------:R-:W4:Y:S01]  /*03f0*/  @P2 LDG.E R24, desc[UR6][R10.64+0x30] ;  /* 0x000030060a182981 */ /* 0x000f22000c1e1900 */
[----:B--2---:R-:W-:-:S03]  /*0400*/  @!P0 LOP3.LUT R4, R4, R19, RZ, 0x3c, !PT ;  /* 0x0000001304048212 */ /* 0x004fc600078e3cff */
[----:B------:R-:W2:Y:S01]  /*0410*/  @P1 LDG.E R19, desc[UR6][R10.64+0x20] ;  /* 0x000020060a131981 */ /* 0x000ea2000c1e1900 */
[----:B---3--:R-:W-:-:S03]  /*0420*/  @!P0 LOP3.LUT R5, R5, R20, RZ, 0x3c, !PT ;  /* 0x0000001405058212 */ /* 0x008fc600078e3cff */
[----:B------:R-:W3:Y:S01]  /*0430*/  @P1 LDG.E R20, desc[UR6][R10.64+0x1c] ;  /* 0x00001c060a141981 */ /* 0x000ee2000c1e1900 */
[----:B----4-:R-:W-:-:S03]  /*0440*/  @!P0 LOP3.LUT R2, R2, R21, RZ, 0x3c, !PT ;  /* 0x0000001502028212 */ /* 0x010fc600078e3cff */
[----:B------:R-:W4:Y:S01]  /*0450*/  @P2 LDG.E R21, desc[UR6][R10.64+0x2c] ;  /* 0x00002c060a152981 */ /* 0x000f22000c1e1900 */
[----:B------:R-:W-:-:S03]  /*0460*/  @P1 LOP3.LUT R4, R4, R23, RZ, 0x3c, !PT ;  /* 0x0000001704041212 */ /* 0x000fc600078e3cff */
[----:B------:R-:W4:Y:S01]  /*0470*/  @P2 LDG.E R23, desc[UR6][R10.64+0x34] ;  /* 0x000034060a172981 */ /* 0x000f22000c1e1900 */
[----:B------:R-:W-:-:S03]  /*0480*/  @P2 LOP3.LUT R3, R3, R26, RZ, 0x3c, !PT ;  /* 0x0000001a03032212 */ /* 0x000fc600078e3cff */
[----:B------:R-:W4:Y:S01]  /*0490*/  @P3 LDG.E R26, desc[UR6][R10.64+0x4c] ;  /* 0x00004c060a1a3981 */ /* 0x000f22000c1e1900 */
[----:B------:R-:W-:-:S03]  /*04a0*/  @P3 LOP3.LUT R14, R14, R25, RZ, 0x3c, !PT ;  /* 0x000000190e0e3212 */ /* 0x000fc600078e3cff */
[----:B------:R-:W4:Y:S01]  /*04b0*/  @P5 LDG.E R25, desc[UR6][R10.64+0x64] ;  /* 0x000064060a195981 */ /* 0x000f22000c1e1900 */
[----:B--2---:R-:W-:-:S03]  /*04c0*/  @P1 LOP3.LUT R2, R2, R19, RZ, 0x3c, !PT ;  /* 0x0000001302021212 */ /* 0x004fc600078e3cff */
[----:B------:R-:W2:Y:S01]  /*04d0*/  @P3 LDG.E R19, desc[UR6][R10.64+0x40] ;  /* 0x000040060a133981 */ /* 0x000ea2000c1e1900 */
[----:B---3--:R-:W-:-:S03]  /*04e0*/  @P1 LOP3.LUT R5, R5, R20, RZ, 0x3c, !PT ;  /* 0x0000001405051212 */ /* 0x008fc600078e3cff */
[----:B------:R-:W3:Y:S01]  /*04f0*/  @P3 LDG.E R20, desc[UR6][R10.64+0x44] ;  /* 0x000044060a143981 */ /* 0x000ee2000c1e1900 */
[----:B------:R-:W-:-:S03]  /*0500*/  @P2 LOP3.LUT R5, R5, R24, RZ, 0x3c, !PT ;  /* 0x0000001805052212 */ /* 0x000fc600078e3cff */
[----:B------:R-:W3:Y:S01]  /*0510*/  @P4 LDG.E R24, desc[UR6][R10.64+0x58] ;  /* 0x000058060a184981 */ /* 0x000ee2000c1e1900 */
[----:B----4-:R-:W-:Y:S02]  /*0520*/  @P2 LOP3.LUT R4, R4, R21, RZ, 0x3c, !PT ;  /* 0x0000001504042212 */ /* 0x010fe400078e3cff */
[----:B------:R-:W-:Y:S01]  /*0530*/  @P2 LOP3.LUT R2, R2, R23, RZ, 0x3c, !PT ;  /* 0x0000001702022212 */ /* 0x000fe200078e3cff */
[----:B------:R-:W4:Y:S04]  /*0540*/  @P3 LDG.E R21, desc[UR6][R10.64+0x48] ;  /* 0x000048060a153981 */ /* 0x000f28000c1e1900 */
[----:B------:R-:W4:Y:S01]  /*0550*/  @P4 LDG.E R23, desc[UR6][R10.64+0x54] ;  /* 0x000054060a174981 */ /* 0x000f22000c1e1900 */
[----:B------:R-:W-:Y:S02]  /*0560*/  @P4 LOP3.LUT R14, R14, R27, RZ, 0x3c, !PT ;  /* 0x0000001b0e0e4212 */ /* 0x000fe400078e3cff */
[----:B------:R-:W-:-:S02]  /*0570*/  @P3 LOP3.LUT R3, R3, R26, RZ, 0x3c, !PT ;  /* 0x0000001a03033212 */ /* 0x000fc400078e3cff */
        /* <DEDUP_REMOVED lines=9> */
[----:B----4-:R-:W-:-:S03]  /*0610*/  @P3 LOP3.LUT R2, R2, R21, RZ, 0x3c, !PT ;  /* 0x0000001502023212 */ /* 0x010fc600078e3cff */
[----:B------:R-:W4:Y:S01]  /*0620*/  @P5 LDG.E R21, desc[UR6][R10.64+0x68] ;  /* 0x000068060a155981 */ /* 0x000f22000c1e1900 */
[----:B------:R-:W-:-:S03]  /*0630*/  @P4 LOP3.LUT R4, R4, R23, RZ, 0x3c, !PT ;  /* 0x0000001704044212 */ /* 0x000fc600078e3cff */
[----:B------:R-:W4:Y:S01]  /*0640*/  @P5 LDG.E R23, desc[UR6][R10.64+0x70] ;  /* 0x000070060a175981 */ /* 0x000f22000c1e1900 */
[----:B------:R-:W-:Y:S02]  /*0650*/  LOP3.LUT P0, RZ, R22, 0x80, RZ, 0xc0, !PT ;  /* 0x0000008016ff7812 */ /* 0x000fe4000780c0ff */
[----:B------:R-:W-:Y:S02]  /*0660*/  @P4 LOP3.LUT R3, R3, R26, RZ, 0x3c, !PT ;  /* 0x0000001a03034212 */ /* 0x000fe400078e3cff */
[----:B------:R-:W-:Y:S02]  /*0670*/  @P6 LOP3.LUT R14, R14, R25, RZ, 0x3c, !PT ;  /* 0x000000190e0e6212 */ /* 0x000fe400078e3cff */
[----:B------:R-:W4:Y:S07]  /*0680*/  @P6 LDG.E R25, desc[UR6][R10.64+0x7c] ;  /* 0x00007c060a196981 */ /* 0x000f2e000c1e1900 */
[----:B------:R-:W4:Y:S04]  /*0690*/  @P0 LDG.E R27, desc[UR6][R10.64+0x8c] ;  /* 0x00008c060a1b0981 */ /* 0x000f28000c1e1900 */
[----:B------:R-:W4:Y:S04]  /*06a0*/  @P0 LDG.E R26, desc[UR6][R10.64+0x94] ;  /* 0x000094060a1a0981 */ /* 0x000f28000c1e1900 */
        /* <DEDUP_REMOVED lines=11> */
[----:B------:R-:W-:Y:S02]  /*0760*/  @P6 LOP3.LUT R4, R4, R25, RZ, 0x3c, !PT ;  /* 0x0000001904046212 */ /* 0x000fe400078e3cff */
[----:B------:R-:W-:Y:S02]  /*0770*/  @P0 LOP3.LUT R14, R14, R27, RZ, 0x3c, !PT ;  /* 0x0000001b0e0e0212 */ /* 0x000fe400078e3cff */
[----:B--2---:R-:W-:Y:S02]  /*0780*/  @P6 LOP3.LUT R2, R2, R19, RZ, 0x3c, !PT ;  /* 0x0000001302026212 */ /* 0x004fe400078e3cff */
[----:B---3--:R-:W-:Y:S02]  /*0790*/  @P6 LOP3.LUT R5, R5, R20, RZ, 0x3c, !PT ;  /* 0x0000001405056212 */ /* 0x008fe400078e3cff */
[----:B------:R-:W-:Y:S02]  /*07a0*/  @P6 LOP3.LUT R3, R3, R24, RZ, 0x3c, !PT ;  /* 0x0000001803036212 */ /* 0x000fe400078e3cff */
[----:B------:R-:W-:-:S02]  /*07b0*/  @P0 LOP3.LUT R5, R5, R26, RZ, 0x3c, !PT ;  /* 0x0000001a05050212 */ /* 0x000fc400078e3cff */
[----:B----4-:R-:W-:Y:S02]  /*07c0*/  @P0 LOP3.LUT R4, R4, R21, RZ, 0x3c, !PT ;  /* 0x0000001504040212 */ /* 0x010fe400078e3cff */
[----:B------:R-:W-:Y:S02]  /*07d0*/  @P0 LOP3.LUT R3, R3, R28, RZ, 0x3c, !PT ;  /* 0x0000001c03030212 */ /* 0x000fe400078e3cff */
[----:B------:R-:W-:Y:S02]  /*07e0*/  @P0 LOP3.LUT R2, R2, R23, RZ, 0x3c, !PT ;  /* 0x0000001702020212 */ /* 0x000fe400078e3cff */
[----:B------:R-:W-:-:S13]  /*07f0*/  R2P PR, R22.B1, 0x7f ;  /* 0x0000007f16007804 */ /* 0x000fda0000001000 */
[----:B------:R-:W2:Y:S04]  /*0800*/  @P0 LDG.E R19, desc[UR6][R10.64+0xa0] ;  /* 0x0000a0060a130981 */ /* 0x000ea8000c1e1900 */
[----:B------:R-:W3:Y:S04]  /*0810*/  @P1 LDG.E R23, desc[UR6][R10.64+0xb4] ;  /* 0x0000b4060a171981 */ /* 0x000ee8000c1e1900 */
[----:B------:R-:W4:Y:S04]  /*0820*/  @P0 LDG.E R21, desc[UR6][R10.64+0xa4] ;  /* 0x0000a4060a150981 */ /* 0x000f28000c1e1900 */
[----:B------:R-:W4:Y:S04]  /*0830*/  @P2 LDG.E R25, desc[UR6][R10.64+0xc8] ;  /* 0x0000c8060a192981 */ /* 0x000f28000c1e1900 */
[----:B------:R-:W4:Y:S04]  /*0840*/  @P3 LDG.E R27, desc[UR6][R10.64+0xdc] ;  /* 0x0000dc060a1b3981 */ /* 0x000f28000c1e1900 */
[----:B------:R-:W4:Y:S04]  /*0850*/  @P0 LDG.E R20, desc[UR6][R10.64+0xa8] ;  /* 0x0000a8060a140981 */ /* 0x000f28000c1e1900 */
[----:B------:R-:W4:Y:S04]  /*0860*/  @P0 LDG.E R24, desc[UR6][R10.64+0xb0] ;  /* 0x0000b0060a180981 */ /* 0x000f28000c1e1900 */
[----:B------:R-:W4:Y:S04]  /*0870*/  @P4 LDG.E R29, desc[UR6][R10.64+0xf0] ;  /* 0x0000f0060a1d4981 */ /* 0x000f28000c1e1900 */
[----:B------:R-:W4:Y:S01]  /*0880*/  @P1 LDG.E R26, desc[UR6][R10.64+0xc4] ;  /* 0x0000c4060a1a1981 */ /* 0x000f22000c1e1900 */
[----:B--2---:R-:W-:-:S03]  /*0890*/  @P0 LOP3.LUT R14, R14, R19, RZ, 0x3c, !PT ;  /* 0x000000130e0e0212 */ /* 0x004fc600078e3cff */
[----:B------:R-:W2:Y:S01]  /*08a0*/  @P0 LDG.E R19, desc[UR6][R10.64+0xac] ;  /* 0x0000ac060a130981 */ /* 0x000ea2000c1e1900 */
[----:B---3--:R-:W-:-:S03]  /*08b0*/  @P1 LOP3.LUT R14, R14, R23, RZ, 0x3c, !PT ;  /* 0x000000170e0e1212 */ /* 0x008fc600078e3cff */
[----:B------:R-:W3:Y:S01]  /*08c0*/  @P1 LDG.E R23, desc[UR6][R10.64+0xc0] ;  /* 0x0000c0060a171981 */ /* 0x000ee2000c1e1900 */
[----:B----4-:R-:W-:-:S03]  /*08d0*/  @P0 LOP3.LUT R4, R4, R21, RZ, 0x3c, !PT ;  /* 0x0000001504040212 */ /* 0x010fc600078e3cff */
[----:B------:R-:W4:Y:S01]  /*08e0*/  @P1 LDG.E R21, desc[UR6][R10.64+0xb8] ;  /* 0x0000b8060a151981 */ /* 0x000f22000c1e1900 */
[----:B------:R-:W-:-:S03]  /*08f0*/  @P2 LOP3.LUT R14, R14, R25, RZ, 0x3c, !PT ;  /* 0x000000190e0e2212 */ /* 0x000fc600078e3cff */
[----:B------:R-:W4:Y:S01]  /*0900*/  @P5 LDG.E R25, desc[UR6][R10.64+0x104] ;  /* 0x000104060a195981 */ /* 0x000f22000c1e1900 */
[----:B------:R-:W-:-:S03]  /*0910*/  @P3 LOP3.LUT R14, R14, R27, RZ, 0x3c, !PT ;  /* 0x0000001b0e0e3212 */ /* 0x000fc600078e3cff */
[----:B------:R-:W4:Y:S01]  /*0920*/  @P6 LDG.E R27, desc[UR6][R10.64+0x118] ;  /* 0x000118060a1b6981 */ /* 0x000f22000c1e1900 */
[----:B------:R-:W-:-:S03]  /*0930*/  @P0 LOP3.LUT R5, R5, R20, RZ, 0x3c, !PT ;  /* 0x0000001405050212 */ /* 0x000fc600078e3cff */
[----:B------:R-:W4:Y:S01]  /*0940*/  @P1 LDG.E R20, desc[UR6][R10.64+0xbc] ;  /* 0x0000bc060a141981 */ /* 0x000f22000c1e1900 */
[----:B------:R-:W-:-:S03]  /*0950*/  @P0 LOP3.LUT R3, R3, R24, RZ, 0x3c, !PT ;  /* 0x0000001803030212 */ /* 0x000fc600078e3cff */
[----:B------:R-:W4:Y:S01]  /*0960*/  @P2 LDG.E R24, desc[UR6][R10.64+0xd8] ;  /* 0x0000d8060a182981 */ /* 0x000f22000c1e1900 */
[----:B------:R-:W-:Y:S02]  /*0970*/  @P4 LOP3.LUT R14, R14, R29, RZ, 0x3c, !PT ;  /* 0x0000001d0e0e4212 */ /* 0x000fe400078e3cff */
[----:B------:R-:W-:Y:S02]  /*0980*/  @P1 LOP3.LUT R3, R3, R26, RZ, 0x3c, !PT ;  /* 0x0000001a03031212 */ /* 0x000fe400078e3cff */
[----:B------:R-:W4:Y:S01]  /*0990*/  @P3 LDG.E R26, desc[UR6][R10.64+0xe4] ;  /* 0x0000e4060a1a3981 */ /* 0x000f22000c1e1900 */
[----:B--2---:R-:W-:Y:S02]  /*09a0*/  @P0 LOP3.LUT R2, R2, R19, RZ, 0x3c, !PT ;  /* 0x0000001302020212 */ /* 0x004fe400078e3cff */
[----:B------:R-:W-:Y:S01]  /*09b0*/  LOP3.LUT P0, RZ, R22, 0x8000, RZ, 0xc0, !PT ;  /* 0x0000800016ff7812 */ /* 0x000fe2000780c0ff */
[----:B------:R-:W2:Y:S01]  /*09c0*/  @P2 LDG.E R19, desc[UR6][R10.64+0xcc] ;  /* 0x0000cc060a132981 */ /* 0x000ea2000c1e1900 */
[----:B---3--:R-:W-:-:S03]  /*09d0*/  @P1 LOP3.LUT R2, R2, R23, RZ, 0x3c, !PT ;  /* 0x0000001702021212 */ /* 0x008fc600078e3cff */
[----:B------:R-:W3:Y:S01]  /*09e0*/  @P2 LDG.E R22, desc[UR6][R10.64+0xd0] ;  /* 0x0000d0060a162981 */ /* 0x000ee2000c1e1900 */
[----:B----4-:R-:W-:-:S03]  /*09f0*/  @P1 LOP3.LUT R4, R4, R21, RZ, 0x3c, !PT ;  /* 0x0000001504041212 */ /* 0x010fc600078e3cff */
[----:B------:R-:W4:Y:S01]  /*0a00*/  @P2 LDG.E R21, desc[UR6][R10.64+0xd4] ;  /* 0x0000d4060a152981 */ /* 0x000f22000c1e1900 */
[----:B------:R-:W-:-:S03]  /*0a10*/  @P5 LOP3.LUT R14, R14, R25, RZ, 0x3c, !PT ;  /* 0x000000190e0e5212 */ /* 0x000fc600078e3cff */
[----:B------:R-:W4:Y:S04]  /*0a20*/  @P3 LDG.E R23, desc[UR6][R10.64+0xe0] ;  /* 0x0000e0060a173981 */ /* 0x000f28000c1e1900 */
[----:B------:R-:W4:Y:S01]  /*0a30*/  @P3 LDG.E R25, desc[UR6][R10.64+0xe8] ;  /* 0x0000e8060a193981 */ /* 0x000f22000c1e1900 */
[----:B------:R-:W-:-:S03]  /*0a40*/  @P1 LOP3.LUT R5, R5, R20, RZ, 0x3c, !PT ;  /* 0x0000001405051212 */ /* 0x000fc600078e3cff */
[----:B------:R-:W4:Y:S01]  /*0a50*/  @P3 LDG.E R20, desc[UR6][R10.64+0xec] ;  /* 0x0000ec060a143981 */ /* 0x000f22000c1e1900 */
[----:B------:R-:W-:-:S03]  /*0a60*/  @P2 LOP3.LUT R3, R3, R24, RZ, 0x3c, !PT ;  /* 0x0000001803032212 */ /* 0x000fc600078e3cff */
        /* <DEDUP_REMOVED lines=8> */
[----:B------:R-:W-:Y:S02]  /*0af0*/  @P3 LOP3.LUT R5, R5, R26, RZ, 0x3c, !PT ;  /* 0x0000001a05053212 */ /* 0x000fe400078e3cff */
[----:B------:R-:W-:Y:S01]  /*0b00*/  @P3 LOP3.LUT R4, R4, R23, RZ, 0x3c, !PT ;  /* 0x0000001704043212 */ /* 0x000fe200078e3cff */
[----:B------:R-:W4:Y:S01]  /*0b10*/  @P5 LDG.E R26, desc[UR6][R10.64+0x10c] ;  /* 0x00010c060a1a5981 */ /* 0x000f22000c1e1900 */
[----:B------:R-:W-:-:S03]  /*0b20*/  @P3 LOP3.LUT R2, R2, R25, RZ, 0x3c, !PT ;  /* 0x0000001902023212 */ /* 0x000fc600078e3cff */
[----:B------:R-:W4:Y:S04]  /*0b30*/  @P5 LDG.E R23, desc[UR6][R10.64+0x108] ;  /* 0x000108060a175981 */ /* 0x000f28000c1e1900 */
        /* <DEDUP_REMOVED lines=19> */
[----:B------:R-:W-:-:S05]  /*0c70*/  VIADD R18, R18, 0x10 ;  /* 0x0000001012127836 */ /* 0x000fca0000000000 */
[----:B------:R-:W-:Y:S02]  /*0c80*/  ISETP.NE.AND P1, PT, R18, 0x20, PT ;  /* 0x000000201200780c */ /* 0x000fe40003f25270 */
[----:B------:R-:W-:-:S04]  /*0c90*/  @P5 LOP3.LUT R3, R3, R20, RZ, 0x3c, !PT ;  /* 0x0000001403035212 */ /* 0x000fc800078e3cff */
[----:B------:R-:W-:Y:S02]  /*0ca0*/  @P6 LOP3.LUT R3, R3, R24, RZ, 0x3c, !PT ;  /* 0x0000001803036212 */ /* 0x000fe400078e3cff */
[----:B------:R-:W-:Y:S02]  /*0cb0*/  @P0 LOP3.LUT R14, R14, R27, RZ, 0x3c, !PT ;  /* 0x0000001b0e0e0212 */ /* 0x000fe400078e3cff */
[----:B------:R-:W-:Y:S02]  /*0cc0*/  @P0 LOP3.LUT R3, R3, R28, RZ, 0x3c, !PT ;  /* 0x0000001c03030212 */ /* 0x000fe400078e3cff */
[----:B--2---:R-:W-:Y:S02]  /*0cd0*/  @P6 LOP3.LUT R4, R4, R19, RZ, 0x3c, !PT ;  /* 0x0000001304046212 */ /* 0x004fe400078e3cff */
[----:B---3--:R-:W-:Y:S02]  /*0ce0*/  @P6 LOP3.LUT R5, R5, R22, RZ, 0x3c, !PT ;  /* 0x0000001605056212 */ /* 0x008fe400078e3cff */
[----:B----4-:R-:W-:-:S02]  /*0cf0*/  @P6 LOP3.LUT R2, R2, R21, RZ, 0x3c, !PT ;  /* 0x0000001502026212 */ /* 0x010fc400078e3cff */
[----:B------:R-:W-:Y:S02]  /*0d00*/  @P0 LOP3.LUT R5, R5, R26, RZ, 0x3c, !PT ;  /* 0x0000001a05050212 */ /* 0x000fe400078e3cff */
[----:B------:R-:W-:Y:S02]  /*0d10*/  @P0 LOP3.LUT R4, R4, R23, RZ, 0x3c, !PT ;  /* 0x0000001704040212 */ /* 0x000fe400078e3cff */
[----:B------:R-:W-:Y:S01]  /*0d20*/  @P0 LOP3.LUT R2, R2, R25, RZ, 0x3c, !PT ;  /* 0x0000001902020212 */ /* 0x000fe200078e3cff */
[----:B------:R-:W-:Y:S06]  /*0d30*/  @P1 BRA `(.L_x_65) ;  /* 0xfffffff400481947 */ /* 0x000fec000383ffff */
[----:B------:R-:W-:-:S05]  /*0d40*/  VIADD R16, R16, 0x1 ;  /* 0x0000000110107836 */ /* 0x000fca0000000000 */
[----:B------:R-:W-:-:S13]  /*0d50*/  ISETP.NE.AND P0, PT, R16, 0x5, PT ;  /* 0x000000051000780c */ /* 0x000fda0003f05270 */
[----:B------:R-:W-:Y:S05]  /*0d60*/  @P0 BRA `(.L_x_66) ;  /* 0xfffffff400280947 */ /* 0x000fea000383ffff */
[----:B------:R-:W-:Y:S01]  /*0d70*/  UIADD3 UR4, UPT, UPT, UR4, 0x1, URZ ;  /* 0x0000000104047890 */ /* 0x000fe2000fffe0ff */
[----:B------:R-:W-:Y:S01]  /*0d80*/  LOP3.LUT R10, R0, 0x3, RZ, 0xc0, !PT ;  /* 0x00000003000a7812 */ /* 0x000fe200078ec0ff */
[----:B------:R-:W-:-:S04]  /*0d90*/  IMAD.WIDE.U32 R8, R13, 0x30, R8 ;  /* 0x000000300d087825 */ /* 0x000fc800078e0008 */
[----:B------:R-:W-:Y:S01]  /*0da0*/  ISETP.LE.U32.AND P0, PT, R10, UR4, PT ;  /* 0x000000040a007c0c */ /* 0x000fe2000bf03070 */
[----:B------:R0:W-:Y:S04]  /*0db0*/  STG.E.64 desc[UR6][R8.64+0x8], R4 ;  /* 0x0000080408007986 */ /* 0x0001e8000c101b06 */
[----:B------:R0:W-:Y:S04]  /*0dc0*/  STG.E.64 desc[UR6][R8.64+0x10], R2 ;  /* 0x0000100208007986 */ /* 0x0001e8000c101b06 */
[----:B------:R0:W-:Y:S04]  /*0dd0*/  STG.E desc[UR6][R8.64+0x4], R14 ;  /* 0x0000040e08007986 */ /* 0x0001e8000c101906 */
[----:B------:R-:W-:Y:S05]  /*0de0*/  @!P0 BRA `(.L_x_67) ;  /* 0xfffffff000f88947 */ /* 0x000fea000383ffff */
.L_x_64:
[----:B------:R-:W-:Y:S01]  /*0df0*/  ISETP.GT.U32.AND P0, PT, R0, 0x3, PT ;  /* 0x000000030000780c */ /* 0x000fe20003f04070 */
[----:B------:R-:W-:Y:S01]  /*0e00*/  VIADD R12, R12, 0x1 ;  /* 0x000000010c0c7836 */ /* 0x000fe20000000000 */
[--C-:B------:R-:W-:Y:S02]  /*0e10*/  SHF.R.U64 R0, R0, 0x2, R15.reuse ;  /* 0x0000000200007819 */ /* 0x100fe4000000120f */
[----:B------:R-:W-:Y:S02]  /*0e20*/  ISETP.GT.U32.AND.EX P0, PT, R15, RZ, PT, P0 ;  /* 0x000000ff0f00720c */ /* 0x000fe40003f04100 */
[----:B------:R-:W-:-:S11]  /*0e30*/  SHF.R.U32.HI R15, RZ, 0x2, R15 ;  /* 0x00000002ff0f7819 */ /* 0x000fd6000001160f */
[----:B------:R-:W-:Y:S05]  /*0e40*/  @P0 BRA `(.L_x_68) ;  /* 0xfffffff000c40947 */ /* 0x000fea000383ffff */
.L_x_63:
[----:B0-----:R-:W0:Y:S02]  /*0e50*/  LDC.64 R2, c[0x0][0x388] ;  /* 0x0000e200ff027b82 */ /* 0x001e240000000a00 */
[----:B0-----:R-:W-:-:S05]  /*0e60*/  IMAD.WIDE.U32 R2, R13, 0x30, R2 ;  /* 0x000000300d027825 */ /* 0x001fca00078e0002 */
[----:B------:R-:W-:Y:S04]  /*0e70*/  STG.E.64 desc[UR6][R2.64+0x18], RZ ;  /* 0x000018ff02007986 */ /* 0x000fe8000c101b06 */
[----:B------:R-:W-:Y:S04]  /*0e80*/  STG.E desc[UR6][R2.64+0x20], RZ ;  /* 0x000020ff02007986 */ /* 0x000fe8000c101906 */
[----:B------:R-:W-:Y:S01]  /*0e90*/  STG.E.64 desc[UR6][R2.64+0x28], RZ ;  /* 0x000028ff02007986 */ /* 0x000fe2000c101b06 */
[----:B------:R-:W-:Y:S05]  /*0ea0*/  EXIT ;  /* 0x000000000000794d */ /* 0x000fea0003800000 */
.L_x_69:
        /* <DEDUP_REMOVED lines=13> */
.L_x_279:


//--------------------- .text._Z8knn_cudaiiiiPKfS0_PiPf --------------------------
	.section	.text._Z8knn_cudaiiiiPKfS0_PiPf,"ax",@progbits
	.align	128
        .global         _Z8knn_cudaiiiiPKfS0_PiPf
        .type           _Z8knn_cudaiiiiPKfS0_PiPf,@function
        .size           _Z8knn_cudaiiiiPKfS0_PiPf,(.L_x_265 - _Z8knn_cudaiiiiPKfS0_PiPf)
        .other          _Z8knn_cudaiiiiPKfS0_PiPf,@"STO_CUDA_ENTRY STV_DEFAULT"
_Z8knn_cudaiiiiPKfS0_PiPf:
.text._Z8knn_cudaiiiiPKfS0_PiPf:
[----:B------:R-:W-:Y:S01]  /*0000*/  LDC R1, c[0x0][0x37c] ;  /* 0x0000df00ff017b82 */ /* 0x000fe20000000800 */
[----:B------:R-:W0:Y:S01]  /*0010*/  S2R R8, SR_TID.X ;  /* 0x0000000000087919 */ /* 0x000e220000002100 */
[----:B------:R-:W0:Y:S06]  /*0020*/  LDCU.64 UR22, c[0x0][0x388] ;  /* 0x00007100ff1677ac */ /* 0x000e2c0008000a00 */
[----:B------:R-:W1:Y:S08]  /*0030*/  S2UR UR8, SR_CTAID.X ;  /* 0x00000000000879c3 */ /* 0x000e700000002500 */
[----:B------:R-:W1:Y:S01]  /*0040*/  LDC R7, c[0x0][0x384] ;  /* 0x0000e100ff077b82 */ /* 0x000e620000000800 */
[----:B0-----:R-:W-:Y:S01]  /*0050*/  ISETP.GE.AND P0, PT, R8, UR22, PT ;  /* 0x0000001608007c0c */ /* 0x001fe2000bf06270 */
[----:B-1----:R-:W-:-:S12]  /*0060*/  IMAD R0, R7, UR8, RZ ;  /* 0x0000000807007c24 */ /* 0x002fd8000f8e02ff */
[----:B------:R-:W-:Y:S05]  /*0070*/  @P0 EXIT ;  /* 0x000000000000094d */ /* 0x000fea0003800000 */
[----:B------:R-:W0:Y:S01]  /*0080*/  LDC.64 R18, c[0x0][0x390] ;  /* 0x0000e400ff127b82 */ /* 0x000e220000000a00 */
[----:B------:R-:W1:Y:S01]  /*0090*/  LDCU.128 UR4, c[0x0][0x3a0] ;  /* 0x00007400ff0477ac */ /* 0x000e620008000c00 */
[----:B------:R-:W-:Y:S01]  /*00a0*/  ISETP.GE.AND P0, PT, R7, 0x1, PT ;  /* 0x000000010700780c */ /* 0x000fe20003f06270 */
[----:B------:R-:W-:Y:S01]  /*00b0*/  IMAD R3, R0, 0x3, RZ ;  /* 0x0000000300037824 */ /* 0x000fe200078e02ff */
[----:B------:R-:W-:Y:S01]  /*00c0*/  UIMAD UR8, UR8, UR22, URZ ;  /* 0x00000016080872a4 */ /* 0x000fe2000f8e02ff */
[----:B------:R-:W2:Y:S03]  /*00d0*/  LDCU UR25, c[0x0][0x360] ;  /* 0x00006c00ff1977ac */ /* 0x000ea60008000800 */
[----:B------:R-:W-:Y:S01]  /*00e0*/  UIMAD UR10, UR8, UR23, URZ ;  /* 0x00000017080a72a4 */ /* 0x000fe2000f8e02ff */
[----:B------:R-:W3:Y:S03]  /*00f0*/  LDCU.64 UR20, c[0x0][0x358] ;  /* 0x00006b00ff1477ac */ /* 0x000ee60008000a00 */
[----:B-1----:R-:W-:-:S02]  /*0100*/  UIMAD.WIDE UR4, UR10, 0x4, UR4 ;  /* 0x000000040a0478a5 */ /* 0x002fc4000f8e0204 */
[----:B------:R-:W-:Y:S01]  /*0110*/  UIMAD.WIDE UR6, UR10, 0x4, UR6 ;  /* 0x000000040a0678a5 */ /* 0x000fe2000f8e0206 */
[----:B0-----:R-:W-:Y:S01]  /*0120*/  IMAD.WIDE R18, R3, 0x4, R18 ;  /* 0x0000000403127825 */ /* 0x001fe200078e0212 */
[----:B--23--:R-:W-:Y:S10]  /*0130*/  @!P0 BRA `(.L_x_70) ;  /* 0x00000038002c8947 */ /* 0x00cff40003800000 */
[----:B------:R-:W0:Y:S01]  /*0140*/  LDCU.128 UR16, c[0x0][0x3a0] ;  /* 0x00007400ff1077ac */ /* 0x000e220008000c00 */
[----:B------:R-:W-:Y:S01]  /*0150*/  BSSY.RECONVERGENT B1, `(.L_x_71) ;  /* 0x0000388000017945 */ /* 0x000fe20003800200 */
[----:B------:R-:W-:Y:S01]  /*0160*/  LOP3.LUT R7, R7, 0x3, RZ, 0xc0, !PT ;  /* 0x0000000307077812 */ /* 0x000fe200078ec0ff */
[----:B------:R-:W-:Y:S01]  /*0170*/  UMOV UR8, 0x10 ;  /* 0x0000001000087882 */ /* 0x000fe20000000000 */
[----:B------:R-:W-:Y:S01]  /*0180*/  UMOV UR9, 0x0 ;  /* 0x0000000000097882 */ /* 0x000fe20000000000 */
[----:B------:R-:W-:Y:S02]  /*0190*/  ULOP3.LUT UR24, UR23, 0x7ffffff8, URZ, 0xc0, !UPT ;  /* 0x7ffffff817187892 */ /* 0x000fe4000f8ec0ff */
[----:B------:R-:W-:Y:S02]  /*01a0*/  UIMAD.WIDE UR8, UR10, 0x4, UR8 ;  /* 0x000000040a0878a5 */ /* 0x000fe4000f8e0208 */
[----:B------:R-:W-:Y:S02]  /*01b0*/  UIADD3 UR10, UPT, UPT, UR23, 0x7, URZ ;  /* 0x00000007170a7890 */ /* 0x000fe4000fffe0ff */
[----:B------:R-:W-:Y:S01]  /*01c0*/  IMAD.U32 R6, RZ, RZ, UR24 ;  /* 0x00000018ff067e24 */ /* 0x000fe2000f8e00ff */
[----:B------:R-:W-:-:S02]  /*01d0*/  UIADD3 UR22, UPT, UPT, UR23, -0x2, URZ ;  /* 0xfffffffe17167890 */ /* 0x000fc4000fffe0ff */
[----:B------:R-:W-:Y:S02]  /*01e0*/  ULOP3.LUT UR11, UR10, 0x7, URZ, 0xc0, !UPT ;  /* 0x000000070a0b7892 */ /* 0x000fe4000f8ec0ff */
[----:B------:R-:W-:Y:S02]  /*01f0*/  ULOP3.LUT UR12, UR23, 0x1, URZ, 0xc0, !UPT ;  /* 0x00000001170c7892 */ /* 0x000fe4000f8ec0ff */
[----:B0-----:R-:W-:Y:S02]  /*0200*/  UIADD3 UR15, UP0, UPT, UR8, UR18, URZ ;  /* 0x00000012080f7290 */ /* 0x001fe4000ff1e0ff */
[----:B------:R-:W-:Y:S02]  /*0210*/  UIADD3 UR13, UP1, UPT, UR8, UR16, URZ ;  /* 0x00000010080d7290 */ /* 0x000fe4000ff3e0ff */
[----:B------:R-:W-:Y:S02]  /*0220*/  UIADD3 UR8, UPT, UPT, UR23, 0xf, URZ ;  /* 0x0000000f17087890 */ /* 0x000fe4000fffe0ff */
[----:B------:R-:W-:-:S02]  /*0230*/  UIADD3.X UR16, UPT, UPT, UR9, UR19, URZ, UP0, !UPT ;  /* 0x0000001309107290 */ /* 0x000fc400087fe4ff */
[----:B------:R-:W-:Y:S02]  /*0240*/  UIADD3.X UR14, UPT, UPT, UR9, UR17, URZ, UP1, !UPT ;  /* 0x00000011090e7290 */ /* 0x000fe40008ffe4ff */
[----:B------:R-:W-:Y:S02]  /*0250*/  UIADD3 UR18, UPT, UPT, UR23, -0x1, URZ ;  /* 0xffffffff17127890 */ /* 0x000fe4000fffe0ff */
[----:B------:R-:W-:Y:S02]  /*0260*/  ULOP3.LUT UR9, UR8, 0xf, URZ, 0xc0, !UPT ;  /* 0x0000000f08097892 */ /* 0x000fe4000f8ec0ff */
[----:B------:R-:W-:Y:S02]  /*0270*/  ULOP3.LUT UR17, UR23, 0x7, URZ, 0xc0, !UPT ;  /* 0x0000000717117892 */ /* 0x000fe4000f8ec0ff */
[----:B------:R-:W-:Y:S01]  /*0280*/  ULOP3.LUT UR19, UR23, 0x3, URZ, 0xc0, !UPT ;  /* 0x0000000317137892 */ /* 0x000fe2000f8ec0ff */
[----:B------:R-:W0:Y:S01]  /*0290*/  LDCU UR28, c[0x0][0x384] ;  /* 0x00007080ff1c77ac */ /* 0x000e220008000800 */
[----:B------:R-:W-:-:S02]  /*02a0*/  ULOP3.LUT UR23, UR18, 0xfffffff0, URZ, 0xc0, !UPT ;  /* 0xfffffff012177892 */ /* 0x000fc4000f8ec0ff */
[----:B------:R-:W-:Y:S02]  /*02b0*/  ULOP3.LUT UR8, UR8, 0x7, URZ, 0xc0, !UPT ;  /* 0x0000000708087892 */ /* 0x000fe4000f8ec0ff */
[----:B------:R-:W-:Y:S02]  /*02c0*/  ULOP3.LUT UR10, UR10, 0x3, URZ, 0xc0, !UPT ;  /* 0x000000030a0a7892 */ /* 0x000fe4000f8ec0ff */
[----:B------:R-:W-:Y:S02]  /*02d0*/  UIADD3 UR9, UPT, UPT, UR9, -0x1, URZ ;  /* 0xffffffff09097890 */ /* 0x000fe4000fffe0ff */
[----:B------:R-:W-:-:S12]  /*02e0*/  UIADD3 UR11, UPT, UPT, UR11, -0x1, URZ ;  /* 0xffffffff0b0b7890 */ /* 0x000fd8000fffe0ff */
.L_x_146:
[----:B-1----:R-:W1:Y:S01]  /*02f0*/  S2UR UR24, SR_CTAID.X ;  /* 0x00000000001879c3 */ /* 0x002e620000002500 */
[----:B--2---:R-:W2:Y:S01]  /*0300*/  LDCU.64 UR26, c[0x0][0x398] ;  /* 0x00007300ff1a77ac */ /* 0x004ea20008000a00 */
[----:B------:R-:W-:-:S06]  /*0310*/  IMAD R0, R8, 0x3, RZ ;  /* 0x0000000308007824 */ /* 0x000fcc00078e02ff */
[----:B0-----:R-:W1:Y:S02]  /*0320*/  LDC.64 R10, c[0x0][0x388] ;  /* 0x0000e200ff0a7b82 */ /* 0x001e640000000a00 */
[----:B-1---5:R-:W-:-:S04]  /*0330*/  IMAD R3, R10, UR24, RZ ;  /* 0x000000180a037c24 */ /* 0x022fc8000f8e02ff */
[----:B------:R-:W-:-:S05]  /*0340*/  IMAD R3, R3, 0x3, RZ ;  /* 0x0000000303037824 */ /* 0x000fca00078e02ff */
[----:B------:R-:W-:Y:S02]  /*0350*/  SHF.R.S32.HI R5, RZ, 0x1f, R3 ;  /* 0x0000001fff057819 */ /* 0x000fe40000011403 */
[----:B------:R-:W-:-:S04]  /*0360*/  IADD3 R3, P0, PT, R0, R3, RZ ;  /* 0x0000000300037210 */ /* 0x000fc80007f1e0ff */
[----:B------:R-:W-:Y:S02]  /*0370*/  LEA.HI.X.SX32 R0, R0, R5, 0x1, P0 ;  /* 0x0000000500007211 */ /* 0x000fe400000f0eff */
[----:B--2---:R-:W-:-:S04]  /*0380*/  LEA R12, P0, R3, UR26, 0x2 ;  /* 0x0000001a030c7c11 */ /* 0x004fc8000f8010ff */
[----:B------:R-:W-:-:S05]  /*0390*/  LEA.HI.X R13, R3, UR27, R0, 0x2, P0 ;  /* 0x0000001b030d7c11 */ /* 0x000fca00080f1400 */
[----:B------:R1:W5:Y:S04]  /*03a0*/  LDG.E R5, desc[UR20][R12.64] ;  /* 0x000000140c057981 */ /* 0x000368000c1e1900 */
[----:B------:R1:W5:Y:S04]  /*03b0*/  LDG.E R4, desc[UR20][R12.64+0x4] ;  /* 0x000004140c047981 */ /* 0x000368000c1e1900 */
[----:B------:R1:W5:Y:S01]  /*03c0*/  LDG.E R3, desc[UR20][R12.64+0x8] ;  /* 0x000008140c037981 */ /* 0x000362000c1e1900 */
[----:B------:R-:W-:-:S13]  /*03d0*/  ISETP.GT.AND P0, PT, R11, RZ, PT ;  /* 0x000000ff0b00720c */ /* 0x000fda0003f04270 */
[----:B-1----:R-:W-:Y:S05]  /*03e0*/  @!P0 BRA `(.L_x_72) ;  /* 0x00000004003c8947 */ /* 0x002fea0003800000 */
[----:B------:R-:W-:Y:S01]  /*03f0*/  UISETP.GE.U32.AND UP0, UPT, UR18, 0x7, UPT ;  /* 0x000000071200788c */ /* 0x000fe2000bf06070 */
[----:B------:R-:W-:Y:S02]  /*0400*/  IMAD R0, R8, R11, RZ ;  /* 0x0000000b08007224 */ /* 0x000fe400078e02ff */
[----:B------:R-:W-:-:S06]  /*0410*/  IMAD.MOV.U32 R9, RZ, RZ, RZ ;  /* 0x000000ffff097224 */ /* 0x000fcc00078e00ff */
[----:B------:R-:W-:Y:S05]  /*0420*/  BRA.U !UP0, `(.L_x_73) ;  /* 0x00000001087c7547 */ /* 0x000fea000b800000 */
[----:B------:R-:W-:Y:S02]  /*0430*/  LOP3.LUT R6, R11, 0x7ffffff8, RZ, 0xc0, !PT ;  /* 0x7ffffff80b067812 */ /* 0x000fe400078ec0ff */
[----:B------:R-:W-:-:S03]  /*0440*/  MOV R9, R0 ;  /* 0x0000000000097202 */ /* 0x000fc60000000f00 */
[----:B------:R-:W-:-:S07]  /*0450*/  IMAD.MOV R2, RZ, RZ, -R6 ;  /* 0x000000ffff027224 */ /* 0x000fce00078e0a06 */
.L_x_74:
[----:B-1----:R-:W-:Y:S01]  /*0460*/  MOV R15, UR16 ;  /* 0x00000010000f7c02 */ /* 0x002fe20008000f00 */
[----:B------:R-:W-:Y:S02]  /*0470*/  IMAD.U32 R14, RZ, RZ, UR15 ;  /* 0x0000000fff0e7e24 */ /* 0x000fe4000f8e00ff */
[----:B------:R-:W-:Y:S02]  /*0480*/  HFMA2 R17, -RZ, RZ, 7.76171875, 30 ;  /* 0x47c34f80ff117431 */ /* 0x000fe400000001ff */
[----:B------:R-:W-:Y:S02]  /*0490*/  IMAD.U32 R12, RZ, RZ, UR13 ;  /* 0x0000000dff0c7e24 */ /* 0x000fe4000f8e00ff */
[----:B------:R-:W-:Y:S02]  /*04a0*/  IMAD.U32 R13, RZ, RZ, UR14 ;  /* 0x0000000eff0d7e24 */ /* 0x000fe4000f8e00ff */
[----:B------:R-:W-:-:S04]  /*04b0*/  IMAD.WIDE R14, R9, 0x4, R14 ;  /* 0x00000004090e7825 */ /* 0x000fc800078e020e */
[C---:B------:R-:W-:Y:S01]  /*04c0*/  IMAD.WIDE R12, R9.reuse, 0x4, R12 ;  /* 0x00000004090c7825 */ /* 0x040fe200078e020c */
[----:B------:R1:W-:Y:S03]  /*04d0*/  STG.E desc[UR20][R14.64+-0x10], R17 ;  /* 0xfffff0110e007986 */ /* 0x0003e6000c101914 */
[----:B------:R-:W-:Y:S01]  /*04e0*/  VIADD R2, R2, 0x8 ;  /* 0x0000000802027836 */ /* 0x000fe20000000000 */
[----:B------:R1:W-:Y:S01]  /*04f0*/  STG.E desc[UR20][R12.64+-0x10], RZ ;  /* 0xfffff0ff0c007986 */ /* 0x0003e2000c101914 */
[----:B------:R-:W-:-:S03]  /*0500*/  VIADD R9, R9, 0x8 ;  /* 0x0000000809097836 */ /* 0x000fc60000000000 */
[----:B------:R1:W-:Y:S01]  /*0510*/  STG.E desc[UR20][R14.64+-0xc], R17 ;  /* 0xfffff4110e007986 */ /* 0x0003e2000c101914 */
[----:B------:R-:W-:-:S03]  /*0520*/  ISETP.NE.AND P0, PT, R2, RZ, PT ;  /* 0x000000ff0200720c */ /* 0x000fc60003f05270 */
[----:B------:R1:W-:Y:S04]  /*0530*/  STG.E desc[UR20][R12.64+-0xc], RZ ;  /* 0xfffff4ff0c007986 */ /* 0x0003e8000c101914 */
[----:B------:R1:W-:Y:S04]  /*0540*/  STG.E desc[UR20][R14.64+-0x8], R17 ;  /* 0xfffff8110e007986 */ /* 0x0003e8000c101914 */
        /* <DEDUP_REMOVED lines=10> */
[----:B------:R1:W-:Y:S01]  /*05f0*/  STG.E desc[UR20][R12.64+0xc], RZ ;  /* 0x00000cff0c007986 */ /* 0x0003e2000c101914 */
[----:B------:R-:W-:Y:S05]  /*0600*/  @P0 BRA `(.L_x_74) ;  /* 0xfffffffc00940947 */ /* 0x000fea000383ffff */
[----:B------:R-:W-:-:S07]  /*0610*/  MOV R9, R6 ;  /* 0x0000000600097202 */ /* 0x000fce0000000f00 */
.L_x_73:
[----:B------:R-:W-:-:S09]  /*0620*/  UISETP.NE.AND UP0, UPT, UR17, URZ, UPT ;  /* 0x000000ff1100728c */ /* 0x000fd2000bf05270 */
[----:B------:R-:W-:Y:S05]  /*0630*/  BRA.U !UP0, `(.L_x_72) ;  /* 0x0000000108a87547 */ /* 0x000fea000b800000 */
[----:B------:R-:W-:Y:S02]  /*0640*/  UIADD3 UR24, UPT, UPT, UR17, -0x1, URZ ;  /* 0xffffffff11187890 */ /* 0x000fe4000fffe0ff */
[----:B------:R-:W-:Y:S02]  /*0650*/  UISETP.NE.AND UP1, UPT, UR19, URZ, UPT ;  /* 0x000000ff1300728c */ /* 0x000fe4000bf25270 */
[----:B------:R-:W-:-:S09]  /*0660*/  UISETP.GE.U32.AND UP0, UPT, UR24, 0x3, UPT ;  /* 0x000000031800788c */ /* 0x000fd2000bf06070 */
[----:B------:R-:W-:Y:S05]  /*0670*/  BRA.U !UP0, `(.L_x_75) ;  /* 0x00000001083c7547 */ /* 0x000fea000b800000 */
[----:B-1----:R-:W-:Y:S01]  /*0680*/  IMAD.IADD R14, R0, 0x1, R9 ;  /* 0x00000001000e7824 */ /* 0x002fe200078e0209 */
[----:B------:R-:W-:Y:S01]  /*0690*/  MOV R15, 0x4 ;  /* 0x00000004000f7802 */ /* 0x000fe20000000f00 */
[----:B------:R-:W-:Y:S02]  /*06a0*/  IMAD.MOV.U32 R13, RZ, RZ, 0x4 ;  /* 0x00000004ff0d7424 */ /* 0x000fe400078e00ff */
[----:B------:R-:W-:Y:S02]  /*06b0*/  IMAD.MOV.U32 R17, RZ, RZ, 0x47c34f80 ;  /* 0x47c34f80ff117424 */ /* 0x000fe400078e00ff */
[----:B------:R-:W-:-:S04]  /*06c0*/  IMAD.WIDE R12, R14, R13, UR6 ;  /* 0x000000060e0c7e25 */ /* 0x000fc8000f8e020d */
[----:B------:R-:W-:Y:S01]  /*06d0*/  IMAD.WIDE R14, R14, R15, UR4 ;  /* 0x000000040e0e7e25 */ /* 0x000fe2000f8e020f */
[----:B------:R2:W-:Y:S03]  /*06e0*/  STG.E desc[UR20][R12.64], R17 ;  /* 0x000000110c007986 */ /* 0x0005e6000c101914 */
[----:B------:R-:W-:Y:S01]  /*06f0*/  VIADD R9, R9, 0x4 ;  /* 0x0000000409097836 */ /* 0x000fe20000000000 */
[----:B------:R2:W-:Y:S04]  /*0700*/  STG.E desc[UR20][R14.64], RZ ;  /* 0x000000ff0e007986 */ /* 0x0005e8000c101914 */
[----:B------:R2:W-:Y:S04]  /*0710*/  STG.E desc[UR20][R12.64+0x4], R17 ;  /* 0x000004110c007986 */ /* 0x0005e8000c101914 */
[----:B------:R2:W-:Y:S04]  /*0720*/  STG.E desc[UR20][R14.64+0x4], RZ ;  /* 0x000004ff0e007986 */ /* 0x0005e8000c101914 */
[----:B------:R2:W-:Y:S04]  /*0730*/  STG.E desc[UR20][R12.64+0x8], R17 ;  /* 0x000008110c007986 */ /* 0x0005e8000c101914 */
[----:B------:R2:W-:Y:S04]  /*0740*/  STG.E desc[UR20][R14.64+0x8], RZ ;  /* 0x000008ff0e007986 */ /* 0x0005e8000c101914 */
[----:B------:R2:W-:Y:S04]  /*0750*/  STG.E desc[UR20][R12.64+0xc], R17 ;  /* 0x00000c110c007986 */ /* 0x0005e8000c101914 */
[----:B------:R2:W-:Y:S02]  /*0760*/  STG.E desc[UR20][R14.64+0xc], RZ ;  /* 0x00000cff0e007986 */ /* 0x0005e4000c101914 */
.L_x_75:
[----:B------:R-:W-:Y:S05]  /*0770*/  BRA.U !UP1, `(.L_x_72) ;  /* 0x0000000109587547 */ /* 0x000fea000b800000 */
[----:B------:R-:W-:Y:S01]  /*0780*/  UISETP.NE.AND UP0, UPT, UR19, 0x1, UPT ;  /* 0x000000011300788c */ /* 0x000fe2000bf05270 */
[----:B------:R-:W-:Y:S01]  /*0790*/  HFMA2 R21, -RZ, RZ, 0, 2.384185791015625e-07 ;  /* 0x00000004ff157431 */ /* 0x000fe200000001ff */
[----:B------:R-:W-:-:S07]  /*07a0*/  ISETP.NE.AND P0, PT, RZ, UR12, PT ;  /* 0x0000000cff007c0c */ /* 0x000fce000bf05270 */
[----:B------:R-:W-:Y:S06]  /*07b0*/  BRA.U !UP0, `(.L_x_76) ;  /* 0x00000001082c7547 */ /* 0x000fec000b800000 */
[----:B-12---:R-:W-:Y:S01]  /*07c0*/  IMAD.IADD R14, R0, 0x1, R9 ;  /* 0x00000001000e7824 */ /* 0x006fe200078e0209 */
        /* <DEDUP_REMOVED lines=9> */
[----:B------:R3:W-:Y:S02]  /*0860*/  STG.E desc[UR20][R14.64+0x4], RZ ;  /* 0x000004ff0e007986 */ /* 0x0007e4000c101914 */
.L_x_76:
[----:B------:R-:W-:Y:S01]  /*0870*/  @P0 IADD3 R0, PT, PT, R0, R9, RZ ;  /* 0x0000000900000210 */ /* 0x000fe20007ffe0ff */
[----:B-123--:R-:W-:Y:S02]  /*0880*/  IMAD.MOV.U32 R15, RZ, RZ, 0x4 ;  /* 0x00000004ff0f7424 */ /* 0x00efe400078e00ff */
[----:B------:R-:W-:Y:S02]  /*0890*/  @P0 IMAD.MOV.U32 R9, RZ, RZ, 0x47c34f80 ;  /* 0x47c34f80ff090424 */ /* 0x000fe400078e00ff */
[----:B------:R-:W-:-:S04]  /*08a0*/  @P0 IMAD.WIDE R12, R0, R21, UR6 ;  /* 0x00000006000c0e25 */ /* 0x000fc8000f8e0215 */
[----:B------:R-:W-:Y:S01]  /*08b0*/  @P0 IMAD.WIDE R14, R0, R15, UR4 ;  /* 0x00000004000e0e25 */ /* 0x000fe2000f8e020f */
[----:B------:R3:W-:Y:S04]  /*08c0*/  @P0 STG.E desc[UR20][R12.64], R9 ;  /* 0x000000090c000986 */ /* 0x0007e8000c101914 */
[----:B------:R3:W-:Y:S02]  /*08d0*/  @P0 STG.E desc[UR20][R14.64], RZ ;  /* 0x000000ff0e000986 */ /* 0x0007e4000c101914 */
.L_x_72:
[----:B------:R-:W-:Y:S01]  /*08e0*/  ISETP.GE.AND P0, PT, R11, 0x2, PT ;  /* 0x000000020b00780c */ /* 0x000fe20003f06270 */
[----:B------:R-:W-:Y:S01]  /*08f0*/  IMAD R11, R8, R11, RZ ;  /* 0x0000000b080b7224 */ /* 0x000fe200078e02ff */
[----:B------:R-:W-:Y:S01]  /*0900*/  MOV R16, 0x4 ;  /* 0x0000000400107802 */ /* 0x000fe20000000f00 */
[----:B-123--:R-:W-:Y:S01]  /*0910*/  IMAD.MOV.U32 R14, RZ, RZ, 0x4 ;  /* 0x00000004ff0e7424 */ /* 0x00efe200078e00ff */
[----:B------:R-:W-:Y:S03]  /*0920*/  BSSY.RECONVERGENT B0, `(.L_x_77) ;  /* 0x00001f3000007945 */ /* 0x000fe60003800200 */
[----:B------:R-:W-:-:S04]  /*0930*/  IMAD.WIDE R16, R11, R16, UR6 ;  /* 0x000000060b107e25 */ /* 0x000fc8000f8e0210 */
[----:B------:R-:W-:Y:S02]  /*0940*/  IMAD.WIDE R14, R11, R14, UR4 ;  /* 0x000000040b0e7e25 */ /* 0x000fe4000f8e020e */
[----:B------:R-:W-:Y:S05]  /*0950*/  @P0 BRA `(.L_x_78) ;  /* 0x0000001000940947 */ /* 0x000fea0003800000 */
[----:B------:R-:W1:Y:S01]  /*0960*/  LDCU UR24, c[0x0][0x384] ;  /* 0x00007080ff1877ac */ /* 0x000e620008000800 */
[----:B------:R-:W-:Y:S02]  /*0970*/  HFMA2 R27, -RZ, RZ, 0, 0 ;  /* 0x00000000ff1b7431 */ /* 0x000fe400000001ff */
[----:B------:R-:W-:Y:S02]  /*0980*/  IMAD.MOV.U32 R11, RZ, RZ, 0x47c34f80 ;  /* 0x47c34f80ff0b7424 */ /* 0x000fe400078e00ff */
[----:B------:R-:W-:Y:S01]  /*0990*/  IMAD.MOV.U32 R13, RZ, RZ, RZ ;  /* 0x000000ffff0d7224 */ /* 0x000fe200078e00ff */
[----:B-1----:R-:W-:-:S09]  /*09a0*/  UISETP.GE.U32.AND UP0, UPT, UR24, 0x4, UPT ;  /* 0x000000041800788c */ /* 0x002fd2000bf06070 */
[----:B------:R-:W-:Y:S05]  /*09b0*/  BRA.U !UP0, `(.L_x_79) ;  /* 0x0000000908847547 */ /* 0x000fea000b800000 */
[----:B------:R-:W-:Y:S01]  /*09c0*/  IMAD.MOV.U32 R11, RZ, RZ, 0x47c34f80 ;  /* 0x47c34f80ff0b7424 */ /* 0x000fe200078e00ff */
[----:B------:R-:W-:Y:S01]  /*09d0*/  MOV R2, RZ ;  /* 0x000000ff00027202 */ /* 0x000fe20000000f00 */
[----:B------:R-:W-:-:S07]  /*09e0*/  IMAD.MOV.U32 R13, RZ, RZ, RZ ;  /* 0x000000ffff0d7224 */ /* 0x000fce00078e00ff */
.L_x_100:
[----:B------:R-:W-:-:S04]  /*09f0*/  IMAD R21, R2, 0x3, RZ ;  /* 0x0000000302157824 */ /* 0x000fc800078e02ff */
[----:B------:R-:W-:-:S05]  /*0a00*/  IMAD.WIDE.U32 R28, R21, 0x4, R18 ;  /* 0x00000004151c7825 */ /* 0x000fca00078e0012 */
[----:B------:R-:W2:Y:S04]  /*0a10*/  LDG.E R9, desc[UR20][R28.64+0x4] ;  /* 0x000004141c097981 */ /* 0x000ea8000c1e1900 */
[----:B------:R-:W3:Y:S04]  /*0a20*/  LDG.E R0, desc[UR20][R28.64] ;  /* 0x000000141c007981 */ /* 0x000ee8000c1e1900 */
[----:B------:R-:W4:Y:S01]  /*0a30*/  LDG.E R10, desc[UR20][R28.64+0x8] ;  /* 0x000008141c0a7981 */ /* 0x000f22000c1e1900 */
[----:B------:R-:W-:Y:S01]  /*0a40*/  BSSY.RECONVERGENT B2, `(.L_x_80) ;  /* 0x0000013000027945 */ /* 0x000fe20003800200 */
[----:B--2--5:R-:W-:Y:S01]  /*0a50*/  FADD R9, -R4, R9 ;  /* 0x0000000904097221 */ /* 0x024fe20000000100 */
[----:B---3--:R-:W-:-:S03]  /*0a60*/  FADD R0, -R5, R0 ;  /* 0x0000000005007221 */ /* 0x008fc60000000100 */
[----:B------:R-:W-:Y:S01]  /*0a70*/  FMUL R9, R9, R9 ;  /* 0x0000000909097220 */ /* 0x000fe20000400000 */
[----:B----4-:R-:W-:-:S03]  /*0a80*/  FADD R10, -R3, R10 ;  /* 0x0000000a030a7221 */ /* 0x010fc60000000100 */
[----:B------:R-:W-:-:S04]  /*0a90*/  FFMA R9, R0, R0, R9 ;  /* 0x0000000000097223 */ /* 0x000fc80000000009 */
[----:B------:R-:W-:-:S04]  /*0aa0*/  FFMA R10, R10, R10, R9 ;  /* 0x0000000a0a0a7223 */ /* 0x000fc80000000009 */
[----:B------:R-:W-:Y:S01]  /*0ab0*/  VIADD R0, R10, 0xf3000000 ;  /* 0xf30000000a007836 */ /* 0x000fe20000000000 */
[----:B------:R1:W2:Y:S04]  /*0ac0*/  MUFU.RSQ R9, R10 ;  /* 0x0000000a00097308 */ /* 0x0002a80000001400 */
[----:B------:R-:W-:-:S13]  /*0ad0*/  ISETP.GT.U32.AND P0, PT, R0, 0x727fffff, PT ;  /* 0x727fffff0000780c */ /* 0x000fda0003f04070 */
[----:B012---:R-:W-:Y:S05]  /*0ae0*/  @!P0 BRA `(.L_x_81) ;  /* 0x0000000000108947 */ /* 0x007fea0003800000 */
[----:B------:R-:W-:Y:S02]  /*0af0*/  MOV R0, R10 ;  /* 0x0000000a00007202 */ /* 0x000fe40000000f00 */
[----:B------:R-:W-:-:S07]  /*0b00*/  MOV R10, 0xb20 ;  /* 0x00000b20000a7802 */ /* 0x000fce0000000f00 */
[----:B0-----:R-:W-:Y:S05]  /*0b10*/  CALL.REL.NOINC `($__internal_0_$__cuda_sm20_sqrt_rn_f32_slowpath) ;  /* 0x0000003c00647944 */ /* 0x001fea0003c00000 */
[----:B------:R-:W-:Y:S05]  /*0b20*/  BRA `(.L_x_82) ;  /* 0x0000000000107947 */ /* 0x000fea0003800000 */
.L_x_81:
[----:B------:R-:W-:Y:S01]  /*0b30*/  FMUL.FTZ R23, R10, R9 ;  /* 0x000000090a177220 */ /* 0x000fe20000410000 */
[----:B------:R-:W-:-:S03]  /*0b40*/  FMUL.FTZ R9, R9, 0.5 ;  /* 0x3f00000009097820 */ /* 0x000fc60000410000 */
[----:B------:R-:W-:-:S04]  /*0b50*/  FFMA R0, -R23, R23, R10 ;  /* 0x0000001717007223 */ /* 0x000fc8000000010a */
[----:B------:R-:W-:-:S07]  /*0b60*/  FFMA R23, R0, R9, R23 ;  /* 0x0000000900177223 */ /* 0x000fce0000000017 */
.L_x_82:
[----:B0-----:R-:W-:Y:S05]  /*0b70*/  BSYNC.RECONVERGENT B2 ;  /* 0x0000000000027941 */ /* 0x001fea0003800200 */
.L_x_80:
[----:B------:R-:W-:Y:S01]  /*0b80*/  FMNMX R23, R23, 9.999999682655225389e-21, !PT ;  /* 0x1e3ce50817177809 */ /* 0x000fe20007800000 */
[----:B------:R-:W-:Y:S01]  /*0b90*/  BSSY.RECONVERGENT B2, `(.L_x_83) ;  /* 0x000000b000027945 */ /* 0x000fe20003800200 */
[----:B------:R-:W-:Y:S02]  /*0ba0*/  IMAD.MOV.U32 R20, RZ, RZ, RZ ;  /* 0x000000ffff147224 */ /* 0x000fe400078e00ff */
[----:B------:R-:W-:Y:S01]  /*0bb0*/  FSETP.GEU.AND P0, PT, R23, 1.00000001335143196e-10, PT ;  /* 0x2edbe6ff1700780b */ /* 0x000fe20003f0e000 */
[----:B------:R-:W-:-:S12]  /*0bc0*/  IMAD.MOV.U32 R22, RZ, RZ, R2 ;  /* 0x000000ffff167224 */ /* 0x000fd800078e0002 */
[----:B------:R-:W-:Y:S05]  /*0bd0*/  @!P0 BRA `(.L_x_84) ;  /* 0x0000000000188947 */ /* 0x000fea0003800000 */
[----:B------:R-:W2:Y:S01]  /*0be0*/  LDG.E R0, desc[UR20][R16.64] ;  /* 0x0000001410007981 */ /* 0x000ea2000c1e1900 */
[----:B------:R-:W-:Y:S01]  /*0bf0*/  MOV R22, R13 ;  /* 0x0000000d00167202 */ /* 0x000fe20000000f00 */
[----:B------:R-:W-:Y:S01]  /*0c00*/  IMAD.MOV.U32 R20, RZ, RZ, R11 ;  /* 0x000000ffff147224 */ /* 0x000fe200078e000b */
[----:B--2---:R-:W-:-:S13]  /*0c10*/  FSETP.GT.AND P0, PT, R0, R23, PT ;  /* 0x000000170000720b */ /* 0x004fda0003f04000 */
[----:B------:R0:W-:Y:S04]  /*0c20*/  @P0 STG.E desc[UR20][R16.64], R23 ;  /* 0x0000001710000986 */ /* 0x0001e8000c101914 */
[----:B------:R0:W-:Y:S02]  /*0c30*/  @P0 STG.E desc[UR20][R14.64], R2 ;  /* 0x000000020e000986 */ /* 0x0001e4000c101914 */
.L_x_84:
[----:B------:R-:W-:Y:S05]  /*0c40*/  BSYNC.RECONVERGENT B2 ;  /* 0x0000000000027941 */ /* 0x000fea0003800200 */
.L_x_83:
[----:B------:R-:W2:Y:S04]  /*0c50*/  LDG.E R9, desc[UR20][R28.64+0x10] ;  /* 0x000010141c097981 */ /* 0x000ea8000c1e1900 */
[----:B------:R-:W3:Y:S04]  /*0c60*/  LDG.E R0, desc[UR20][R28.64+0xc] ;  /* 0x00000c141c007981 */ /* 0x000ee8000c1e1900 */
[----:B------:R-:W4:Y:S01]  /*0c70*/  LDG.E R10, desc[UR20][R28.64+0x14] ;  /* 0x000014141c0a7981 */ /* 0x000f22000c1e1900 */
[----:B------:R-:W-:Y:S01]  /*0c80*/  BSSY.RECONVERGENT B2, `(.L_x_85) ;  /* 0x0000014000027945 */ /* 0x000fe20003800200 */
[----:B------:R-:W-:Y:S01]  /*0c90*/  IADD3 R27, PT, PT, R2, 0x1, RZ ;  /* 0x00000001021b7810 */ /* 0x000fe20007ffe0ff */
[----:B--2---:R-:W-:Y:S01]  /*0ca0*/  FADD R9, -R4, R9 ;  /* 0x0000000904097221 */ /* 0x004fe20000000100 */
        /* <DEDUP_REMOVED lines=8> */
[----:B-12---:R-:W-:Y:S05]  /*0d30*/  @!P0 BRA `(.L_x_86) ;  /* 0x0000000000108947 */ /* 0x006fea0003800000 */
[----:B------:R-:W-:Y:S01]  /*0d40*/  IMAD.MOV.U32 R0, RZ, RZ, R10 ;  /* 0x000000ffff007224 */ /* 0x000fe200078e000a */
[----:B------:R-:W-:-:S07]  /*0d50*/  MOV R10, 0xd70 ;  /* 0x00000d70000a7802 */ /* 0x000fce0000000f00 */
[----:B0-----:R-:W-:Y:S05]  /*0d60*/  CALL.REL.NOINC `($__internal_0_$__cuda_sm20_sqrt_rn_f32_slowpath) ;  /* 0x0000003800d07944 */ /* 0x001fea0003c00000 */
[----:B------:R-:W-:Y:S05]  /*0d70*/  BRA `(.L_x_87) ;  /* 0x0000000000107947 */ /* 0x000fea0003800000 */
.L_x_86:
[----:B0-----:R-:W-:Y:S01]  /*0d80*/  FMUL.FTZ R23, R10, R9 ;  /* 0x000000090a177220 */ /* 0x001fe20000410000 */
[----:B------:R-:W-:-:S03]  /*0d90*/  FMUL.FTZ R9, R9, 0.5 ;  /* 0x3f00000009097820 */ /* 0x000fc60000410000 */
[----:B------:R-:W-:-:S04]  /*0da0*/  FFMA R0, -R23, R23, R10 ;  /* 0x0000001717007223 */ /* 0x000fc8000000010a */
[----:B------:R-:W-:-:S07]  /*0db0*/  FFMA R23, R0, R9, R23 ;  /* 0x0000000900177223 */ /* 0x000fce0000000017 */
.L_x_87:
[----:B------:R-:W-:Y:S05]  /*0dc0*/  BSYNC.RECONVERGENT B2 ;  /* 0x0000000000027941 */ /* 0x000fea0003800200 */
.L_x_85:
[----:B------:R-:W-:Y:S01]  /*0dd0*/  FMNMX R23, R23, 9.999999682655225389e-21, !PT ;  /* 0x1e3ce50817177809 */ /* 0x000fe20007800000 */
[----:B------:R-:W-:Y:S01]  /*0de0*/  VIADD R25, R21, 0x6 ;  /* 0x0000000615197836 */ /* 0x000fe20000000000 */
[----:B------:R-:W-:Y:S01]  /*0df0*/  BSSY.RECONVERGENT B2, `(.L_x_88) ;  /* 0x000000c000027945 */ /* 0x000fe20003800200 */
[----:B------:R-:W-:Y:S01]  /*0e00*/  HFMA2 R11, -RZ, RZ, 0, 0 ;  /* 0x00000000ff0b7431 */ /* 0x000fe200000001ff */
[----:B------:R-:W-:Y:S01]  /*0e10*/  FSETP.GEU.AND P0, PT, R23, 1.00000001335143196e-10, PT ;  /* 0x2edbe6ff1700780b */ /* 0x000fe20003f0e000 */
[----:B------:R-:W-:-:S04]  /*0e20*/  IMAD.WIDE.U32 R24, R25, 0x4, R18 ;  /* 0x0000000419187825 */ /* 0x000fc800078e0012 */
[----:B------:R-:W-:-:S08]  /*0e30*/  IMAD.MOV.U32 R13, RZ, RZ, R27 ;  /* 0x000000ffff0d7224 */ /* 0x000fd000078e001b */
[----:B------:R-:W-:Y:S05]  /*0e40*/  @!P0 BRA `(.L_x_89) ;  /* 0x0000000000188947 */ /* 0x000fea0003800000 */
[----:B------:R-:W2:Y:S01]  /*0e50*/  LDG.E R0, desc[UR20][R16.64] ;  /* 0x0000001410007981 */ /* 0x000ea2000c1e1900 */
[----:B------:R-:W-:Y:S01]  /*0e60*/  IMAD.MOV.U32 R13, RZ, RZ, R22 ;  /* 0x000000ffff0d7224 */ /* 0x000fe200078e0016 */
[----:B------:R-:W-:Y:S02]  /*0e70*/  MOV R11, R20 ;  /* 0x00000014000b7202 */ /* 0x000fe40000000f00 */
[----:B--2---:R-:W-:-:S13]  /*0e80*/  FSETP.GT.AND P0, PT, R0, R23, PT ;  /* 0x000000170000720b */ /* 0x004fda0003f04000 */
[----:B------:R0:W-:Y:S04]  /*0e90*/  @P0 STG.E desc[UR20][R16.64], R23 ;  /* 0x0000001710000986 */ /* 0x0001e8000c101914 */
[----:B------:R0:W-:Y:S02]  /*0ea0*/  @P0 STG.E desc[UR20][R14.64], R27 ;  /* 0x0000001b0e000986 */ /* 0x0001e4000c101914 */
.L_x_89:
[----:B------:R-:W-:Y:S05]  /*0eb0*/  BSYNC.RECONVERGENT B2 ;  /* 0x0000000000027941 */ /* 0x000fea0003800200 */
.L_x_88:
[----:B------:R-:W2:Y:S04]  /*0ec0*/  LDG.E R9, desc[UR20][R24.64+0x4] ;  /* 0x0000041418097981 */ /* 0x000ea8000c1e1900 */
[----:B------:R-:W3:Y:S04]  /*0ed0*/  LDG.E R0, desc[UR20][R24.64] ;  /* 0x0000001418007981 */ /* 0x000ee8000c1e1900 */
[----:B------:R-:W4:Y:S01]  /*0ee0*/  LDG.E R10, desc[UR20][R24.64+0x8] ;  /* 0x00000814180a7981 */ /* 0x000f22000c1e1900 */
[----:B------:R-:W-:Y:S01]  /*0ef0*/  BSSY.RECONVERGENT B2, `(.L_x_90) ;  /* 0x0000014000027945 */ /* 0x000fe20003800200 */
[----:B0-----:R-:W-:-:S02]  /*0f00*/  VIADD R27, R2, 0x2 ;  /* 0x00000002021b7836 */ /* 0x001fc40000000000 */
[----:B--2---:R-:W-:Y:S01]  /*0f10*/  FADD R9, -R4, R9 ;  /* 0x0000000904097221 */ /* 0x004fe20000000100 */
[----:B---3--:R-:W-:-:S03]  /*0f20*/  FADD R0, -R5, R0 ;  /* 0x0000000005007221 */ /* 0x008fc60000000100 */
[----:B------:R-:W-:Y:S01]  /*0f30*/  FMUL R9, R9, R9 ;  /* 0x0000000909097220 */ /* 0x000fe20000400000 */
[----:B----4-:R-:W-:-:S03]  /*0f40*/  FADD R10, -R3, R10 ;  /* 0x0000000a030a7221 */ /* 0x010fc60000000100 */
[----:B------:R-:W-:-:S04]  /*0f50*/  FFMA R9, R0, R0, R9 ;  /* 0x0000000000097223 */ /* 0x000fc80000000009 */
[----:B------:R-:W-:-:S04]  /*0f60*/  FFMA R10, R10, R10, R9 ;  /* 0x0000000a0a0a7223 */ /* 0x000fc80000000009 */
[----:B------:R-:W-:Y:S01]  /*0f70*/  VIADD R0, R10, 0xf3000000 ;  /* 0xf30000000a007836 */ /* 0x000fe20000000000 */
[----:B------:R0:W1:Y:S04]  /*0f80*/  MUFU.RSQ R9, R10 ;  /* 0x0000000a00097308 */ /* 0x0000680000001400 */
[----:B------:R-:W-:-:S13]  /*0f90*/  ISETP.GT.U32.AND P0, PT, R0, 0x727fffff, PT ;  /* 0x727fffff0000780c */ /* 0x000fda0003f04070 */
[----:B01----:R-:W-:Y:S05]  /*0fa0*/  @!P0 BRA `(.L_x_91) ;  /* 0x0000000000108947 */ /* 0x003fea0003800000 */
[----:B------:R-:W-:Y:S02]  /*0fb0*/  MOV R0, R10 ;  /* 0x0000000a00007202 */ /* 0x000fe40000000f00 */
[----:B------:R-:W-:-:S07]  /*0fc0*/  MOV R10, 0xfe0 ;  /* 0x00000fe0000a7802 */ /* 0x000fce0000000f00 */
[----:B------:R-:W-:Y:S05]  /*0fd0*/  CALL.REL.NOINC `($__internal_0_$__cuda_sm20_sqrt_rn_f32_slowpath) ;  /* 0x0000003800347944 */ /* 0x000fea0003c00000 */
[----:B------:R-:W-:Y:S05]  /*0fe0*/  BRA `(.L_x_92) ;  /* 0x0000000000107947 */ /* 0x000fea0003800000 */
.L_x_91:
[----:B------:R-:W-:Y:S01]  /*0ff0*/  FMUL.FTZ R23, R10, R9 ;  /* 0x000000090a177220 */ /* 0x000fe20000410000 */
[----:B------:R-:W-:-:S03]  /*1000*/  FMUL.FTZ R9, R9, 0.5 ;  /* 0x3f00000009097820 */ /* 0x000fc60000410000 */
[----:B------:R-:W-:-:S04]  /*1010*/  FFMA R0, -R23, R23, R10 ;  /* 0x0000001717007223 */ /* 0x000fc8000000010a */
[----:B------:R-:W-:-:S07]  /*1020*/  FFMA R23, R0, R9, R23 ;  /* 0x0000000900177223 */ /* 0x000fce0000000017 */
.L_x_92:
[----:B------:R-:W-:Y:S05]  /*1030*/  BSYNC.RECONVERGENT B2 ;  /* 0x0000000000027941 */ /* 0x000fea0003800200 */
.L_x_90:
[----:B------:R-:W-:Y:S01]  /*1040*/  FMNMX R9, R23, 9.999999682655225389e-21, !PT ;  /* 0x1e3ce50817097809 */ /* 0x000fe20007800000 */
[----:B------:R-:W-:Y:S01]  /*1050*/  VIADD R23, R21, 0x9 ;  /* 0x0000000915177836 */ /* 0x000fe20000000000 */
[----:B------:R-:W-:Y:S01]  /*1060*/  BSSY.RECONVERGENT B2, `(.L_x_93) ;  /* 0x000000c000027945 */ /* 0x000fe20003800200 */
[----:B------:R-:W-:Y:S01]  /*1070*/  IMAD.MOV.U32 R20, RZ, RZ, RZ ;  /* 0x000000ffff147224 */ /* 0x000fe200078e00ff */
[----:B------:R-:W-:Y:S01]  /*1080*/  FSETP.GEU.AND P0, PT, R9, 1.00000001335143196e-10, PT ;  /* 0x2edbe6ff0900780b */ /* 0x000fe20003f0e000 */
[----:B------:R-:W-:Y:S01]  /*1090*/  IMAD.WIDE.U32 R22, R23, 0x4, R18 ;  /* 0x0000000417167825 */ /* 0x000fe200078e0012 */
[----:B------:R-:W-:-:S11]  /*10a0*/  MOV R21, R27 ;  /* 0x0000001b00157202 */ /* 0x000fd60000000f00 */
[----:B------:R-:W-:Y:S05]  /*10b0*/  @!P0 BRA `(.L_x_94) ;  /* 0x0000000000188947 */ /* 0x000fea0003800000 */
[----:B------:R-:W2:Y:S01]  /*10c0*/  LDG.E R0, desc[UR20][R16.64] ;  /* 0x0000001410007981 */ /* 0x000ea2000c1e1900 */
[----:B------:R-:W-:Y:S02]  /*10d0*/  IMAD.MOV.U32 R21, RZ, RZ, R13 ;  /* 0x000000ffff157224 */ /* 0x000fe400078e000d */
[----:B------:R-:W-:Y:S01]  /*10e0*/  IMAD.MOV.U32 R20, RZ, RZ, R11 ;  /* 0x000000ffff147224 */ /* 0x000fe200078e000b */
[----:B--2---:R-:W-:-:S13]  /*10f0*/  FSETP.GT.AND P0, PT, R0, R9, PT ;  /* 0x000000090000720b */ /* 0x004fda0003f04000 */
[----:B------:R0:W-:Y:S04]  /*1100*/  @P0 STG.E desc[UR20][R16.64], R9 ;  /* 0x0000000910000986 */ /* 0x0001e8000c101914 */
[----:B------:R0:W-:Y:S02]  /*1110*/  @P0 STG.E desc[UR20][R14.64], R27 ;  /* 0x0000001b0e000986 */ /* 0x0001e4000c101914 */
.L_x_94:
[----:B------:R-:W-:Y:S05]  /*1120*/  BSYNC.RECONVERGENT B2 ;  /* 0x0000000000027941 */ /* 0x000fea0003800200 */
.L_x_93:
[----:B0-----:R-:W2:Y:S04]  /*1130*/  LDG.E R9, desc[UR20][R22.64+0x4] ;  /* 0x0000041416097981 */ /* 0x001ea8000c1e1900 */
[----:B------:R-:W3:Y:S04]  /*1140*/  LDG.E R0, desc[UR20][R22.64] ;  /* 0x0000001416007981 */ /* 0x000ee8000c1e1900 */
[----:B------:R-:W4:Y:S01]  /*1150*/  LDG.E R10, desc[UR20][R22.64+0x8] ;  /* 0x00000814160a7981 */ /* 0x000f22000c1e1900 */
[----:B------:R-:W-:Y:S01]  /*1160*/  BSSY.RECONVERGENT B2, `(.L_x_95) ;  /* 0x0000014000027945 */ /* 0x000fe20003800200 */
[----:B------:R-:W-:-:S02]  /*1170*/  VIADD R27, R2, 0x3 ;  /* 0x00000003021b7836 */ /* 0x000fc40000000000 */
[----:B--2---:R-:W-:Y:S01]  /*1180*/  FADD R9, -R4, R9 ;  /* 0x0000000904097221 */ /* 0x004fe20000000100 */
[----:B---3--:R-:W-:-:S03]  /*1190*/  FADD R0, -R5, R0 ;  /* 0x0000000005007221 */ /* 0x008fc60000000100 */
[----:B------:R-:W-:Y:S01]  /*11a0*/  FMUL R9, R9, R9 ;  /* 0x0000000909097220 */ /* 0x000fe20000400000 */
[----:B----4-:R-:W-:-:S03]  /*11b0*/  FADD R10, -R3, R10 ;  /* 0x0000000a030a7221 */ /* 0x010fc60000000100 */
[----:B------:R-:W-:-:S04]  /*11c0*/  FFMA R9, R0, R0, R9 ;  /* 0x0000000000097223 */ /* 0x000fc80000000009 */
[----:B------:R-:W-:-:S04]  /*11d0*/  FFMA R10, R10, R10, R9 ;  /* 0x0000000a0a0a7223 */ /* 0x000fc80000000009 */
[----:B------:R0:W1:Y:S01]  /*11e0*/  MUFU.RSQ R9, R10 ;  /* 0x0000000a00097308 */ /* 0x0000620000001400 */
[----:B------:R-:W-:-:S04]  /*11f0*/  IADD3 R0, PT, PT, R10, -0xd000000, RZ ;  /* 0xf30000000a007810 */ /* 0x000fc80007ffe0ff */
[----:B------:R-:W-:-:S13]  /*1200*/  ISETP.GT.U32.AND P0, PT, R0, 0x727fffff, PT ;  /* 0x727fffff0000780c */ /* 0x000fda0003f04070 */
[----:B01----:R-:W-:Y:S05]  /*1210*/  @!P0 BRA `(.L_x_96) ;  /* 0x0000000000108947 */ /* 0x003fea0003800000 */
[----:B------:R-:W-:Y:S01]  /*1220*/  IMAD.MOV.U32 R0, RZ, RZ, R10 ;  /* 0x000000ffff007224 */ /* 0x000fe200078e000a */
[----:B------:R-:W-:-:S07]  /*1230*/  MOV R10, 0x1250 ;  /* 0x00001250000a7802 */ /* 0x000fce0000000f00 */
[----:B------:R-:W-:Y:S05]  /*1240*/  CALL.REL.NOINC `($__internal_0_$__cuda_sm20_sqrt_rn_f32_slowpath) ;  /* 0x0000003400987944 */ /* 0x000fea0003c00000 */
[----:B------:R-:W-:Y:S05]  /*1250*/  BRA `(.L_x_97) ;  /* 0x0000000000107947 */ /* 0x000fea0003800000 */
.L_x_96:
[----:B------:R-:W-:Y:S01]  /*1260*/  FMUL.FTZ R23, R10, R9 ;  /* 0x000000090a177220 */ /* 0x000fe20000410000 */
[----:B------:R-:W-:-:S03]  /*1270*/  FMUL.FTZ R9, R9, 0.5 ;  /* 0x3f00000009097820 */ /* 0x000fc60000410000 */
[----:B------:R-:W-:-:S04]  /*1280*/  FFMA R0, -R23, R23, R10 ;  /* 0x0000001717007223 */ /* 0x000fc8000000010a */
[----:B------:R-:W-:-:S07]  /*1290*/  FFMA R23, R0, R9, R23 ;  /* 0x0000000900177223 */ /* 0x000fce0000000017 */
.L_x_97:
[----:B------:R-:W-:Y:S05]  /*12a0*/  BSYNC.RECONVERGENT B2 ;  /* 0x0000000000027941 */ /* 0x000fea0003800200 */
.L_x_95:
[----:B------:R-:W-:Y:S01]  /*12b0*/  FMNMX R23, R23, 9.999999682655225389e-21, !PT ;  /* 0x1e3ce50817177809 */ /* 0x000fe20007800000 */
[----:B------:R-:W-:Y:S01]  /*12c0*/  BSSY.RECONVERGENT B2, `(.L_x_98) ;  /* 0x000000b000027945 */ /* 0x000fe20003800200 */
[----:B------:R-:W-:Y:S02]  /*12d0*/  HFMA2 R11, -RZ, RZ, 0, 0 ;  /* 0x00000000ff0b7431 */ /* 0x000fe400000001ff */
[----:B------:R-:W-:Y:S01]  /*12e0*/  IMAD.MOV.U32 R13, RZ, RZ, R27 ;  /* 0x000000ffff0d7224 */ /* 0x000fe200078e001b */
[----:B------:R-:W-:-:S13]  /*12f0*/  FSETP.GEU.AND P0, PT, R23, 1.00000001335143196e-10, PT ;  /* 0x2edbe6ff1700780b */ /* 0x000fda0003f0e000 */
[----:B------:R-:W-:Y:S05]  /*1300*/  @!P0 BRA `(.L_x_99) ;  /* 0x0000000000188947 */ /* 0x000fea0003800000 */
[----:B------:R-:W2:Y:S01]  /*1310*/  LDG.E R0, desc[UR20][R16.64] ;  /* 0x0000001410007981 */ /* 0x000ea2000c1e1900 */
[----:B------:R-:W-:Y:S01]  /*1320*/  IMAD.MOV.U32 R13, RZ, RZ, R21 ;  /* 0x000000ffff0d7224 */ /* 0x000fe200078e0015 */
[----:B------:R-:W-:Y:S02]  /*1330*/  MOV R11, R20 ;  /* 0x00000014000b7202 */ /* 0x000fe40000000f00 */
[----:B--2---:R-:W-:-:S13]  /*1340*/  FSETP.GT.AND P0, PT, R0, R23, PT ;  /* 0x000000170000720b */ /* 0x004fda0003f04000 */
[----:B------:R0:W-:Y:S04]  /*1350*/  @P0 STG.E desc[UR20][R16.64], R23 ;  /* 0x0000001710000986 */ /* 0x0001e8000c101914 */
[----:B------:R0:W-:Y:S02]  /*1360*/  @P0 STG.E desc[UR20][R14.64], R27 ;  /* 0x0000001b0e000986 */ /* 0x0001e4000c101914 */
.L_x_99:
[----:B------:R-:W-:Y:S05]  /*1370*/  BSYNC.RECONVERGENT B2 ;  /* 0x0000000000027941 */ /* 0x000fea0003800200 */
.L_x_98:
[----:B------:R-:W-:Y:S01]  /*1380*/  ULOP3.LUT UR24, UR28, 0x7ffffffc, URZ, 0xc0, !UPT ;  /* 0x7ffffffc1c187892 */ /* 0x000fe2000f8ec0ff */
[----:B------:R-:W-:-:S05]  /*1390*/  VIADD R2, R2, 0x4 ;  /* 0x0000000402027836 */ /* 0x000fca0000000000 */
[----:B------:R-:W-:-:S13]  /*13a0*/  ISETP.NE.AND P0, PT, R2, UR24, PT ;  /* 0x0000001802007c0c */ /* 0x000fda000bf05270 */
[----:B------:R-:W-:Y:S05]  /*13b0*/  @P0 BRA `(.L_x_100) ;  /* 0xfffffff4008c0947 */ /* 0x000fea000383ffff */
[----:B0-----:R-:W-:-:S07]  /*13c0*/  IMAD.U32 R27, RZ, RZ, UR24 ;  /* 0x00000018ff1b7e24 */ /* 0x001fce000f8e00ff */
.L_x_79:
[----:B------:R-:W-:Y:S01]  /*13d0*/  ISETP.NE.AND P0, PT, R7, RZ, PT ;  /* 0x000000ff0700720c */ /* 0x000fe20003f05270 */
[----:B------:R-:W-:Y:S01]  /*13e0*/  IMAD.MOV.U32 R2, RZ, RZ, R11 ;  /* 0x000000ffff027224 */ /* 0x000fe200078e000b */
[----:B------:R-:W-:-:S11]  /*13f0*/  MOV R20, R13 ;  /* 0x0000000d00147202 */ /* 0x000fd60000000f00 */
[----:B------:R-:W-:Y:S05]  /*1400*/  @!P0 BRA `(.L_x_101) ;  /* 0x0000001400108947 */ /* 0x000fea0003800000 */
        /* <DEDUP_REMOVED lines=16> */
[----:B------:R-:W-:Y:S02]  /*1510*/  MOV R0, R10 ;  /* 0x0000000a00007202 */ /* 0x000fe40000000f00 */
[----:B------:R-:W-:-:S07]  /*1520*/  MOV R10, 0x1540 ;  /* 0x00001540000a7802 */ /* 0x000fce0000000f00 */
[----:B0-----:R-:W-:Y:S05]  /*1530*/  CALL.REL.NOINC `($__internal_0_$__cuda_sm20_sqrt_rn_f32_slowpath) ;  /* 0x0000003000dc7944 */ /* 0x001fea0003c00000 */
[----:B------:R-:W-:Y:S05]  /*1540*/  BRA `(.L_x_104) ;  /* 0x0000000000107947 */ /* 0x000fea0003800000 */
.L_x_103:
[----:B------:R-:W-:Y:S01]  /*1550*/  FMUL.FTZ R23, R10, R9 ;  /* 0x000000090a177220 */ /* 0x000fe20000410000 */
[----:B------:R-:W-:-:S03]  /*1560*/  FMUL.FTZ R2, R9, 0.5 ;  /* 0x3f00000009027820 */ /* 0x000fc60000410000 */
[----:B------:R-:W-:-:S04]  /*1570*/  FFMA R0, -R23, R23, R10 ;  /* 0x0000001717007223 */ /* 0x000fc8000000010a */
[----:B------:R-:W-:-:S07]  /*1580*/  FFMA R23, R0, R2, R23 ;  /* 0x0000000200177223 */ /* 0x000fce0000000017 */
.L_x_104:
[----:B0-----:R-:W-:Y:S05]  /*1590*/  BSYNC.RECONVERGENT B2 ;  /* 0x0000000000027941 */ /* 0x001fea0003800200 */
.L_x_102:
[----:B------:R-:W-:Y:S01]  /*15a0*/  FMNMX R23, R23, 9.999999682655225389e-21, !PT ;  /* 0x1e3ce50817177809 */ /* 0x000fe20007800000 */
[----:B------:R-:W-:Y:S01]  /*15b0*/  BSSY.RECONVERGENT B2, `(.L_x_105) ;  /* 0x000000c000027945 */ /* 0x000fe20003800200 */
[----:B------:R-:W-:Y:S01]  /*15c0*/  ISETP.NE.AND P1, PT, R7, 0x1, PT ;  /* 0x000000010700780c */ /* 0x000fe20003f25270 */
[----:B------:R-:W-:Y:S01]  /*15d0*/  IMAD.MOV.U32 R2, RZ, RZ, RZ ;  /* 0x000000ffff027224 */ /* 0x000fe200078e00ff */
        /* <DEDUP_REMOVED lines=9> */
.L_x_106:
[----:B------:R-:W-:Y:S05]  /*1670*/  BSYNC.RECONVERGENT B2 ;  /* 0x0000000000027941 */ /* 0x000fea0003800200 */
.L_x_105:
[----:B------:R-:W-:Y:S05]  /*1680*/  @!P1 BRA `(.L_x_101) ;  /* 0x0000001000709947 */ /* 0x000fea0003800000 */
        /* <DEDUP_REMOVED lines=19> */
.L_x_108:
[----:B0-----:R-:W-:Y:S01]  /*17c0*/  FMUL.FTZ R23, R10, R9 ;  /* 0x000000090a177220 */ /* 0x001fe20000410000 */
[----:B------:R-:W-:-:S03]  /*17d0*/  FMUL.FTZ R9, R9, 0.5 ;  /* 0x3f00000009097820 */ /* 0x000fc60000410000 */
[----:B------:R-:W-:-:S04]  /*17e0*/  FFMA R0, -R23, R23, R10 ;  /* 0x0000001717007223 */ /* 0x000fc8000000010a */
[----:B------:R-:W-:-:S07]  /*17f0*/  FFMA R23, R0, R9, R23 ;  /* 0x0000000900177223 */ /* 0x000fce0000000017 */
.L_x_109:
[----:B------:R-:W-:Y:S05]  /*1800*/  BSYNC.RECONVERGENT B2 ;  /* 0x0000000000027941 */ /* 0x000fea0003800200 */
.L_x_107:
[----:B------:R-:W-:Y:S01]  /*1810*/  FMNMX R23, R23, 9.999999682655225389e-21, !PT ;  /* 0x1e3ce50817177809 */ /* 0x000fe20007800000 */
[----:B------:R-:W-:Y:S01]  /*1820*/  BSSY.RECONVERGENT B2, `(.L_x_110) ;  /* 0x000000c000027945 */ /* 0x000fe20003800200 */
[----:B------:R-:W-:Y:S01]  /*1830*/  ISETP.NE.AND P1, PT, R7, 0x2, PT ;  /* 0x000000020700780c */ /* 0x000fe20003f25270 */
[----:B------:R-:W-:Y:S01]  /*1840*/  IMAD.MOV.U32 R13, RZ, RZ, RZ ;  /* 0x000000ffff0d7224 */ /* 0x000fe200078e00ff */
[----:B------:R-:W-:-:S13]  /*1850*/  FSETP.GEU.AND P0, PT, R23, 1.00000001335143196e-10, PT ;  /* 0x2edbe6ff1700780b */ /* 0x000fda0003f0e000 */
[----:B------:R-:W-:Y:S05]  /*1860*/  @!P0 BRA `(.L_x_111) ;  /* 0x00000000001c8947 */ /* 0x000fea0003800000 */
[----:B------:R-:W2:Y:S01]  /*1870*/  LDG.E R0, desc[UR20][R16.64] ;  /* 0x0000001410007981 */ /* 0x000ea2000c1e1900 */
[----:B------:R-:W-:Y:S02]  /*1880*/  IMAD.MOV.U32 R11, RZ, RZ, R20 ;  /* 0x000000ffff0b7224 */ /* 0x000fe400078e0014 */
[----:B------:R-:W-:Y:S01]  /*1890*/  IMAD.MOV.U32 R13, RZ, RZ, R2 ;  /* 0x000000ffff0d7224 */ /* 0x000fe200078e0002 */
[----:B--2---:R-:W-:-:S13]  /*18a0*/  FSETP.GT.AND P0, PT, R0, R23, PT ;  /* 0x000000170000720b */ /* 0x004fda0003f04000 */
[----:B------:R-:W-:Y:S01]  /*18b0*/  @P0 IADD3 R9, PT, PT, R27, 0x1, RZ ;  /* 0x000000011b090810 */ /* 0x000fe20007ffe0ff */
[----:B------:R0:W-:Y:S04]  /*18c0*/  @P0 STG.E desc[UR20][R16.64], R23 ;  /* 0x0000001710000986 */ /* 0x0001e8000c101914 */
[----:B------:R0:W-:Y:S02]  /*18d0*/  @P0 STG.E desc[UR20][R14.64], R9 ;  /* 0x000000090e000986 */ /* 0x0001e4000c101914 */
.L_x_111:
[----:B------:R-:W-:Y:S05]  /*18e0*/  BSYNC.RECONVERGENT B2 ;  /* 0x0000000000027941 */ /* 0x000fea0003800200 */
.L_x_110:
[----:B------:R-:W-:Y:S01]  /*18f0*/  MOV R20, R11 ;  /* 0x0000000b00147202 */ /* 0x000fe20000000f00 */
[----:B------:R-:W-:Y:S01]  /*1900*/  IMAD.MOV.U32 R2, RZ, RZ, R13 ;  /* 0x000000ffff027224 */ /* 0x000fe200078e000d */
[----:B------:R-:W-:Y:S06]  /*1910*/  @!P1 BRA `(.L_x_101) ;  /* 0x0000000c00cc9947 */ /* 0x000fec0003800000 */
[----:B------:R-:W-:-:S04]  /*1920*/  VIADD R21, R21, 0x6 ;  /* 0x0000000615157836 */ /* 0x000fc80000000000 */
[----:B------:R-:W-:-:S05]  /*1930*/  IMAD.WIDE.U32 R20, R21, 0x4, R18 ;  /* 0x0000000415147825 */ /* 0x000fca00078e0012 */
        /* <DEDUP_REMOVED lines=19> */
.L_x_113:
[----:B------:R-:W-:Y:S01]  /*1a70*/  FMUL.FTZ R23, R4, R3 ;  /* 0x0000000304177220 */ /* 0x000fe20000410000 */
[----:B------:R-:W-:-:S03]  /*1a80*/  FMUL.FTZ R2, R3, 0.5 ;  /* 0x3f00000003027820 */ /* 0x000fc60000410000 */
[----:B------:R-:W-:-:S04]  /*1a90*/  FFMA R0, -R23, R23, R4 ;  /* 0x0000001717007223 */ /* 0x000fc80000000104 */
[----:B------:R-:W-:-:S07]  /*1aa0*/  FFMA R23, R0, R2, R23 ;  /* 0x0000000200177223 */ /* 0x000fce0000000017 */
.L_x_114:
[----:B------:R-:W-:Y:S05]  /*1ab0*/  BSYNC.RECONVERGENT B2 ;  /* 0x0000000000027941 */ /* 0x000fea0003800200 */
.L_x_112:
[----:B------:R-:W-:Y:S01]  /*1ac0*/  FMNMX R23, R23, 9.999999682655225389e-21, !PT ;  /* 0x1e3ce50817177809 */ /* 0x000fe20007800000 */
        /* <DEDUP_REMOVED lines=8> */
[----:B------:R-:W-:Y:S05]  /*1b50*/  @!P0 BRA `(.L_x_101) ;  /* 0x0000000c003c8947 */ /* 0x000fea0003800000 */
[----:B------:R1:W-:Y:S01]  /*1b60*/  STG.E desc[UR20][R16.64], R23 ;  /* 0x0000001710007986 */ /* 0x0003e2000c101914 */
[----:B------:R-:W-:Y:S02]  /*1b70*/  IMAD.MOV.U32 R20, RZ, RZ, R11 ;  /* 0x000000ffff147224 */ /* 0x000fe400078e000b */
[----:B------:R-:W-:Y:S01]  /*1b80*/  IMAD.MOV.U32 R2, RZ, RZ, R13 ;  /* 0x000000ffff027224 */ /* 0x000fe200078e000d */
[----:B------:R1:W-:Y:S01]  /*1b90*/  STG.E desc[UR20][R14.64], R27 ;  /* 0x0000001b0e007986 */ /* 0x0003e2000c101914 */
[----:B------:R-:W-:Y:S05]  /*1ba0*/  BRA `(.L_x_101) ;  /* 0x0000000c00287947 */ /* 0x000fea0003800000 */
.L_x_78:
[----:B------:R-:W-:Y:S02]  /*1bb0*/  MOV R2, 0x47c34f80 ;  /* 0x47c34f8000027802 */ /* 0x000fe40000000f00 */
[----:B------:R-:W-:-:S07]  /*1bc0*/  CS2R R20, SRZ ;  /* 0x0000000000147805 */ /* 0x000fce000001ff00 */
.L_x_125:
[----:B------:R-:W-:-:S04]  /*1bd0*/  IMAD R13, R21, 0x3, RZ ;  /* 0x00000003150d7824 */ /* 0x000fc800078e02ff */
[----:B------:R-:W-:-:S05]  /*1be0*/  IMAD.WIDE.U32 R12, R13, 0x4, R18 ;  /* 0x000000040d0c7825 */ /* 0x000fca00078e0012 */
[----:B------:R-:W2:Y:S04]  /*1bf0*/  LDG.E R9, desc[UR20][R12.64+0x4] ;  /* 0x000004140c097981 */ /* 0x000ea8000c1e1900 */
[----:B------:R-:W3:Y:S04]  /*1c00*/  LDG.E R0, desc[UR20][R12.64] ;  /* 0x000000140c007981 */ /* 0x000ee8000c1e1900 */
[----:B------:R1:W4:Y:S01]  /*1c10*/  LDG.E R10, desc[UR20][R12.64+0x8] ;  /* 0x000008140c0a7981 */ /* 0x000322000c1e1900 */
[----:B------:R-:W-:Y:S01]  /*1c20*/  BSSY.RECONVERGENT B2, `(.L_x_115) ;  /* 0x0000015000027945 */ /* 0x000fe20003800200 */
[----:B------:R-:W-:Y:S01]  /*1c30*/  IMAD.MOV.U32 R11, RZ, RZ, R2 ;  /* 0x000000ffff0b7224 */ /* 0x000fe200078e0002 */
[----:B-1----:R-:W-:Y:S01]  /*1c40*/  MOV R13, R20 ;  /* 0x00000014000d7202 */ /* 0x002fe20000000f00 */
        /* <DEDUP_REMOVED lines=14> */
.L_x_116:
[----:B------:R-:W-:Y:S01]  /*1d30*/  FMUL.FTZ R23, R10, R9 ;  /* 0x000000090a177220 */ /* 0x000fe20000410000 */
[----:B------:R-:W-:-:S03]  /*1d40*/  FMUL.FTZ R2, R9, 0.5 ;  /* 0x3f00000009027820 */ /* 0x000fc60000410000 */
[----:B------:R-:W-:-:S04]  /*1d50*/  FFMA R0, -R23, R23, R10 ;  /* 0x0000001717007223 */ /* 0x000fc8000000010a */
[----:B------:R-:W-:-:S07]  /*1d60*/  FFMA R23, R0, R2, R23 ;  /* 0x0000000200177223 */ /* 0x000fce0000000017 */
.L_x_117:
[----:B0-----:R-:W-:Y:S05]  /*1d70*/  BSYNC.RECONVERGENT B2 ;  /* 0x0000000000027941 */ /* 0x001fea0003800200 */
.L_x_115:
[----:B------:R-:W-:Y:S01]  /*1d80*/  FMNMX R9, R23, 9.999999682655225389e-21, !PT ;  /* 0x1e3ce50817097809 */ /* 0x000fe20007800000 */
[----:B------:R-:W-:Y:S01]  /*1d90*/  BSSY.RECONVERGENT B2, `(.L_x_118) ;  /* 0x00000a7000027945 */ /* 0x000fe20003800200 */
[----:B------:R-:W-:Y:S01]  /*1da0*/  IMAD.MOV.U32 R2, RZ, RZ, RZ ;  /* 0x000000ffff027224 */ /* 0x000fe200078e00ff */
[----:B------:R-:W-:Y:S02]  /*1db0*/  MOV R20, R21 ;  /* 0x0000001500147202 */ /* 0x000fe40000000f00 */
[----:B------:R-:W-:-:S13]  /*1dc0*/  FSETP.GEU.AND P0, PT, R9, 1.00000001335143196e-10, PT ;  /* 0x2edbe6ff0900780b */ /* 0x000fda0003f0e000 */
[----:B------:R-:W-:Y:S05]  /*1dd0*/  @!P0 BRA `(.L_x_119) ;  /* 0x0000000800888947 */ /* 0x000fea0003800000 */
[----:B------:R0:W5:Y:S01]  /*1de0*/  LDG.E R2, desc[UR20][R16.64] ;  /* 0x0000001410027981 */ /* 0x000162000c1e1900 */
[----:B------:R-:W-:Y:S01]  /*1df0*/  UISETP.GE.U32.AND UP0, UPT, UR22, 0xf, UPT ;  /* 0x0000000f1600788c */ /* 0x000fe2000bf06070 */
[----:B------:R-:W-:Y:S01]  /*1e00*/  IMAD.MOV.U32 R25, RZ, RZ, RZ ;  /* 0x000000ffff197224 */ /* 0x000fe200078e00ff */
[----:B------:R-:W-:Y:S01]  /*1e10*/  ULOP3.LUT UP1, URZ, UR18, 0xf, URZ, 0xc0, !UPT ;  /* 0x0000000f12ff7892 */ /* 0x000fe2000f82c0ff */
[----:B------:R-:W-:-:S06]  /*1e20*/  IMAD.MOV.U32 R0, RZ, RZ, 0x1 ;  /* 0x00000001ff007424 */ /* 0x000fcc00078e00ff */
[----:B0-----:R-:W-:Y:S05]  /*1e30*/  BRA.U !UP0, `(.L_x_120) ;  /* 0x00000005081c7547 */ /* 0x001fea000b800000 */
[----:B------:R-:W-:Y:S02]  /*1e40*/  HFMA2 R25, -RZ, RZ, 0, 0 ;  /* 0x00000000ff197431 */ /* 0x000fe400000001ff */
[----:B------:R-:W-:-:S07]  /*1e50*/  IMAD.MOV.U32 R0, RZ, RZ, 0x1 ;  /* 0x00000001ff007424 */ /* 0x000fce00078e00ff */
.L_x_121:
[----:B------:R-:W-:-:S05]  /*1e60*/  IMAD.WIDE R22, R0, 0x4, R16 ;  /* 0x0000000400167825 */ /* 0x000fca00078e0210 */
[----:B------:R-:W2:Y:S04]  /*1e70*/  LDG.E R27, desc[UR20][R22.64] ;  /* 0x00000014161b7981 */ /* 0x000ea8000c1e1900 */
[----:B------:R-:W3:Y:S04]  /*1e80*/  LDG.E R29, desc[UR20][R22.64+0x4] ;  /* 0x00000414161d7981 */ /* 0x000ee8000c1e1900 */
[----:B------:R-:W4:Y:S04]  /*1e90*/  LDG.E R24, desc[UR20][R22.64+0x8] ;  /* 0x0000081416187981 */ /* 0x000f28000c1e1900 */
[----:B------:R-:W4:Y:S04]  /*1ea0*/  LDG.E R10, desc[UR20][R22.64+0xc] ;  /* 0x00000c14160a7981 */ /* 0x000f28000c1e1900 */
[----:B------:R-:W4:Y:S04]  /*1eb0*/  LDG.E R12, desc[UR20][R22.64+0x10] ;  /* 0x00001014160c7981 */ /* 0x000f28000c1e1900 */
[----:B------:R-:W4:Y:S04]  /*1ec0*/  LDG.E R20, desc[UR20][R22.64+0x14] ;  /* 0x0000141416147981 */ /* 0x000f28000c1e1900 */
[----:B------:R-:W4:Y:S01]  /*1ed0*/  LDG.E R26, desc[UR20][R22.64+0x18] ;  /* 0x00001814161a7981 */ /* 0x000f22000c1e1900 */
[----:B--2--5:R-:W-:-:S04]  /*1ee0*/  FSETP.GT.AND P2, PT, R27, R2, PT ;  /* 0x000000021b00720b */ /* 0x024fc80003f44000 */
[----:B------:R-:W-:-:S04]  /*1ef0*/  FSEL R2, R27, R2, P2 ;  /* 0x000000021b027208 */ /* 0x000fc80001000000 */
[----:B---3--:R-:W-:-:S04]  /*1f00*/  FSETP.GT.AND P3, PT, R29, R2, PT ;  /* 0x000000021d00720b */ /* 0x008fc80003f64000 */
[----:B------:R-:W-:Y:S02]  /*1f10*/  FSEL R29, R29, R2, P3 ;  /* 0x000000021d1d7208 */ /* 0x000fe40001800000 */
[----:B------:R-:W2:Y:S02]  /*1f20*/  LDG.E R2, desc[UR20][R22.64+0x1c] ;  /* 0x00001c1416027981 */ /* 0x000ea4000c1e1900 */
[----:B----4-:R-:W-:-:S04]  /*1f30*/  FSETP.GT.AND P1, PT, R24, R29, PT ;  /* 0x0000001d1800720b */ /* 0x010fc80003f24000 */
[----:B------:R-:W-:Y:S02]  /*1f40*/  FSEL R29, R24, R29, P1 ;  /* 0x0000001d181d7208 */ /* 0x000fe40000800000 */
[----:B------:R-:W3:Y:S02]  /*1f50*/  LDG.E R24, desc[UR20][R22.64+0x2c] ;  /* 0x00002c1416187981 */ /* 0x000ee4000c1e1900 */
[----:B------:R-:W-:-:S04]  /*1f60*/  FSETP.GT.AND P6, PT, R10, R29, PT ;  /* 0x0000001d0a00720b */ /* 0x000fc80003fc4000 */
[----:B------:R-:W-:Y:S02]  /*1f70*/  FSEL R29, R10, R29, P6 ;  /* 0x0000001d0a1d7208 */ /* 0x000fe40003000000 */
[----:B------:R-:W4:Y:S02]  /*1f80*/  LDG.E R10, desc[UR20][R22.64+0x20] ;  /* 0x00002014160a7981 */ /* 0x000f24000c1e1900 */
[----:B------:R-:W-:-:S04]  /*1f90*/  FSETP.GT.AND P5, PT, R12, R29, PT ;  /* 0x0000001d0c00720b */ /* 0x000fc80003fa4000 */
[----:B------:R-:W-:Y:S02]  /*1fa0*/  FSEL R29, R12, R29, P5 ;  /* 0x0000001d0c1d7208 */ /* 0x000fe40002800000 */
[----:B------:R-:W3:Y:S02]  /*1fb0*/  LDG.E R12, desc[UR20][R22.64+0x24] ;  /* 0x00002414160c7981 */ /* 0x000ee4000c1e1900 */
[----:B------:R-:W-:-:S04]  /*1fc0*/  FSETP.GT.AND P0, PT, R20, R29, PT ;  /* 0x0000001d1400720b */ /* 0x000fc80003f04000 */
[----:B------:R-:W-:Y:S02]  /*1fd0*/  FSEL R29, R20, R29, P0 ;  /* 0x0000001d141d7208 */ /* 0x000fe40000000000 */
[----:B------:R-:W3:Y:S02]  /*1fe0*/  LDG.E R20, desc[UR20][R22.64+0x28] ;  /* 0x0000281416147981 */ /* 0x000ee4000c1e1900 */
[----:B------:R-:W-:-:S04]  /*1ff0*/  FSETP.GT.AND P4, PT, R26, R29, PT ;  /* 0x0000001d1a00720b */ /* 0x000fc80003f84000 */
[----:B------:R-:W-:Y:S02]  /*2000*/  FSEL R29, R26, R29, P4 ;  /* 0x0000001d1a1d7208 */ /* 0x000fe40002000000 */
[C---:B------:R-:W-:Y:S01]  /*2010*/  SEL R25, R0.reuse, R25, P2 ;  /* 0x0000001900197207 */ /* 0x040fe20001000000 */
[C---:B------:R-:W-:Y:S01]  /*2020*/  @P3 VIADD R25, R0.reuse, 0x1 ;  /* 0x0000000100193836 */ /* 0x040fe20000000000 */
[----:B------:R-:W-:Y:S01]  /*2030*/  @P1 IADD3 R25, PT, PT, R0, 0x2, RZ ;  /* 0x0000000200191810 */ /* 0x000fe20007ffe0ff */
[----:B------:R-:W3:Y:S01]  /*2040*/  LDG.E R26, desc[UR20][R22.64+0x3c] ;  /* 0x00003c14161a7981 */ /* 0x000ee2000c1e1900 */
[----:B--2---:R-:W-:-:S04]  /*2050*/  FSETP.GT.AND P2, PT, R2, R29, PT ;  /* 0x0000001d0200720b */ /* 0x004fc80003f44000 */
[----:B------:R-:W-:Y:S02]  /*2060*/  FSEL R29, R2, R29, P2 ;  /* 0x0000001d021d7208 */ /* 0x000fe40001000000 */
[----:B------:R-:W2:Y:S02]  /*2070*/  LDG.E R2, desc[UR20][R22.64+0x30] ;  /* 0x0000301416027981 */ /* 0x000ea4000c1e1900 */
[----:B----4-:R-:W-:-:S04]  /*2080*/  FSETP.GT.AND P3, PT, R10, R29, PT ;  /* 0x0000001d0a00720b */ /* 0x010fc80003f64000 */
[----:B------:R-:W-:Y:S02]  /*2090*/  FSEL R29, R10, R29, P3 ;  /* 0x0000001d0a1d7208 */ /* 0x000fe40001800000 */
[----:B------:R-:W4:Y:S02]  /*20a0*/  LDG.E R10, desc[UR20][R22.64+0x34] ;  /* 0x00003414160a7981 */ /* 0x000f24000c1e1900 */
[----:B---3--:R-:W-:-:S04]  /*20b0*/  FSETP.GT.AND P1, PT, R12, R29, PT ;  /* 0x0000001d0c00720b */ /* 0x008fc80003f24000 */
[----:B------:R-:W-:Y:S02]  /*20c0*/  FSEL R29, R12, R29, P1 ;  /* 0x0000001d0c1d7208 */ /* 0x000fe40000800000 */
[----:B------:R-:W3:Y:S01]  /*20d0*/  LDG.E R12, desc[UR20][R22.64+0x38] ;  /* 0x00003814160c7981 */ /* 0x000ee2000c1e1900 */
[----:B------:R-:W-:Y:S01]  /*20e0*/  @P6 VIADD R25, R0, 0x3 ;  /* 0x0000000300196836 */ /* 0x000fe20000000000 */
[----:B------:R-:W-:Y:S01]  /*20f0*/  FSETP.GT.AND P6, PT, R20, R29, PT ;  /* 0x0000001d1400720b */ /* 0x000fe20003fc4000 */
[----:B------:R-:W-:-:S03]  /*2100*/  @P5 VIADD R25, R0, 0x4 ;  /* 0x0000000400195836 */ /* 0x000fc60000000000 */
[----:B------:R-:W-:-:S04]  /*2110*/  FSEL R29, R20, R29, P6 ;  /* 0x0000001d141d7208 */ /* 0x000fc80003000000 */
[----:B------:R-:W-:-:S04]  /*2120*/  FSETP.GT.AND P5, PT, R24, R29, PT ;  /* 0x0000001d1800720b */ /* 0x000fc80003fa4000 */
[----:B------:R-:W-:Y:S02]  /*2130*/  FSEL R29, R24, R29, P5 ;  /* 0x0000001d181d7208 */ /* 0x000fe40002800000 */
[C---:B------:R-:W-:Y:S01]  /*2140*/  @P0 IADD3 R25, PT, PT, R0.reuse, 0x5, RZ ;  /* 0x0000000500190810 */ /* 0x040fe20007ffe0ff */
[C---:B------:R-:W-:Y:S02]  /*2150*/  @P4 VIADD R25, R0.reuse, 0x6 ;  /* 0x0000000600194836 */ /* 0x040fe40000000000 */
[C---:B------:R-:W-:Y:S01]  /*2160*/  @P2 VIADD R25, R0.reuse, 0x7 ;  /* 0x0000000700192836 */ /* 0x040fe20000000000 */
[C---:B------:R-:W-:Y:S01]  /*2170*/  @P3 IADD3 R25, PT, PT, R0.reuse, 0x8, RZ ;  /* 0x0000000800193810 */ /* 0x040fe20007ffe0ff */
[C---:B------:R-:W-:Y:S02]  /*2180*/  @P1 VIADD R25, R0.reuse, 0x9 ;  /* 0x0000000900191836 */ /* 0x040fe40000000000 */
[C---:B------:R-:W-:Y:S01]  /*2190*/  @P6 VIADD R25, R0.reuse, 0xa ;  /* 0x0000000a00196836 */ /* 0x040fe20000000000 */
[----:B------:R-:W-:-:S02]  /*21a0*/  @P5 IADD3 R25, PT, PT, R0, 0xb, RZ ;  /* 0x0000000b00195810 */ /* 0x000fc40007ffe0ff */
[----:B--2---:R-:W-:-:S04]  /*21b0*/  FSETP.GT.AND P0, PT, R2, R29, PT ;  /* 0x0000001d0200720b */ /* 0x004fc80003f04000 */
[----:B------:R-:W-:Y:S01]  /*21c0*/  FSEL R29, R2, R29, P0 ;  /* 0x0000001d021d7208 */ /* 0x000fe20000000000 */
[----:B------:R-:W-:-:S03]  /*21d0*/  VIADD R2, R0, 0xf ;  /* 0x0000000f00027836 */ /* 0x000fc60000000000 */
[----:B----4-:R-:W-:-:S04]  /*21e0*/  FSETP.GT.AND P2, PT, R10, R29, PT ;  /* 0x0000001d0a00720b */ /* 0x010fc80003f44000 */
[----:B------:R-:W-:Y:S01]  /*21f0*/  FSEL R29, R10, R29, P2 ;  /* 0x0000001d0a1d7208 */ /* 0x000fe20001000000 */
[----:B------:R-:W-:-:S03]  /*2200*/  @P0 VIADD R25, R0, 0xc ;  /* 0x0000000c00190836 */ /* 0x000fc60000000000 */
[----:B---3--:R-:W-:-:S05]  /*2210*/  FSETP.GT.AND P1, PT, R12, R29, PT ;  /* 0x0000001d0c00720b */ /* 0x008fca0003f24000 */
[----:B------:R-:W-:Y:S02]  /*2220*/  @P2 IADD3 R25, PT, PT, R0, 0xd, RZ ;  /* 0x0000000d00192810 */ /* 0x000fe40007ffe0ff */
[----:B------:R-:W-:Y:S02]  /*2230*/  ISETP.NE.AND P2, PT, R2, UR23, PT ;  /* 0x0000001702007c0c */ /* 0x000fe4000bf45270 */
[----:B------:R-:W-:-:S04]  /*2240*/  FSEL R29, R12, R29, P1 ;  /* 0x0000001d0c1d7208 */ /* 0x000fc80000800000 */
[----:B------:R-:W-:Y:S01]  /*2250*/  @P1 VIADD R25, R0, 0xe ;  /* 0x0000000e00191836 */ /* 0x000fe20000000000 */
[----:B------:R-:W-:Y:S01]  /*2260*/  FSETP.GT.AND P0, PT, R26, R29, PT ;  /* 0x0000001d1a00720b */ /* 0x000fe20003f04000 */
[----:B------:R-:W-:-:S03]  /*2270*/  VIADD R0, R0, 0x10 ;  /* 0x0000001000007836 */ /* 0x000fc60000000000 */
[----:B------:R-:W-:Y:S02]  /*2280*/  SEL R25, R2, R25, P0 ;  /* 0x0000001902197207 */ /* 0x000fe40000000000 */
[----:B------:R-:W-:Y:S01]  /*2290*/  FSEL R2, R26, R29, P0 ;  /* 0x0000001d1a027208 */ /* 0x000fe20000000000 */
[----:B------:R-:W-:Y:S06]  /*22a0*/  @P2 BRA `(.L_x_121) ;  /* 0xfffffff800ec2947 */ /* 0x000fec000383ffff */
.L_x_120:
[----:B------:R-:W-:Y:S05]  /*22b0*/  BRA.U !UP1, `(.L_x_122) ;  /* 0x0000000509347547 */ /* 0x000fea000b800000 */
[----:B------:R-:W-:Y:S02]  /*22c0*/  UISETP.GE.U32.AND UP0, UPT, UR9, 0x7, UPT ;  /* 0x000000070900788c */ /* 0x000fe4000bf06070 */
[----:B------:R-:W-:-:S07]  /*22d0*/  UISETP.NE.AND UP1, UPT, UR8, URZ, UPT ;  /* 0x000000ff0800728c */ /* 0x000fce000bf25270 */
[----:B------:R-:W-:Y:S05]  /*22e0*/  BRA.U !UP0, `(.L_x_123) ;  /* 0x0000000108887547 */ /* 0x000fea000b800000 */
[----:B------:R-:W-:-:S05]  /*22f0*/  IMAD.WIDE R22, R0, 0x4, R16 ;  /* 0x0000000400167825 */ /* 0x000fca00078e0210 */
[----:B------:R-:W2:Y:S04]  /*2300*/  LDG.E R27, desc[UR20][R22.64] ;  /* 0x00000014161b7981 */ /* 0x000ea8000c1e1900 */
[----:B------:R-:W3:Y:S04]  /*2310*/  LDG.E R24, desc[UR20][R22.64+0x4] ;  /* 0x0000041416187981 */ /* 0x000ee8000c1e1900 */
[----:B------:R-:W4:Y:S04]  /*2320*/  LDG.E R10, desc[UR20][R22.64+0x8] ;  /* 0x00000814160a7981 */ /* 0x000f28000c1e1900 */
[----:B------:R-:W4:Y:S04]  /*2330*/  LDG.E R12, desc[UR20][R22.64+0xc] ;  /* 0x00000c14160c7981 */ /* 0x000f28000c1e1900 */
[----:B------:R-:W4:Y:S04]  /*2340*/  LDG.E R20, desc[UR20][R22.64+0x10] ;  /* 0x0000101416147981 */ /* 0x000f28000c1e1900 */
[----:B------:R-:W4:Y:S01]  /*2350*/  LDG.E R26, desc[UR20][R22.64+0x1c] ;  /* 0x00001c14161a7981 */ /* 0x000f22000c1e1900 */
[----:B--2--5:R-:W-:-:S04]  /*2360*/  FSETP.GT.AND P2, PT, R27, R2, PT ;  /* 0x000000021b00720b */ /* 0x024fc80003f44000 */
[----:B------:R-:W-:Y:S02]  /*2370*/  FSEL R27, R27, R2, P2 ;  /* 0x000000021b1b7208 */ /* 0x000fe40001000000 */
[----:B------:R-:W2:Y:S02]  /*2380*/  LDG.E R2, desc[UR20][R22.64+0x14] ;  /* 0x0000141416027981 */ /* 0x000ea4000c1e1900 */
[----:B---3--:R-:W-:-:S04]  /*2390*/  FSETP.GT.AND P3, PT, R24, R27, PT ;  /* 0x0000001b1800720b */ /* 0x008fc80003f64000 */
[----:B------:R-:W-:Y:S02]  /*23a0*/  FSEL R27, R24, R27, P3 ;  /* 0x0000001b181b7208 */ /* 0x000fe40001800000 */
[----:B------:R-:W3:Y:S02]  /*23b0*/  LDG.E R24, desc[UR20][R22.64+0x18] ;  /* 0x0000181416187981 */ /* 0x000ee4000c1e1900 */
[----:B----4-:R-:W-:-:S04]  /*23c0*/  FSETP.GT.AND P4, PT, R10, R27, PT ;  /* 0x0000001b0a00720b */ /* 0x010fc80003f84000 */
[----:B------:R-:W-:-:S04]  /*23d0*/  FSEL R27, R10, R27, P4 ;  /* 0x0000001b0a1b7208 */ /* 0x000fc80002000000 */
[----:B------:R-:W-:-:S04]  /*23e0*/  FSETP.GT.AND P5, PT, R12, R27, PT ;  /* 0x0000001b0c00720b */ /* 0x000fc80003fa4000 */
[----:B------:R-:W-:-:S04]  /*23f0*/  FSEL R27, R12, R27, P5 ;  /* 0x0000001b0c1b7208 */ /* 0x000fc80002800000 */
[----:B------:R-:W-:-:S04]  /*2400*/  FSETP.GT.AND P1, PT, R20, R27, PT ;  /* 0x0000001b1400720b */ /* 0x000fc80003f24000 */
[----:B------:R-:W-:Y:S02]  /*2410*/  FSEL R27, R20, R27, P1 ;  /* 0x0000001b141b7208 */ /* 0x000fe40000800000 */
[C---:B------:R-:W-:Y:S02]  /*2420*/  SEL R25, R0.reuse, R25, P2 ;  /* 0x0000001900197207 */ /* 0x040fe40001000000 */
[C---:B------:R-:W-:Y:S01]  /*2430*/  @P3 IADD3 R25, PT, PT, R0.reuse, 0x1, RZ ;  /* 0x0000000100193810 */ /* 0x040fe20007ffe0ff */
[C---:B------:R-:W-:Y:S02]  /*2440*/  @P4 VIADD R25, R0.reuse, 0x2 ;  /* 0x0000000200194836 */ /* 0x040fe40000000000 */
[C---:B------:R-:W-:Y:S02]  /*2450*/  @P5 VIADD R25, R0.reuse, 0x3 ;  /* 0x0000000300195836 */ /* 0x040fe40000000000 */
[----:B------:R-:W-:Y:S02]  /*2460*/  @P1 IADD3 R25, PT, PT, R0, 0x4, RZ ;  /* 0x0000000400191810 */ /* 0x000fe40007ffe0ff */
[----:B--2---:R-:W-:-:S04]  /*2470*/  FSETP.GT.AND P0, PT, R2, R27, PT ;  /* 0x0000001b0200720b */ /* 0x004fc80003f04000 */
[----:B------:R-:W-:-:S04]  /*2480*/  FSEL R27, R2, R27, P0 ;  /* 0x0000001b021b7208 */ /* 0x000fc80000000000 */
[----:B---3--:R-:W-:-:S04]  /*2490*/  FSETP.GT.AND P2, PT, R24, R27, PT ;  /* 0x0000001b1800720b */ /* 0x008fc80003f44000 */
[----:B------:R-:W-:-:S04]  /*24a0*/  FSEL R27, R24, R27, P2 ;  /* 0x0000001b181b7208 */ /* 0x000fc80001000000 */
[----:B------:R-:W-:Y:S01]  /*24b0*/  FSETP.GT.AND P3, PT, R26, R27, PT ;  /* 0x0000001b1a00720b */ /* 0x000fe20003f64000 */
[----:B------:R-:W-:-:S04]  /*24c0*/  @P0 VIADD R25, R0, 0x5 ;  /* 0x0000000500190836 */ /* 0x000fc80000000000 */
[----:B------:R-:W-:Y:S01]  /*24d0*/  @P2 VIADD R25, R0, 0x6 ;  /* 0x0000000600192836 */ /* 0x000fe20000000000 */
[----:B------:R-:W-:-:S07]  /*24e0*/  FSEL R2, R26, R27, P3 ;  /* 0x0000001b1a027208 */ /* 0x000fce0001800000 */
[C---:B------:R-:W-:Y:S01]  /*24f0*/  @P3 IADD3 R25, PT, PT, R0.reuse, 0x7, RZ ;  /* 0x0000000700193810 */ /* 0x040fe20007ffe0ff */
[----:B------:R-:W-:-:S07]  /*2500*/  VIADD R0, R0, 0x8 ;  /* 0x0000000800007836 */ /* 0x000fce0000000000 */
.L_x_123:
        /* <DEDUP_REMOVED lines=8> */
[----:B------:R-:W4:Y:S01]  /*2590*/  LDG.E R12, desc[UR20][R22.64+0xc] ;  /* 0x00000c14160c7981 */ /* 0x000f22000c1e1900 */
[----:B--2--5:R-:W-:-:S04]  /*25a0*/  FSETP.GT.AND P0, PT, R27, R2, PT ;  /* 0x000000021b00720b */ /* 0x024fc80003f04000 */
[----:B------:R-:W-:Y:S02]  /*25b0*/  FSEL R2, R27, R2, P0 ;  /* 0x000000021b027208 */ /* 0x000fe40000000000 */
[----:B------:R-:W-:Y:S02]  /*25c0*/  SEL R25, R0, R25, P0 ;  /* 0x0000001900197207 */ /* 0x000fe40000000000 */
[----:B---3--:R-:W-:-:S04]  /*25d0*/  FSETP.GT.AND P1, PT, R29, R2, PT ;  /* 0x000000021d00720b */ /* 0x008fc80003f24000 */
[----:B------:R-:W-:-:S04]  /*25e0*/  FSEL R2, R29, R2, P1 ;  /* 0x000000021d027208 */ /* 0x000fc80000800000 */
[----:B----4-:R-:W-:-:S04]  /*25f0*/  FSETP.GT.AND P2, PT, R10, R2, PT ;  /* 0x000000020a00720b */ /* 0x010fc80003f44000 */
[----:B------:R-:W-:Y:S01]  /*2600*/  FSEL R2, R10, R2, P2 ;  /* 0x000000020a027208 */ /* 0x000fe20001000000 */
[----:B------:R-:W-:-:S03]  /*2610*/  @P1 VIADD R25, R0, 0x1 ;  /* 0x0000000100191836 */ /* 0x000fc60000000000 */
[----:B------:R-:W-:-:S04]  /*2620*/  FSETP.GT.AND P3, PT, R12, R2, PT ;  /* 0x000000020c00720b */ /* 0x000fc80003f64000 */
[----:B------:R-:W-:Y:S02]  /*2630*/  FSEL R2, R12, R2, P3 ;  /* 0x000000020c027208 */ /* 0x000fe40001800000 */
[----:B------:R-:W-:-:S07]  /*2640*/  @P2 IADD3 R25, PT, PT, R0, 0x2, RZ ;  /* 0x0000000200192810 */ /* 0x000fce0007ffe0ff */
[C---:B------:R-:W-:Y:S02]  /*2650*/  @P3 VIADD R25, R0.reuse, 0x3 ;  /* 0x0000000300193836 */ /* 0x040fe40000000000 */
[----:B------:R-:W-:-:S07]  /*2660*/  VIADD R0, R0, 0x4 ;  /* 0x0000000400007836 */ /* 0x000fce0000000000 */
.L_x_124:
[----:B------:R-:W-:Y:S05]  /*2670*/  BRA.U !UP1, `(.L_x_122) ;  /* 0x0000000109447547 */ /* 0x000fea000b800000 */
[----:B------:R-:W-:-:S05]  /*2680*/  IMAD.WIDE R22, R0, 0x4, R16 ;  /* 0x0000000400167825 */ /* 0x000fca00078e0210 */
[----:B------:R-:W2:Y:S01]  /*2690*/  LDG.E R27, desc[UR20][R22.64] ;  /* 0x00000014161b7981 */ /* 0x000ea2000c1e1900 */
[----:B------:R-:W-:Y:S01]  /*26a0*/  UISETP.NE.AND UP0, UPT, UR10, 0x1, UPT ;  /* 0x000000010a00788c */ /* 0x000fe2000bf05270 */
[----:B--2--5:R-:W-:-:S04]  /*26b0*/  FSETP.GT.AND P0, PT, R27, R2, PT ;  /* 0x000000021b00720b */ /* 0x024fc80003f04000 */
[----:B------:R-:W-:Y:S02]  /*26c0*/  FSEL R2, R27, R2, P0 ;  /* 0x000000021b027208 */ /* 0x000fe40000000000 */
[----:B------:R-:W-:Y:S02]  /*26d0*/  SEL R25, R0, R25, P0 ;  /* 0x0000001900197207 */ /* 0x000fe40000000000 */
[----:B------:R-:W-:Y:S05]  /*26e0*/  BRA.U !UP0, `(.L_x_122) ;  /* 0x0000000108287547 */ /* 0x000fea000b800000 */
[----:B------:R-:W2:Y:S01]  /*26f0*/  LDG.E R27, desc[UR20][R22.64+0x4] ;  /* 0x00000414161b7981 */ /* 0x000ea2000c1e1900 */
[----:B------:R-:W-:Y:S01]  /*2700*/  UISETP.NE.AND UP0, UPT, UR10, 0x2, UPT ;  /* 0x000000020a00788c */ /* 0x000fe2000bf05270 */
[----:B--2---:R-:W-:-:S04]  /*2710*/  FSETP.GT.AND P0, PT, R27, R2, PT ;  /* 0x000000021b00720b */ /* 0x004fc80003f04000 */
[----:B------:R-:W-:-:S09]  /*2720*/  FSEL R2, R27, R2, P0 ;  /* 0x000000021b027208 */ /* 0x000fd20000000000 */
[----:B------:R-:W-:Y:S01]  /*2730*/  @P0 IADD3 R25, PT, PT, R0, 0x1, RZ ;  /* 0x0000000100190810 */ /* 0x000fe20007ffe0ff */
[----:B------:R-:W-:Y:S06]  /*2740*/  BRA.U !UP0, `(.L_x_122) ;  /* 0x0000000108107547 */ /* 0x000fec000b800000 */
[----:B------:R-:W2:Y:S02]  /*2750*/  LDG.E R23, desc[UR20][R22.64+0x8] ;  /* 0x0000081416177981 */ /* 0x000ea4000c1e1900 */
[----:B--2---:R-:W-:-:S13]  /*2760*/  FSETP.GT.AND P0, PT, R23, R2, PT ;  /* 0x000000021700720b */ /* 0x004fda0003f04000 */
[----:B------:R-:W-:Y:S02]  /*2770*/  @P0 VIADD R25, R0, 0x2 ;  /* 0x0000000200190836 */ /* 0x000fe40000000000 */
[----:B------:R-:W-:-:S07]  /*2780*/  @P0 IMAD.MOV.U32 R2, RZ, RZ, R23 ;  /* 0x000000ffff020224 */ /* 0x000fce00078e0017 */
.L_x_122:
[----:B-----5:R-:W-:Y:S01]  /*2790*/  FSETP.GT.AND P0, PT, R2, R9, PT ;  /* 0x000000090200720b */ /* 0x020fe20003f04000 */
[----:B------:R-:W-:Y:S01]  /*27a0*/  IMAD.MOV.U32 R2, RZ, RZ, R11 ;  /* 0x000000ffff027224 */ /* 0x000fe200078e000b */
[----:B------:R-:W-:-:S11]  /*27b0*/  MOV R20, R13 ;  /* 0x0000000d00147202 */ /* 0x000fd60000000f00 */
[----:B------:R-:W-:-:S04]  /*27c0*/  @P0 IMAD.WIDE R22, R25, 0x4, R16 ;  /* 0x0000000419160825 */ /* 0x000fc800078e0210 */
[----:B------:R-:W-:Y:S01]  /*27d0*/  @P0 IMAD.WIDE R24, R25, 0x4, R14 ;  /* 0x0000000419180825 */ /* 0x000fe200078e020e */
[----:B------:R0:W-:Y:S04]  /*27e0*/  @P0 STG.E desc[UR20][R22.64], R9 ;  /* 0x0000000916000986 */ /* 0x0001e8000c101914 */
[----:B------:R0:W-:Y:S02]  /*27f0*/  @P0 STG.E desc[UR20][R24.64], R21 ;  /* 0x0000001518000986 */ /* 0x0001e4000c101914 */
.L_x_119:
[----:B------:R-:W-:Y:S05]  /*2800*/  BSYNC.RECONVERGENT B2 ;  /* 0x0000000000027941 */ /* 0x000fea0003800200 */
.L_x_118:
[----:B------:R-:W1:Y:S01]  /*2810*/  LDCU UR24, c[0x0][0x384] ;  /* 0x00007080ff1877ac */ /* 0x000e620008000800 */
[----:B0-----:R-:W-:-:S05]  /*2820*/  VIADD R21, R21, 0x1 ;  /* 0x0000000115157836 */ /* 0x001fca0000000000 */
[----:B-1----:R-:W-:-:S13]  /*2830*/  ISETP.NE.AND P0, PT, R21, UR24, PT ;  /* 0x0000001815007c0c */ /* 0x002fda000bf05270 */
[----:B------:R-:W-:Y:S05]  /*2840*/  @P0 BRA `(.L_x_125) ;  /* 0xfffffff000e00947 */ /* 0x000fea000383ffff */
.L_x_101:
[----:B0-----:R-:W-:Y:S05]  /*2850*/  BSYNC.RECONVERGENT B0 ;  /* 0x0000000000007941 */ /* 0x001fea0003800200 */
.L_x_77:
[----:B------:R-:W-:Y:S01]  /*2860*/  FSETP.GEU.AND P0, PT, R2, 1.00000001335143196e-10, PT ;  /* 0x2edbe6ff0200780b */ /* 0x000fe20003f0e000 */
[----:B------:R-:W-:-:S12]  /*2870*/  BSSY.RECONVERGENT B0, `(.L_x_126) ;  /* 0x0000089000007945 */ /* 0x000fd80003800200 */
[----:B------:R-:W-:Y:S05]  /*2880*/  @P0 BRA `(.L_x_127) ;  /* 0x00000008001c0947 */ /* 0x000fea0003800000 */
[----:B------:R-:W0:Y:S01]  /*2890*/  LDCU UR24, c[0x0][0x38c] ;  /* 0x00007180ff1877ac */ /* 0x000e220008000800 */
[----:B------:R-:W-:Y:S01]  /*28a0*/  HFMA2 R0, -RZ, RZ, 0, 0 ;  /* 0x00000000ff007431 */ /* 0x000fe200000001ff */
[----:B0-----:R-:W-:-:S09]  /*28b0*/  UISETP.GT.AND UP0, UPT, UR24, 0x1, UPT ;  /* 0x000000011800788c */ /* 0x001fd2000bf04270 */
[----:B------:R-:W-:Y:S05]  /*28c0*/  BRA.U !UP0, `(.L_x_128) ;  /* 0x0000000508fc7547 */ /* 0x000fea000b800000 */
[----:B------:R-:W-:Y:S01]  /*28d0*/  UISETP.GE.U32.AND UP0, UPT, UR22, 0xf, UPT ;  /* 0x0000000f1600788c */ /* 0x000fe2000bf06070 */
[----:B------:R-:W-:Y:S01]  /*28e0*/  IMAD.MOV.U32 R0, RZ, RZ, RZ ;  /* 0x000000ffff007224 */ /* 0x000fe200078e00ff */
[----:B------:R-:W-:Y:S01]  /*28f0*/  ULOP3.LUT UP1, URZ, UR18, 0xf, URZ, 0xc0, !UPT ;  /* 0x0000000f12ff7892 */ /* 0x000fe2000f82c0ff */
[----:B-----5:R-:W-:-:S06]  /*2900*/  IMAD.MOV.U32 R5, RZ, RZ, 0x1 ;  /* 0x00000001ff057424 */ /* 0x020fcc00078e00ff */
[----:B------:R-:W-:Y:S05]  /*2910*/  BRA.U !UP0, `(.L_x_129) ;  /* 0x0000000108e07547 */ /* 0x000fea000b800000 */
[----:B------:R-:W-:Y:S01]  /*2920*/  MOV R0, RZ ;  /* 0x000000ff00007202 */ /* 0x000fe20000000f00 */
[----:B------:R-:W-:-:S07]  /*2930*/  IMAD.MOV.U32 R5, RZ, RZ, 0x1 ;  /* 0x00000001ff057424 */ /* 0x000fce00078e00ff */
.L_x_130:
[----:B------:R-:W-:-:S05]  /*2940*/  IMAD.WIDE R2, R5, 0x4, R16 ;  /* 0x0000000405027825 */ /* 0x000fca00078e0210 */
[----:B-1----:R-:W2:Y:S04]  /*2950*/  LDG.E R23, desc[UR20][R2.64] ;  /* 0x0000001402177981 */ /* 0x002ea8000c1e1900 */
[----:B------:R-:W2:Y:S04]  /*2960*/  LDG.E R24, desc[UR20][R2.64+-0x4] ;  /* 0xfffffc1402187981 */ /* 0x000ea8000c1e1900 */
[----:B------:R-:W3:Y:S04]  /*2970*/  LDG.E R26, desc[UR20][R2.64+0x4] ;  /* 0x00000414021a7981 */ /* 0x000ee8000c1e1900 */
[----:B------:R-:W4:Y:S04]  /*2980*/  LDG.E R25, desc[UR20][R2.64+0x8] ;  /* 0x0000081402197981 */ /* 0x000f28000c1e1900 */
[----:B------:R-:W5:Y:S04]  /*2990*/  LDG.E R4, desc[UR20][R2.64+0xc] ;  /* 0x00000c1402047981 */ /* 0x000f68000c1e1900 */
[----:B------:R-:W5:Y:S04]  /*29a0*/  LDG.E R21, desc[UR20][R2.64+0x10] ;  /* 0x0000101402157981 */ /* 0x000f68000c1e1900 */
[----:B------:R-:W5:Y:S04]  /*29b0*/  LDG.E R22, desc[UR20][R2.64+0x14] ;  /* 0x0000141402167981 */ /* 0x000f68000c1e1900 */
[----:B------:R-:W5:Y:S04]  /*29c0*/  LDG.E R13, desc[UR20][R2.64+0x18] ;  /* 0x00001814020d7981 */ /* 0x000f68000c1e1900 */
[----:B------:R-:W5:Y:S04]  /*29d0*/  LDG.E R12, desc[UR20][R2.64+0x1c] ;  /* 0x00001c14020c7981 */ /* 0x000f68000c1e1900 */
[----:B------:R-:W5:Y:S04]  /*29e0*/  LDG.E R11, desc[UR20][R2.64+0x20] ;  /* 0x00002014020b7981 */ /* 0x000f68000c1e1900 */
[----:B------:R-:W5:Y:S04]  /*29f0*/  LDG.E R10, desc[UR20][R2.64+0x24] ;  /* 0x00002414020a7981 */ /* 0x000f68000c1e1900 */
[----:B------:R-:W5:Y:S04]  /*2a00*/  LDG.E R9, desc[UR20][R2.64+0x28] ;  /* 0x0000281402097981 */ /* 0x000f68000c1e1900 */
[----:B------:R-:W5:Y:S01]  /*2a10*/  LDG.E R28, desc[UR20][R2.64+0x3c] ;  /* 0x00003c14021c7981 */ /* 0x000f62000c1e1900 */
[----:B--2---:R-:W-:-:S03]  /*2a20*/  FSETP.GT.AND P0, PT, R23, R24, PT ;  /* 0x000000181700720b */ /* 0x004fc60003f04000 */
[----:B------:R-:W2:Y:S01]  /*2a30*/  LDG.E R24, desc[UR20][R2.64+0x2c] ;  /* 0x00002c1402187981 */ /* 0x000ea2000c1e1900 */
[----:B---3--:R-:W-:-:S03]  /*2a40*/  FSETP.GT.AND P1, PT, R26, R23, PT ;  /* 0x000000171a00720b */ /* 0x008fc60003f24000 */
[----:B------:R-:W3:Y:S01]  /*2a50*/  LDG.E R23, desc[UR20][R2.64+0x30] ;  /* 0x0000301402177981 */ /* 0x000ee2000c1e1900 */
[----:B----4-:R-:W-:-:S03]  /*2a60*/  FSETP.GT.AND P2, PT, R25, R26, PT ;  /* 0x0000001a1900720b */ /* 0x010fc60003f44000 */
[----:B------:R-:W4:Y:S01]  /*2a70*/  LDG.E R26, desc[UR20][R2.64+0x34] ;  /* 0x00003414021a7981 */ /* 0x000f22000c1e1900 */
[----:B-----5:R-:W-:-:S03]  /*2a80*/  FSETP.GT.AND P3, PT, R4, R25, PT ;  /* 0x000000190400720b */ /* 0x020fc60003f64000 */
[----:B------:R0:W5:Y:S01]  /*2a90*/  LDG.E R25, desc[UR20][R2.64+0x38] ;  /* 0x0000381402197981 */ /* 0x000162000c1e1900 */
[----:B------:R-:W-:Y:S02]  /*2aa0*/  SEL R0, R5, R0, P0 ;  /* 0x0000000005007207 */ /* 0x000fe40000000000 */
[----:B------:R-:W-:Y:S01]  /*2ab0*/  FSETP.GT.AND P0, PT, R21, R4, PT ;  /* 0x000000041500720b */ /* 0x000fe20003f04000 */
[C---:B------:R-:W-:Y:S01]  /*2ac0*/  @P1 VIADD R0, R5.reuse, 0x1 ;  /* 0x0000000105001836 */ /* 0x040fe20000000000 */
[----:B------:R-:W-:Y:S02]  /*2ad0*/  FSETP.GT.AND P1, PT, R22, R21, PT ;  /* 0x000000151600720b */ /* 0x000fe40003f24000 */
[----:B------:R-:W-:Y:S02]  /*2ae0*/  @P2 IADD3 R0, PT, PT, R5, 0x2, RZ ;  /* 0x0000000205002810 */ /* 0x000fe40007ffe0ff */
[----:B------:R-:W-:Y:S01]  /*2af0*/  FSETP.GT.AND P2, PT, R13, R22, PT ;  /* 0x000000160d00720b */ /* 0x000fe20003f44000 */
[----:B------:R-:W-:Y:S01]  /*2b00*/  @P3 VIADD R0, R5, 0x3 ;  /* 0x0000000305003836 */ /* 0x000fe20000000000 */
[----:B------:R-:W-:-:S05]  /*2b10*/  FSETP.GT.AND P3, PT, R12, R13, PT ;  /* 0x0000000d0c00720b */ /* 0x000fca0003f64000 */
[----:B------:R-:W-:Y:S01]  /*2b20*/  @P0 VIADD R0, R5, 0x4 ;  /* 0x0000000405000836 */ /* 0x000fe20000000000 */
[----:B------:R-:W-:Y:S02]  /*2b30*/  FSETP.GT.AND P0, PT, R11, R12, PT ;  /* 0x0000000c0b00720b */ /* 0x000fe40003f04000 */
[C---:B------:R-:W-:Y:S02]  /*2b40*/  @P1 IADD3 R0, PT, PT, R5.reuse, 0x5, RZ ;  /* 0x0000000505001810 */ /* 0x040fe40007ffe0ff */
[----:B------:R-:W-:Y:S01]  /*2b50*/  FSETP.GT.AND P1, PT, R10, R11, PT ;  /* 0x0000000b0a00720b */ /* 0x000fe20003f24000 */
[----:B------:R-:W-:Y:S01]  /*2b60*/  @P2 VIADD R0, R5, 0x6 ;  /* 0x0000000605002836 */ /* 0x000fe20000000000 */
[----:B------:R-:W-:Y:S02]  /*2b70*/  FSETP.GT.AND P2, PT, R9, R10, PT ;  /* 0x0000000a0900720b */ /* 0x000fe40003f44000 */
[----:B------:R-:W-:-:S05]  /*2b80*/  @P3 IADD3 R0, PT, PT, R5, 0x7, RZ ;  /* 0x0000000705003810 */ /* 0x000fca0007ffe0ff */
[----:B------:R-:W-:-:S04]  /*2b90*/  @P0 VIADD R0, R5, 0x8 ;  /* 0x0000000805000836 */ /* 0x000fc80000000000 */
[C---:B------:R-:W-:Y:S02]  /*2ba0*/  @P1 IADD3 R0, PT, PT, R5.reuse, 0x9, RZ ;  /* 0x0000000905001810 */ /* 0x040fe40007ffe0ff */
[C---:B0-----:R-:W-:Y:S01]  /*2bb0*/  IADD3 R3, PT, PT, R5.reuse, 0xf, RZ ;  /* 0x0000000f05037810 */ /* 0x041fe20007ffe0ff */
[----:B------:R-:W-:Y:S01]  /*2bc0*/  @P2 VIADD R0, R5, 0xa ;  /* 0x0000000a05002836 */ /* 0x000fe20000000000 */
[----:B--2---:R-:W-:Y:S02]  /*2bd0*/  FSETP.GT.AND P3, PT, R24, R9, PT ;  /* 0x000000091800720b */ /* 0x004fe40003f64000 */
[----:B---3--:R-:W-:Y:S02]  /*2be0*/  FSETP.GT.AND P0, PT, R23, R24, PT ;  /* 0x000000181700720b */ /* 0x008fe40003f04000 */
[----:B----4-:R-:W-:Y:S02]  /*2bf0*/  FSETP.GT.AND P1, PT, R26, R23, PT ;  /* 0x000000171a00720b */ /* 0x010fe40003f24000 */
[----:B-----5:R-:W-:-:S07]  /*2c00*/  FSETP.GT.AND P2, PT, R25, R26, PT ;  /* 0x0000001a1900720b */ /* 0x020fce0003f44000 */
[C---:B------:R-:W-:Y:S02]  /*2c10*/  @P3 IADD3 R0, PT, PT, R5.reuse, 0xb, RZ ;  /* 0x0000000b05003810 */ /* 0x040fe40007ffe0ff */
[C---:B------:R-:W-:Y:S02]  /*2c20*/  @P0 VIADD R0, R5.reuse, 0xc ;  /* 0x0000000c05000836 */ /* 0x040fe40000000000 */
[----:B------:R-:W-:Y:S01]  /*2c30*/  @P1 VIADD R0, R5, 0xd ;  /* 0x0000000d05001836 */ /* 0x000fe20000000000 */
[----:B------:R-:W-:Y:S02]  /*2c40*/  ISETP.NE.AND P1, PT, R3, UR23, PT ;  /* 0x0000001703007c0c */ /* 0x000fe4000bf25270 */
[----:B------:R-:W-:Y:S02]  /*2c50*/  FSETP.GT.AND P0, PT, R28, R25, PT ;  /* 0x000000191c00720b */ /* 0x000fe40003f04000 */
[C---:B------:R-:W-:Y:S01]  /*2c60*/  @P2 IADD3 R0, PT, PT, R5.reuse, 0xe, RZ ;  /* 0x0000000e05002810 */ /* 0x040fe20007ffe0ff */
[----:B------:R-:W-:-:S03]  /*2c70*/  VIADD R5, R5, 0x10 ;  /* 0x0000001005057836 */ /* 0x000fc60000000000 */
[----:B------:R-:W-:-:S05]  /*2c80*/  SEL R0, R3, R0, P0 ;  /* 0x0000000003007207 */ /* 0x000fca0000000000 */
[----:B------:R-:W-:Y:S05]  /*2c90*/  @P1 BRA `(.L_x_130) ;  /* 0xfffffffc00281947 */ /* 0x000fea000383ffff */
.L_x_129:
[----:B------:R-:W-:Y:S05]  /*2ca0*/  BRA.U !UP1, `(.L_x_128) ;  /* 0x0000000509047547 */ /* 0x000fea000b800000 */
[----:B------:R-:W-:Y:S02]  /*2cb0*/  UISETP.GE.U32.AND UP0, UPT, UR9, 0x7, UPT ;  /* 0x000000070900788c */ /* 0x000fe4000bf06070 */
[----:B------:R-:W-:-:S07]  /*2cc0*/  UISETP.NE.AND UP1, UPT, UR8, URZ, UPT ;  /* 0x000000ff0800728c */ /* 0x000fce000bf25270 */
[----:B------:R-:W-:Y:S05]  /*2cd0*/  BRA.U !UP0, `(.L_x_131) ;  /* 0x00000001086c7547 */ /* 0x000fea000b800000 */
[----:B------:R-:W-:-:S05]  /*2ce0*/  IMAD.WIDE R2, R5, 0x4, R16 ;  /* 0x0000000405027825 */ /* 0x000fca00078e0210 */
[----:B------:R-:W2:Y:S04]  /*2cf0*/  LDG.E R4, desc[UR20][R2.64] ;  /* 0x0000001402047981 */ /* 0x000ea8000c1e1900 */
[----:B------:R-:W2:Y:S04]  /*2d00*/  LDG.E R11, desc[UR20][R2.64+0x4] ;  /* 0x00000414020b7981 */ /* 0x000ea8000c1e1900 */
[----:B------:R-:W3:Y:S04]  /*2d10*/  LDG.E R10, desc[UR20][R2.64+0x8] ;  /* 0x00000814020a7981 */ /* 0x000ee8000c1e1900 */
[----:B------:R-:W4:Y:S04]  /*2d20*/  LDG.E R13, desc[UR20][R2.64+0xc] ;  /* 0x00000c14020d7981 */ /* 0x000f28000c1e1900 */
[----:B------:R-:W5:Y:S04]  /*2d30*/  LDG.E R9, desc[UR20][R2.64+-0x4] ;  /* 0xfffffc1402097981 */ /* 0x000f68000c1e1900 */
[----:B------:R-:W5:Y:S04]  /*2d40*/  LDG.E R12, desc[UR20][R2.64+0x10] ;  /* 0x00001014020c7981 */ /* 0x000f68000c1e1900 */
[----:B------:R-:W5:Y:S04]  /*2d50*/  LDG.E R21, desc[UR20][R2.64+0x14] ;  /* 0x0000141402157981 */ /* 0x000f68000c1e1900 */
[----:B------:R-:W5:Y:S04]  /*2d60*/  LDG.E R22, desc[UR20][R2.64+0x18] ;  /* 0x0000181402167981 */ /* 0x000f68000c1e1900 */
[----:B-1----:R-:W5:Y:S01]  /*2d70*/  LDG.E R23, desc[UR20][R2.64+0x1c] ;  /* 0x00001c1402177981 */ /* 0x002f62000c1e1900 */
[----:B--2---:R-:W-:-:S02]  /*2d80*/  FSETP.GT.AND P1, PT, R11, R4, PT ;  /* 0x000000040b00720b */ /* 0x004fc40003f24000 */
[----:B---3--:R-:W-:Y:S02]  /*2d90*/  FSETP.GT.AND P2, PT, R10, R11, PT ;  /* 0x0000000b0a00720b */ /* 0x008fe40003f44000 */
[----:B----4-:R-:W-:Y:S02]  /*2da0*/  FSETP.GT.AND P3, PT, R13, R10, PT ;  /* 0x0000000a0d00720b */ /* 0x010fe40003f64000 */
[----:B-----5:R-:W-:-:S04]  /*2db0*/  FSETP.GT.AND P0, PT, R4, R9, PT ;  /* 0x000000090400720b */ /* 0x020fc80003f04000 */
[C---:B------:R-:W-:Y:S02]  /*2dc0*/  SEL R0, R5.reuse, R0, P0 ;  /* 0x0000000005007207 */ /* 0x040fe40000000000 */
[----:B------:R-:W-:Y:S02]  /*2dd0*/  FSETP.GT.AND P0, PT, R12, R13, PT ;  /* 0x0000000d0c00720b */ /* 0x000fe40003f04000 */
[C---:B------:R-:W-:Y:S01]  /*2de0*/  @P1 IADD3 R0, PT, PT, R5.reuse, 0x1, RZ ;  /* 0x0000000105001810 */ /* 0x040fe20007ffe0ff */
[----:B------:R-:W-:Y:S01]  /*2df0*/  @P2 VIADD R0, R5, 0x2 ;  /* 0x0000000205002836 */ /* 0x000fe20000000000 */
[----:B------:R-:W-:Y:S02]  /*2e00*/  FSETP.GT.AND P1, PT, R21, R12, PT ;  /* 0x0000000c1500720b */ /* 0x000fe40003f24000 */
[----:B------:R-:W-:Y:S02]  /*2e10*/  FSETP.GT.AND P2, PT, R22, R21, PT ;  /* 0x000000151600720b */ /* 0x000fe40003f44000 */
[----:B------:R-:W-:-:S02]  /*2e20*/  @P3 IADD3 R0, PT, PT, R5, 0x3, RZ ;  /* 0x0000000305003810 */ /* 0x000fc40007ffe0ff */
[----:B------:R-:W-:-:S03]  /*2e30*/  FSETP.GT.AND P3, PT, R23, R22, PT ;  /* 0x000000161700720b */ /* 0x000fc60003f64000 */
[----:B------:R-:W-:-:S04]  /*2e40*/  @P0 VIADD R0, R5, 0x4 ;  /* 0x0000000405000836 */ /* 0x000fc80000000000 */
[C---:B------:R-:W-:Y:S02]  /*2e50*/  @P1 IADD3 R0, PT, PT, R5.reuse, 0x5, RZ ;  /* 0x0000000505001810 */ /* 0x040fe40007ffe0ff */
[----:B------:R-:W-:-:S04]  /*2e60*/  @P2 VIADD R0, R5, 0x6 ;  /* 0x0000000605002836 */ /* 0x000fc80000000000 */
[C---:B------:R-:W-:Y:S01]  /*2e70*/  @P3 IADD3 R0, PT, PT, R5.reuse, 0x7, RZ ;  /* 0x0000000705003810 */ /* 0x040fe20007ffe0ff */
[----:B------:R-:W-:-:S07]  /*2e80*/  VIADD R5, R5, 0x8 ;  /* 0x0000000805057836 */ /* 0x000fce0000000000 */
.L_x_131:
        /* <DEDUP_REMOVED lines=9> */
[----:B------:R-:W5:Y:S01]  /*2f20*/  LDG.E R9, desc[UR20][R2.64+-0x4] ;  /* 0xfffffc1402097981 */ /* 0x000f62000c1e1900 */
[----:B--2---:R-:W-:-:S02]  /*2f30*/  FSETP.GT.AND P1, PT, R11, R4, PT ;  /* 0x000000040b00720b */ /* 0x004fc40003f24000 */
[----:B---3--:R-:W-:Y:S02]  /*2f40*/  FSETP.GT.AND P2, PT, R10, R11, PT ;  /* 0x0000000b0a00720b */ /* 0x008fe40003f44000 */
[----:B----4-:R-:W-:Y:S02]  /*2f50*/  FSETP.GT.AND P3, PT, R13, R10, PT ;  /* 0x0000000a0d00720b */ /* 0x010fe40003f64000 */
[----:B-----5:R-:W-:-:S04]  /*2f60*/  FSETP.GT.AND P0, PT, R4, R9, PT ;  /* 0x000000090400720b */ /* 0x020fc80003f04000 */
[----:B------:R-:W-:-:S03]  /*2f70*/  SEL R0, R5, R0, P0 ;  /* 0x0000000005007207 */ /* 0x000fc60000000000 */
[C---:B------:R-:W-:Y:S02]  /*2f80*/  @P1 IADD3 R0, PT, PT, R5.reuse, 0x1, RZ ;  /* 0x0000000105001810 */ /* 0x040fe40007ffe0ff */
[C---:B------:R-:W-:Y:S02]  /*2f90*/  @P2 VIADD R0, R5.reuse, 0x2 ;  /* 0x0000000205002836 */ /* 0x040fe40000000000 */
[C---:B------:R-:W-:Y:S01]  /*2fa0*/  @P3 IADD3 R0, PT, PT, R5.reuse, 0x3, RZ ;  /* 0x0000000305003810 */ /* 0x040fe20007ffe0ff */
[----:B------:R-:W-:-:S07]  /*2fb0*/  VIADD R5, R5, 0x4 ;  /* 0x0000000405057836 */ /* 0x000fce0000000000 */
.L_x_132:
[----:B------:R-:W-:Y:S05]  /*2fc0*/  BRA.U !UP1, `(.L_x_128) ;  /* 0x00000001093c7547 */ /* 0x000fea000b800000 */
[----:B------:R-:W-:-:S05]  /*2fd0*/  IMAD.WIDE R2, R5, 0x4, R16 ;  /* 0x0000000405027825 */ /* 0x000fca00078e0210 */
[----:B------:R-:W2:Y:S04]  /*2fe0*/  LDG.E R9, desc[UR20][R2.64] ;  /* 0x0000001402097981 */ /* 0x000ea8000c1e1900 */
[----:B------:R-:W2:Y:S01]  /*2ff0*/  LDG.E R4, desc[UR20][R2.64+-0x4] ;  /* 0xfffffc1402047981 */ /* 0x000ea2000c1e1900 */
[----:B------:R-:W-:Y:S01]  /*3000*/  UISETP.NE.AND UP0, UPT, UR10, 0x1, UPT ;  /* 0x000000010a00788c */ /* 0x000fe2000bf05270 */
[----:B--2---:R-:W-:-:S04]  /*3010*/  FSETP.GT.AND P0, PT, R9, R4, PT ;  /* 0x000000040900720b */ /* 0x004fc80003f04000 */
[----:B------:R-:W-:-:S04]  /*3020*/  SEL R0, R5, R0, P0 ;  /* 0x0000000005007207 */ /* 0x000fc80000000000 */
[----:B------:R-:W-:Y:S05]  /*3030*/  BRA.U !UP0, `(.L_x_128) ;  /* 0x0000000108207547 */ /* 0x000fea000b800000 */
[----:B------:R-:W-:Y:S01]  /*3040*/  UISETP.NE.AND UP0, UPT, UR10, 0x2, UPT ;  /* 0x000000020a00788c */ /* 0x000fe2000bf05270 */
[----:B------:R-:W2:Y:S05]  /*3050*/  LDG.E R10, desc[UR20][R2.64+0x4] ;  /* 0x00000414020a7981 */ /* 0x000eaa000c1e1900 */
[----:B------:R-:W-:-:S13]  /*3060*/  PLOP3.LUT P2, PT, PT, PT, UP0, 0x80, 0x8 ;  /* 0x000000000008781c */ /* 0x000fda0003f4f008 */
[----:B------:R-:W3:Y:S01]  /*3070*/  @P2 LDG.E R4, desc[UR20][R2.64+0x8] ;  /* 0x0000081402042981 */ /* 0x000ee2000c1e1900 */
[----:B--2---:R-:W-:Y:S02]  /*3080*/  FSETP.GT.AND P0, PT, R10, R9, PT ;  /* 0x000000090a00720b */ /* 0x004fe40003f04000 */
[----:B---3--:R-:W-:-:S11]  /*3090*/  FSETP.GT.AND P1, PT, R4, R10, P2 ;  /* 0x0000000a0400720b */ /* 0x008fd60001724000 */
[C---:B------:R-:W-:Y:S02]  /*30a0*/  @P0 IADD3 R0, PT, PT, R5.reuse, 0x1, RZ ;  /* 0x0000000105000810 */ /* 0x040fe40007ffe0ff */
[----:B------:R-:W-:-:S07]  /*30b0*/  @P1 VIADD R0, R5, 0x2 ;  /* 0x0000000205001836 */ /* 0x000fce0000000000 */
.L_x_128:
[----:B-----5:R-:W-:-:S04]  /*30c0*/  IMAD.WIDE R4, R0, 0x4, R16 ;  /* 0x0000000400047825 */ /* 0x020fc800078e0210 */
[----:B------:R-:W-:Y:S01]  /*30d0*/  IMAD.WIDE R2, R0, 0x4, R14 ;  /* 0x0000000400027825 */ /* 0x000fe200078e020e */
[----:B------:R0:W-:Y:S04]  /*30e0*/  STG.E desc[UR20][R4.64], RZ ;  /* 0x000000ff04007986 */ /* 0x0001e8000c101914 */
[----:B------:R0:W-:Y:S02]  /*30f0*/  STG.E desc[UR20][R2.64], R20 ;  /* 0x0000001402007986 */ /* 0x0001e4000c101914 */
.L_x_127:
[----:B------:R-:W-:Y:S05]  /*3100*/  BSYNC.RECONVERGENT B0 ;  /* 0x0000000000007941 */ /* 0x000fea0003800200 */
.L_x_126:
[----:B------:R-:W2:Y:S02]  /*3110*/  LDCU UR24, c[0x0][0x38c] ;  /* 0x00007180ff1877ac */ /* 0x000ea40008000800 */
[----:B--2---:R-:W-:-:S09]  /*3120*/  UISETP.GT.AND UP0, UPT, UR24, URZ, UPT ;  /* 0x000000ff1800728c */ /* 0x004fd2000bf04270 */
[----:B------:R-:W-:Y:S05]  /*3130*/  BRA.U !UP0, `(.L_x_133) ;  /* 0x0000000908147547 */ /* 0x000fea000b800000 */
[----:B------:R-:W-:Y:S01]  /*3140*/  UISETP.GE.U32.AND UP0, UPT, UR18, 0x7, UPT ;  /* 0x000000071200788c */ /* 0x000fe2000bf06070 */
[----:B------:R-:W-:-:S08]  /*3150*/  HFMA2 R9, -RZ, RZ, 0, 0 ;  /* 0x00000000ff097431 */ /* 0x000fd000000001ff */
[----:B------:R-:W-:Y:S05]  /*3160*/  BRA.U !UP0, `(.L_x_134) ;  /* 0x0000000108f07547 */ /* 0x000fea000b800000 */
[----:B------:R-:W-:Y:S01]  /*3170*/  BSSY.RECONVERGENT B0, `(.L_x_135) ;  /* 0x000003a000007945 */ /* 0x000fe20003800200 */
[----:B------:R-:W-:-:S07]  /*3180*/  IMAD.MOV.U32 R9, RZ, RZ, RZ ;  /* 0x000000ffff097224 */ /* 0x000fce00078e00ff */
.L_x_138:
[----:B0----5:R-:W-:-:S05]  /*3190*/  IMAD.WIDE.U32 R2, R9, 0x4, R16 ;  /* 0x0000000409027825 */ /* 0x021fca00078e0010 */
[----:B------:R-:W2:Y:S02]  /*31a0*/  LDG.E R0, desc[UR20][R2.64] ;  /* 0x0000001402007981 */ /* 0x000ea4000c1e1900 */
[----:B--2---:R-:W-:-:S13]  /*31b0*/  FSETP.GT.AND P0, PT, R0, 90000, PT ;  /* 0x47afc8000000780b */ /* 0x004fda0003f04000 */
[----:B------:R-:W2:Y:S01]  /*31c0*/  @P0 LDG.E R11, desc[UR20][R16.64] ;  /* 0x00000014100b0981 */ /* 0x000ea2000c1e1900 */
[----:B------:R-:W-:-:S03]  /*31d0*/  IMAD.WIDE.U32 R4, R9, 0x4, R14 ;  /* 0x0000000409047825 */ /* 0x000fc600078e000e */
[----:B--2---:R0:W-:Y:S04]  /*31e0*/  @P0 STG.E desc[UR20][R2.64], R11 ;  /* 0x0000000b02000986 */ /* 0x0041e8000c101914 */
[----:B------:R-:W2:Y:S04]  /*31f0*/  @P0 LDG.E R13, desc[UR20][R14.64] ;  /* 0x000000140e0d0981 */ /* 0x000ea8000c1e1900 */
[----:B--2---:R2:W-:Y:S04]  /*3200*/  @P0 STG.E desc[UR20][R4.64], R13 ;  /* 0x0000000d04000986 */ /* 0x0045e8000c101914 */
[----:B------:R-:W3:Y:S02]  /*3210*/  LDG.E R0, desc[UR20][R2.64+0x4] ;  /* 0x0000041402007981 */ /* 0x000ee4000c1e1900 */
[----:B---3--:R-:W-:-:S13]  /*3220*/  FSETP.GT.AND P0, PT, R0, 90000, PT ;  /* 0x47afc8000000780b */ /* 0x008fda0003f04000 */
[----:B------:R-:W3:Y:S04]  /*3230*/  @P0 LDG.E R21, desc[UR20][R16.64] ;  /* 0x0000001410150981 */ /* 0x000ee8000c1e1900 */
[----:B---3--:R3:W-:Y:S04]  /*3240*/  @P0 STG.E desc[UR20][R2.64+0x4], R21 ;  /* 0x0000041502000986 */ /* 0x0087e8000c101914 */
[----:B-1----:R-:W4:Y:S04]  /*3250*/  @P0 LDG.E R23, desc[UR20][R14.64] ;  /* 0x000000140e170981 */ /* 0x002f28000c1e1900 */
[----:B----4-:R1:W-:Y:S04]  /*3260*/  @P0 STG.E desc[UR20][R4.64+0x4], R23 ;  /* 0x0000041704000986 */ /* 0x0103e8000c101914 */
[----:B------:R-:W4:Y:S02]  /*3270*/  LDG.E R0, desc[UR20][R2.64+0x8] ;  /* 0x0000081402007981 */ /* 0x000f24000c1e1900 */
[----:B----4-:R-:W-:-:S13]  /*3280*/  FSETP.GT.AND P0, PT, R0, 90000, PT ;  /* 0x47afc8000000780b */ /* 0x010fda0003f04000 */
[----:B0-----:R-:W4:Y:S04]  /*3290*/  @P0 LDG.E R11, desc[UR20][R16.64] ;  /* 0x00000014100b0981 */ /* 0x001f28000c1e1900 */
[----:B----4-:R0:W-:Y:S04]  /*32a0*/  @P0 STG.E desc[UR20][R2.64+0x8], R11 ;  /* 0x0000080b02000986 */ /* 0x0101e8000c101914 */
[----:B--2---:R-:W2:Y:S04]  /*32b0*/  @P0 LDG.E R13, desc[UR20][R14.64] ;  /* 0x000000140e0d0981 */ /* 0x004ea8000c1e1900 */
[----:B--2---:R2:W-:Y:S04]  /*32c0*/  @P0 STG.E desc[UR20][R4.64+0x8], R13 ;  /* 0x0000080d04000986 */ /* 0x0045e8000c101914 */
[----:B------:R-:W4:Y:S02]  /*32d0*/  LDG.E R0, desc[UR20][R2.64+0xc] ;  /* 0x00000c1402007981 */ /* 0x000f24000c1e1900 */
[----:B----4-:R-:W-:-:S13]  /*32e0*/  FSETP.GT.AND P0, PT, R0, 90000, PT ;  /* 0x47afc8000000780b */ /* 0x010fda0003f04000 */
[----:B---3--:R-:W3:Y:S04]  /*32f0*/  @P0 LDG.E R21, desc[UR20][R16.64] ;  /* 0x0000001410150981 */ /* 0x008ee8000c1e1900 */
        /* <DEDUP_REMOVED lines=21> */
[----:B------:R-:W2:Y:S01]  /*3450*/  LDG.E R0, desc[UR20][R2.64+0x1c] ;  /* 0x00001c1402007981 */ /* 0x000ea2000c1e1900 */
[----:B------:R-:W-:Y:S01]  /*3460*/  IADD3 R9, PT, PT, R9, 0x8, RZ ;  /* 0x0000000809097810 */ /* 0x000fe20007ffe0ff */
[----:B------:R-:W-:Y:S03]  /*3470*/  BSSY.RECONVERGENT B2, `(.L_x_136) ;  /* 0x0000008000027945 */ /* 0x000fe60003800200 */
[----:B------:R-:W-:-:S02]  /*3480*/  ISETP.NE.AND P1, PT, R9, R6, PT ;  /* 0x000000060900720c */ /* 0x000fc40003f25270 */
[----:B--2---:R-:W-:-:S13]  /*3490*/  FSETP.GT.AND P0, PT, R0, 90000, PT ;  /* 0x47afc8000000780b */ /* 0x004fda0003f04000 */
[----:B---3--:R-:W-:Y:S05]  /*34a0*/  @!P0 BRA `(.L_x_137) ;  /* 0x0000000000108947 */ /* 0x008fea0003800000 */
[----:B------:R-:W2:Y:S04]  /*34b0*/  LDG.E R11, desc[UR20][R16.64] ;  /* 0x00000014100b7981 */ /* 0x000ea8000c1e1900 */
[----:B--2---:R0:W-:Y:S04]  /*34c0*/  STG.E desc[UR20][R2.64+0x1c], R11 ;  /* 0x00001c0b02007986 */ /* 0x0041e8000c101914 */
[----:B------:R-:W2:Y:S04]  /*34d0*/  LDG.E R13, desc[UR20][R14.64] ;  /* 0x000000140e0d7981 */ /* 0x000ea8000c1e1900 */
[----:B--2---:R0:W-:Y:S02]  /*34e0*/  STG.E desc[UR20][R4.64+0x1c], R13 ;  /* 0x00001c0d04007986 */ /* 0x0041e4000c101914 */
.L_x_137:
[----:B------:R-:W-:Y:S05]  /*34f0*/  BSYNC.RECONVERGENT B2 ;  /* 0x0000000000027941 */ /* 0x000fea0003800200 */
.L_x_136:
[----:B------:R-:W-:Y:S05]  /*3500*/  @P1 BRA `(.L_x_138) ;  /* 0xfffffffc00201947 */ /* 0x000fea000383ffff */
[----:B------:R-:W-:Y:S05]  /*3510*/  BSYNC.RECONVERGENT B0 ;  /* 0x0000000000007941 */ /* 0x000fea0003800200 */
.L_x_135:
[----:B------:R-:W-:-:S07]  /*3520*/  IMAD.MOV.U32 R9, RZ, RZ, R6 ;  /* 0x000000ffff097224 */ /* 0x000fce00078e0006 */
.L_x_134:
[----:B------:R-:W-:Y:S01]  /*3530*/  UISETP.NE.AND UP0, UPT, UR17, URZ, UPT ;  /* 0x000000ff1100728c */ /* 0x000fe2000bf05270 */
[----:B------:R-:W-:Y:S08]  /*3540*/  BSSY.RECONVERGENT B0, `(.L_x_133) ;  /* 0x0000044000007945 */ /* 0x000ff00003800200 */
[----:B------:R-:W-:Y:S05]  /*3550*/  BRA.U !UP0, `(.L_x_139) ;  /* 0x0000000508087547 */ /* 0x000fea000b800000 */
[----:B------:R-:W-:-:S04]  /*3560*/  UIADD3 UR24, UPT, UPT, UR17, -0x1, URZ ;  /* 0xffffffff11187890 */ /* 0x000fc8000fffe0ff */
[----:B------:R-:W-:-:S09]  /*3570*/  UISETP.GE.U32.AND UP0, UPT, UR24, 0x3, UPT ;  /* 0x000000031800788c */ /* 0x000fd2000bf06070 */
[----:B------:R-:W-:Y:S05]  /*3580*/  BRA.U !UP0, `(.L_x_140) ;  /* 0x0000000108787547 */ /* 0x000fea000b800000 */
        /* <DEDUP_REMOVED lines=21> */
[----:B------:R-:W-:Y:S01]  /*36e0*/  BSSY.RECONVERGENT B2, `(.L_x_141) ;  /* 0x0000007000027945 */ /* 0x000fe20003800200 */
[----:B--2---:R-:W-:-:S13]  /*36f0*/  FSETP.GT.AND P0, PT, R0, 90000, PT ;  /* 0x47afc8000000780b */ /* 0x004fda0003f04000 */
[----:B---3--:R-:W-:Y:S05]  /*3700*/  @!P0 BRA `(.L_x_142) ;  /* 0x0000000000108947 */ /* 0x008fea0003800000 */
[----:B------:R-:W2:Y:S04]  /*3710*/  LDG.E R11, desc[UR20][R16.64] ;  /* 0x00000014100b7981 */ /* 0x000ea8000c1e1900 */
[----:B--2---:R0:W-:Y:S04]  /*3720*/  STG.E desc[UR20][R2.64+0xc], R11 ;  /* 0x00000c0b02007986 */ /* 0x0041e8000c101914 */
[----:B------:R-:W2:Y:S04]  /*3730*/  LDG.E R13, desc[UR20][R14.64] ;  /* 0x000000140e0d7981 */ /* 0x000ea8000c1e1900 */
[----:B--2---:R0:W-:Y:S02]  /*3740*/  STG.E desc[UR20][R4.64+0xc], R13 ;  /* 0x00000c0d04007986 */ /* 0x0041e4000c101914 */
.L_x_142:
[----:B------:R-:W-:Y:S05]  /*3750*/  BSYNC.RECONVERGENT B2 ;  /* 0x0000000000027941 */ /* 0x000fea0003800200 */
.L_x_141:
[----:B------:R-:W-:-:S07]  /*3760*/  IADD3 R9, PT, PT, R9, 0x4, RZ ;  /* 0x0000000409097810 */ /* 0x000fce0007ffe0ff */
.L_x_140:
[----:B------:R-:W-:-:S09]  /*3770*/  UISETP.NE.AND UP0, UPT, UR19, URZ, UPT ;  /* 0x000000ff1300728c */ /* 0x000fd2000bf05270 */
[----:B------:R-:W-:Y:S05]  /*3780*/  BRA.U !UP0, `(.L_x_139) ;  /* 0x00000001087c7547 */ /* 0x000fea000b800000 */
[----:B------:R-:W-:-:S09]  /*3790*/  UISETP.NE.AND UP0, UPT, UR19, 0x1, UPT ;  /* 0x000000011300788c */ /* 0x000fd2000bf05270 */
        /* <DEDUP_REMOVED lines=9> */
[----:B------:R-:W2:Y:S01]  /*3830*/  LDG.E R0, desc[UR20][R2.64+0x4] ;  /* 0x0000041402007981 */ /* 0x000ea2000c1e1900 */
[----:B------:R-:W-:Y:S01]  /*3840*/  BSSY.RECONVERGENT B2, `(.L_x_144) ;  /* 0x0000007000027945 */ /* 0x000fe20003800200 */
[----:B--2---:R-:W-:-:S13]  /*3850*/  FSETP.GT.AND P0, PT, R0, 90000, PT ;  /* 0x47afc8000000780b */ /* 0x004fda0003f04000 */
[----:B0-----:R-:W-:Y:S05]  /*3860*/  @!P0 BRA `(.L_x_145) ;  /* 0x0000000000108947 */ /* 0x001fea0003800000 */
[----:B------:R-:W2:Y:S04]  /*3870*/  LDG.E R11, desc[UR20][R16.64] ;  /* 0x00000014100b7981 */ /* 0x000ea8000c1e1900 */
[----:B--2---:R0:W-:Y:S04]  /*3880*/  STG.E desc[UR20][R2.64+0x4], R11 ;  /* 0x0000040b02007986 */ /* 0x0041e8000c101914 */
[----:B------:R-:W2:Y:S04]  /*3890*/  LDG.E R13, desc[UR20][R14.64] ;  /* 0x000000140e0d7981 */ /* 0x000ea8000c1e1900 */
[----:B--2---:R0:W-:Y:S02]  /*38a0*/  STG.E desc[UR20][R4.64+0x4], R13 ;  /* 0x0000040d04007986 */ /* 0x0041e4000c101914 */
.L_x_145:
[----:B------:R-:W-:Y:S05]  /*38b0*/  BSYNC.RECONVERGENT B2 ;  /* 0x0000000000027941 */ /* 0x000fea0003800200 */
.L_x_144:
[----:B------:R-:W-:-:S07]  /*38c0*/  VIADD R9, R9, 0x2 ;  /* 0x0000000209097836 */ /* 0x000fce0000000000 */
.L_x_143:
[----:B------:R-:W-:-:S09]  /*38d0*/  UISETP.NE.AND UP0, UPT, UR12, URZ, UPT ;  /* 0x000000ff0c00728c */ /* 0x000fd2000bf05270 */
[----:B------:R-:W-:Y:S05]  /*38e0*/  BRA.U !UP0, `(.L_x_139) ;  /* 0x0000000108247547 */ /* 0x000fea000b800000 */
[----:B0----5:R-:W-:-:S05]  /*38f0*/  IMAD.WIDE.U32 R4, R9, 0x4, R16 ;  /* 0x0000000409047825 */ /* 0x021fca00078e0010 */
[----:B------:R-:W2:Y:S02]  /*3900*/  LDG.E R0, desc[UR20][R4.64] ;  /* 0x0000001404007981 */ /* 0x000ea4000c1e1900 */
[----:B--2---:R-:W-:-:S13]  /*3910*/  FSETP.GT.AND P0, PT, R0, 90000, PT ;  /* 0x47afc8000000780b */ /* 0x004fda0003f04000 */
[----:B------:R-:W-:Y:S05]  /*3920*/  @!P0 BRA `(.L_x_139) ;  /* 0x0000000000148947 */ /* 0x000fea0003800000 */
[----:B-1----:R-:W2:Y:S01]  /*3930*/  LDG.E R17, desc[UR20][R16.64] ;  /* 0x0000001410117981 */ /* 0x002ea2000c1e1900 */
[----:B------:R-:W-:-:S03]  /*3940*/  IMAD.WIDE.U32 R2, R9, 0x4, R14 ;  /* 0x0000000409027825 */ /* 0x000fc600078e000e */
[----:B--2---:R2:W-:Y:S04]  /*3950*/  STG.E desc[UR20][R4.64], R17 ;  /* 0x0000001104007986 */ /* 0x0045e8000c101914 */
[----:B------:R-:W3:Y:S04]  /*3960*/  LDG.E R11, desc[UR20][R14.64] ;  /* 0x000000140e0b7981 */ /* 0x000ee8000c1e1900 */
[----:B---3--:R2:W-:Y:S02]  /*3970*/  STG.E desc[UR20][R2.64], R11 ;  /* 0x0000000b02007986 */ /* 0x0085e4000c101914 */
.L_x_139:
[----:B------:R-:W-:Y:S05]  /*3980*/  BSYNC.RECONVERGENT B0 ;  /* 0x0000000000007941 */ /* 0x000fea0003800200 */
.L_x_133:
[----:B------:R-:W3:Y:S01]  /*3990*/  LDCU UR24, c[0x0][0x388] ;  /* 0x00007100ff1877ac */ /* 0x000ee20008000800 */
[----:B------:R-:W-:-:S04]  /*39a0*/  IADD3 R8, PT, PT, R8, UR25, RZ ;  /* 0x0000001908087c10 */ /* 0x000fc8000fffe0ff */
[----:B---3--:R-:W-:-:S13]  /*39b0*/  ISETP.GE.AND P0, PT, R8, UR24, PT ;  /* 0x0000001808007c0c */ /* 0x008fda000bf06270 */
[----:B------:R-:W-:Y:S05]  /*39c0*/  @!P0 BRA `(.L_x_146) ;  /* 0xffffffc800488947 */ /* 0x000fea000383ffff */
[----:B------:R-:W-:Y:S05]  /*39d0*/  BSYNC.RECONVERGENT B1 ;  /* 0x0000000000017941 */ /* 0x000fea0003800200 */
.L_x_71:
[----:B------:R-:W-:Y:S05]  /*39e0*/  EXIT ;  /* 0x000000000000794d */ /* 0x000fea0003800000 */
.L_x_70:
[----:B------:R-:W-:-:S06]  /*39f0*/  UISETP.GE.AND UP0, UPT, UR23, 0x1, UPT ;  /* 0x000000011700788c */ /* 0x000fcc000bf06270 */
[----:B------:R-:W-:-:S13]  /*3a00*/  PLOP3.LUT P0, PT, PT, PT, UP0, 0x80, 0x8 ;  /* 0x000000000008781c */ /* 0x000fda0003f0f008 */
[----:B------:R-:W-:Y:S05]  /*3a10*/  @!P0 EXIT ;  /* 0x000000000000894d */ /* 0x000fea0003800000 */
[----:B------:R-:W-:-:S09]  /*3a20*/  UISETP.GT.AND UP0, UPT, UR23, 0x1, UPT ;  /* 0x000000011700788c */ /* 0x000fd2000bf04270 */
[----:B------:R-:W-:Y:S05]  /*3a30*/  BRA.U UP0, `(.L_x_147) ;  /* 0x0000000100307547 */ /* 0x000fea000b800000 */
[----:B------:R-:W-:-:S07]  /*3a40*/  IMAD.MOV.U32 R7, RZ, RZ, 0x47c34f80 ;  /* 0x47c34f80ff077424 */ /* 0x000fce00078e00ff */
.L_x_148:
[----:B0-----:R-:W-:Y:S01]  /*3a50*/  MOV R3, 0x4 ;  /* 0x0000000400037802 */ /* 0x001fe20000000f00 */
[C---:B------:R-:W-:Y:S01]  /*3a60*/  IMAD R4, R8.reuse, UR23, RZ ;  /* 0x0000001708047c24 */ /* 0x040fe2000f8e02ff */
[----:B------:R-:W-:Y:S01]  /*3a70*/  IADD3 R8, PT, PT, R8, UR25, RZ ;  /* 0x0000001908087c10 */ /* 0x000fe2000fffe0ff */
[----:B------:R-:W-:Y:S02]  /*3a80*/  IMAD.MOV.U32 R5, RZ, RZ, 0x4 ;  /* 0x00000004ff057424 */ /* 0x000fe400078e00ff */
[----:B------:R-:W-:Y:S01]  /*3a90*/  IMAD.WIDE R2, R4, R3, UR6 ;  /* 0x0000000604027e25 */ /* 0x000fe2000f8e0203 */
[----:B------:R-:W-:-:S03]  /*3aa0*/  ISETP.GE.AND P0, PT, R8, UR22, PT ;  /* 0x0000001608007c0c */ /* 0x000fc6000bf06270 */
[----:B------:R-:W-:Y:S01]  /*3ab0*/  IMAD.WIDE R4, R4, R5, UR4 ;  /* 0x0000000404047e25 */ /* 0x000fe2000f8e0205 */
[----:B------:R0:W-:Y:S04]  /*3ac0*/  STG.E desc[UR20][R2.64], R7 ;  /* 0x0000000702007986 */ /* 0x0001e8000c101914 */
[----:B------:R0:W-:Y:S05]  /*3ad0*/  STG.E desc[UR20][R4.64], RZ ;  /* 0x000000ff04007986 */ /* 0x0001ea000c101914 */
[----:B------:R-:W-:Y:S05]  /*3ae0*/  @!P0 BRA `(.L_x_148) ;  /* 0xfffffffc00d88947 */ /* 0x000fea000383ffff */
[----:B------:R-:W-:Y:S05]  /*3af0*/  EXIT ;  /* 0x000000000000794d */ /* 0x000fea0003800000 */
.L_x_147:
[----:B------:R-:W-:Y:S02]  /*3b00*/  ULOP3.LUT UR10, UR23, 0x7, URZ, 0xc0, !UPT ;  /* 0x00000007170a7892 */ /* 0x000fe4000f8ec0ff */
[----:B------:R-:W-:Y:S02]  /*3b10*/  ULOP3.LUT UR12, UR23, 0x3, URZ, 0xc0, !UPT ;  /* 0x00000003170c7892 */ /* 0x000fe4000f8ec0ff */
[----:B------:R-:W-:Y:S02]  /*3b20*/  ULOP3.LUT UR13, UR23, 0x7ffffff8, URZ, 0xc0, !UPT ;  /* 0x7ffffff8170d7892 */ /* 0x000fe4000f8ec0ff */
[----:B------:R-:W-:Y:S02]  /*3b30*/  ULOP3.LUT UR8, UR23, 0x1, URZ, 0xc0, !UPT ;  /* 0x0000000117087892 */ /* 0x000fe4000f8ec0ff */
[----:B------:R-:W-:Y:S02]  /*3b40*/  UIADD3 UR11, UPT, UPT, UR10, -0x1, URZ ;  /* 0xffffffff0a0b7890 */ /* 0x000fe4000fffe0ff */
[----:B------:R-:W-:-:S12]  /*3b50*/  UIADD3 UR9, UPT, UPT, UR12, -0x1, URZ ;  /* 0xffffffff0c097890 */ /* 0x000fd8000fffe0ff */
.L_x_166:
[----:B01----:R-:W0:Y:S01]  /*3b60*/  LDC R3, c[0x0][0x38c] ;  /* 0x0000e300ff037b82 */ /* 0x003e220000000800 */
[----:B------:R-:W-:Y:S01]  /*3b70*/  IMAD.MOV.U32 R5, RZ, RZ, RZ ;  /* 0x000000ffff057224 */ /* 0x000fe200078e00ff */
[----:B0-----:R-:W-:Y:S01]  /*3b80*/  ISETP.GE.U32.AND P0, PT, R3, 0x8, PT ;  /* 0x000000080300780c */ /* 0x001fe20003f06070 */
[----:B------:R-:W-:-:S12]  /*3b90*/  IMAD R4, R8, R3, RZ ;  /* 0x0000000308047224 */ /* 0x000fd800078e02ff */
[----:B------:R-:W-:Y:S05]  /*3ba0*/  @!P0 BRA `(.L_x_149) ;  /* 0x00000000006c8947 */ /* 0x000fea0003800000 */
[----:B------:R-:W-:Y:S02]  /*3bb0*/  HFMA2 R5, -RZ, RZ, 0, 0 ;  /* 0x00000000ff057431 */ /* 0x000fe400000001ff */
[----:B------:R-:W-:-:S07]  /*3bc0*/  IMAD.MOV.U32 R9, RZ, RZ, 0x47c34f80 ;  /* 0x47c34f80ff097424 */ /* 0x000fce00078e00ff */
.L_x_150:
[----:B0-----:R-:W-:Y:S01]  /*3bd0*/  IADD3 R6, PT, PT, R4, R5, RZ ;  /* 0x0000000504067210 */ /* 0x001fe20007ffe0ff */
[----:B------:R-:W-:Y:S01]  /*3be0*/  IMAD.MOV.U32 R3, RZ, RZ, 0x4 ;  /* 0x00000004ff037424 */ /* 0x000fe200078e00ff */
[----:B------:R-:W-:Y:S01]  /*3bf0*/  MOV R7, 0x4 ;  /* 0x0000000400077802 */ /* 0x000fe20000000f00 */
[----:B------:R-:W-:Y:S02]  /*3c00*/  VIADD R5, R5, 0x8 ;  /* 0x0000000805057836 */ /* 0x000fe40000000000 */
[----:B------:R-:W-:-:S03]  /*3c10*/  IMAD.WIDE R2, R6, R3, UR6 ;  /* 0x0000000606027e25 */ /* 0x000fc6000f8e0203 */
[----:B------:R-:W-:Y:S01]  /*3c20*/  ISETP.NE.AND P1, PT, R5, UR13, PT ;  /* 0x0000000d05007c0c */ /* 0x000fe2000bf25270 */
[----:B------:R-:W-:Y:S01]  /*3c30*/  IMAD.WIDE R6, R6, R7, UR4 ;  /* 0x0000000406067e25 */ /* 0x000fe2000f8e0207 */
        /* <DEDUP_REMOVED lines=17> */
[----:B------:R-:W-:-:S07]  /*3d50*/  MOV R5, UR13 ;  /* 0x0000000d00057c02 */ /* 0x000fce0008000f00 */
.L_x_149:
[----:B------:R-:W-:-:S09]  /*3d60*/  UISETP.NE.AND UP0, UPT, UR10, URZ, UPT ;  /* 0x000000ff0a00728c */ /* 0x000fd2000bf05270 */
[----:B------:R-:W-:Y:S05]  /*3d70*/  BRA.U !UP0, `(.L_x_151) ;  /* 0x0000000108a47547 */ /* 0x000fea000b800000 */
[----:B------:R-:W-:Y:S02]  /*3d80*/  UISETP.GE.U32.AND UP0, UPT, UR11, 0x3, UPT ;  /* 0x000000030b00788c */ /* 0x000fe4000bf06070 */
[----:B------:R-:W-:-:S07]  /*3d90*/  UISETP.NE.AND UP1, UPT, UR12, URZ, UPT ;  /* 0x000000ff0c00728c */ /* 0x000fce000bf25270 */
[----:B------:R-:W-:Y:S05]  /*3da0*/  BRA.U !UP0, `(.L_x_152) ;  /* 0x00000001083c7547 */ /* 0x000fea000b800000 */
[----:B0-----:R-:W-:Y:S01]  /*3db0*/  MOV R3, 0x4 ;  /* 0x0000000400037802 */ /* 0x001fe20000000f00 */
[----:B------:R-:W-:Y:S02]  /*3dc0*/  IMAD.IADD R6, R4, 0x1, R5 ;  /* 0x0000000104067824 */ /* 0x000fe400078e0205 */
[----:B------:R-:W-:Y:S02]  /*3dd0*/  HFMA2 R9, -RZ, RZ, 7.76171875, 30 ;  /* 0x47c34f80ff097431 */ /* 0x000fe400000001ff */
        /* <DEDUP_REMOVED lines=12> */
.L_x_152:
[----:B------:R-:W-:Y:S05]  /*3ea0*/  BRA.U !UP1, `(.L_x_151) ;  /* 0x0000000109587547 */ /* 0x000fea000b800000 */
[----:B------:R-:W-:Y:S01]  /*3eb0*/  UISETP.NE.AND UP0, UPT, UR9, URZ, UPT ;  /* 0x000000ff0900728c */ /* 0x000fe2000bf05270 */
[----:B------:R-:W-:Y:S02]  /*3ec0*/  ISETP.NE.AND P1, PT, RZ, UR8, PT ;  /* 0x00000008ff007c0c */ /* 0x000fe4000bf25270 */
[----:B------:R-:W-:-:S06]  /*3ed0*/  MOV R0, 0x4 ;  /* 0x0000000400007802 */ /* 0x000fcc0000000f00 */
[----:B------:R-:W-:Y:S05]  /*3ee0*/  BRA.U !UP0, `(.L_x_153) ;  /* 0x00000001082c7547 */ /* 0x000fea000b800000 */
[----:B01----:R-:W-:Y:S02]  /*3ef0*/  HFMA2 R3, -RZ, RZ, 0, 2.384185791015625e-07 ;  /* 0x00000004ff037431 */ /* 0x003fe400000001ff */
[----:B------:R-:W-:Y:S01]  /*3f00*/  IMAD.IADD R6, R4, 0x1, R5 ;  /* 0x0000000104067824 */ /* 0x000fe200078e0205 */
[----:B------:R-:W-:Y:S01]  /*3f10*/  MOV R9, 0x47c34f80 ;  /* 0x47c34f8000097802 */ /* 0x000fe20000000f00 */
[----:B------:R-:W-:Y:S02]  /*3f20*/  IMAD.MOV.U32 R7, RZ, RZ, 0x4 ;  /* 0x00000004ff077424 */ /* 0x000fe400078e00ff */
[----:B------:R-:W-:Y:S02]  /*3f30*/  VIADD R5, R5, 0x2 ;  /* 0x0000000205057836 */ /* 0x000fe40000000000 */
[----:B------:R-:W-:-:S04]  /*3f40*/  IMAD.WIDE R2, R6, R3, UR6 ;  /* 0x0000000606027e25 */ /* 0x000fc8000f8e0203 */
[----:B------:R-:W-:Y:S01]  /*3f50*/  IMAD.WIDE R6, R6, R7, UR4 ;  /* 0x0000000406067e25 */ /* 0x000fe2000f8e0207 */
[----:B------:R2:W-:Y:S04]  /*3f60*/  STG.E desc[UR20][R2.64], R9 ;  /* 0x0000000902007986 */ /* 0x0005e8000c101914 */
[----:B------:R2:W-:Y:S04]  /*3f70*/  STG.E desc[UR20][R6.64], RZ ;  /* 0x000000ff06007986 */ /* 0x0005e8000c101914 */
[----:B------:R2:W-:Y:S04]  /*3f80*/  STG.E desc[UR20][R2.64+0x4], R9 ;  /* 0x0000040902007986 */ /* 0x0005e8000c101914 */
[----:B------:R2:W-:Y:S02]  /*3f90*/  STG.E desc[UR20][R6.64+0x4], RZ ;  /* 0x000004ff06007986 */ /* 0x0005e4000c101914 */
.L_x_153:
[----:B------:R-:W-:Y:S01]  /*3fa0*/  @P1 IADD3 R5, PT, PT, R4, R5, RZ ;  /* 0x0000000504051210 */ /* 0x000fe20007ffe0ff */
[----:B012---:R-:W-:Y:S01]  /*3fb0*/  IMAD.MOV.U32 R6, RZ, RZ, 0x4 ;  /* 0x00000004ff067424 */ /* 0x007fe200078e00ff */
[----:B------:R-:W-:-:S03]  /*3fc0*/  @P1 MOV R9, 0x47c34f80 ;  /* 0x47c34f8000091802 */ /* 0x000fc60000000f00 */
[----:B------:R-:W-:-:S04]  /*3fd0*/  @P1 IMAD.WIDE R2, R5, R0, UR6 ;  /* 0x0000000605021e25 */ /* 0x000fc8000f8e0200 */
[----:B------:R-:W-:Y:S01]  /*3fe0*/  @P1 IMAD.WIDE R6, R5, R6, UR4 ;  /* 0x0000000405061e25 */ /* 0x000fe2000f8e0206 */
[----:B------:R2:W-:Y:S04]  /*3ff0*/  @P1 STG.E desc[UR20][R2.64], R9 ;  /* 0x0000000902001986 */ /* 0x0005e8000c101914 */
[----:B------:R2:W-:Y:S02]  /*4000*/  @P1 STG.E desc[UR20][R6.64], RZ ;  /* 0x000000ff06001986 */ /* 0x0005e4000c101914 */
.L_x_151:
[----:B------:R-:W-:Y:S02]  /*4010*/  HFMA2 R5, -RZ, RZ, 0, 2.384185791015625e-07 ;  /* 0x00000004ff057431 */ /* 0x000fe400000001ff */
[----:B012---:R-:W-:Y:S02]  /*4020*/  IMAD.MOV.U32 R3, RZ, RZ, 0x4 ;  /* 0x00000004ff037424 */ /* 0x007fe400078e00ff */
[----:B------:R-:W-:Y:S02]  /*4030*/  IMAD.MOV.U32 R9, RZ, RZ, RZ ;  /* 0x000000ffff097224 */ /* 0x000fe400078e00ff */
[----:B------:R-:W-:-:S04]  /*4040*/  IMAD.WIDE R2, R4, R3, UR6 ;  /* 0x0000000604027e25 */ /* 0x000fc8000f8e0203 */
[----:B------:R-:W-:Y:S01]  /*4050*/  IMAD.WIDE R4, R4, R5, UR4 ;  /* 0x0000000404047e25 */ /* 0x000fe2000f8e0205 */
[----:B------:R-:W-:Y:S06]  /*4060*/  @!P0 BRA `(.L_x_154) ;  /* 0x0000000000e88947 */ /* 0x000fec0003800000 */
[----:B------:R-:W-:-:S07]  /*4070*/  MOV R9, RZ ;  /* 0x000000ff00097202 */ /* 0x000fce0000000f00 */
.L_x_157:
[----:B0-----:R-:W-:-:S05]  /*4080*/  IMAD.WIDE.U32 R6, R9, 0x4, R2 ;  /* 0x0000000409067825 */ /* 0x001fca00078e0002 */
[----:B------:R-:W2:Y:S02]  /*4090*/  LDG.E R0, desc[UR20][R6.64] ;  /* 0x0000001406007981 */ /* 0x000ea4000c1e1900 */
[----:B--2---:R-:W-:-:S13]  /*40a0*/  FSETP.GT.AND P0, PT, R0, 90000, PT ;  /* 0x47afc8000000780b */ /* 0x004fda0003f04000 */
[----:B------:R-:W2:Y:S01]  /*40b0*/  @P0 LDG.E R13, desc[UR20][R2.64] ;  /* 0x00000014020d0981 */ /* 0x000ea2000c1e1900 */
[----:B------:R-:W-:-:S03]  /*40c0*/  IMAD.WIDE.U32 R10, R9, 0x4, R4 ;  /* 0x00000004090a7825 */ /* 0x000fc600078e0004 */
[----:B--2---:R0:W-:Y:S04]  /*40d0*/  @P0 STG.E desc[UR20][R6.64], R13 ;  /* 0x0000000d06000986 */ /* 0x0041e8000c101914 */
[----:B------:R-:W2:Y:S04]  /*40e0*/  @P0 LDG.E R15, desc[UR20][R4.64] ;  /* 0x00000014040f0981 */ /* 0x000ea8000c1e1900 */
[----:B--2---:R1:W-:Y:S04]  /*40f0*/  @P0 STG.E desc[UR20][R10.64], R15 ;  /* 0x0000000f0a000986 */ /* 0x0043e8000c101914 */
[----:B------:R-:W2:Y:S02]  /*4100*/  LDG.E R0, desc[UR20][R6.64+0x4] ;  /* 0x0000041406007981 */ /* 0x000ea4000c1e1900 */
[----:B--2---:R-:W-:-:S13]  /*4110*/  FSETP.GT.AND P0, PT, R0, 90000, PT ;  /* 0x47afc8000000780b */ /* 0x004fda0003f04000 */
[----:B------:R-:W2:Y:S04]  /*4120*/  @P0 LDG.E R17, desc[UR20][R2.64] ;  /* 0x0000001402110981 */ /* 0x000ea8000c1e1900 */
[----:B--2---:R2:W-:Y:S04]  /*4130*/  @P0 STG.E desc[UR20][R6.64+0x4], R17 ;  /* 0x0000041106000986 */ /* 0x0045e8000c101914 */
[----:B------:R-:W3:Y:S04]  /*4140*/  @P0 LDG.E R19, desc[UR20][R4.64] ;  /* 0x0000001404130981 */ /* 0x000ee8000c1e1900 */
[----:B---3--:R3:W-:Y:S04]  /*4150*/  @P0 STG.E desc[UR20][R10.64+0x4], R19 ;  /* 0x000004130a000986 */ /* 0x0087e8000c101914 */
[----:B------:R-:W4:Y:S02]  /*4160*/  LDG.E R0, desc[UR20][R6.64+0x8] ;  /* 0x0000081406007981 */ /* 0x000f24000c1e1900 */
[----:B----4-:R-:W-:-:S13]  /*4170*/  FSETP.GT.AND P0, PT, R0, 90000, PT ;  /* 0x47afc8000000780b */ /* 0x010fda0003f04000 */
[----:B0-----:R-:W4:Y:S04]  /*4180*/  @P0 LDG.E R13, desc[UR20][R2.64] ;  /* 0x00000014020d0981 */ /* 0x001f28000c1e1900 */
[----:B----4-:R0:W-:Y:S04]  /*4190*/  @P0 STG.E desc[UR20][R6.64+0x8], R13 ;  /* 0x0000080d06000986 */ /* 0x0101e8000c101914 */
[----:B-1----:R-:W4:Y:S04]  /*41a0*/  @P0 LDG.E R15, desc[UR20][R4.64] ;  /* 0x00000014040f0981 */ /* 0x002f28000c1e1900 */
[----:B----4-:R1:W-:Y:S04]  /*41b0*/  @P0 STG.E desc[UR20][R10.64+0x8], R15 ;  /* 0x0000080f0a000986 */ /* 0x0103e8000c101914 */
[----:B------:R-:W4:Y:S02]  /*41c0*/  LDG.E R0, desc[UR20][R6.64+0xc] ;  /* 0x00000c1406007981 */ /* 0x000f24000c1e1900 */
[----:B----4-:R-:W-:-:S13]  /*41d0*/  FSETP.GT.AND P0, PT, R0, 90000, PT ;  /* 0x47afc8000000780b */ /* 0x010fda0003f04000 */
[----:B--2---:R-:W2:Y:S04]  /*41e0*/  @P0 LDG.E R17, desc[UR20][R2.64] ;  /* 0x0000001402110981 */ /* 0x004ea8000c1e1900 */
[----:B--2---:R2:W-:Y:S04]  /*41f0*/  @P0 STG.E desc[UR20][R6.64+0xc], R17 ;  /* 0x00000c1106000986 */ /* 0x0045e8000c101914 */
[----:B---3--:R-:W3:Y:S04]  /*4200*/  @P0 LDG.E R19, desc[UR20][R4.64] ;  /* 0x0000001404130981 */ /* 0x008ee8000c1e1900 */
        /* <DEDUP_REMOVED lines=13> */
[----:B------:R-:W3:Y:S02]  /*42e0*/  LDG.E R0, desc[UR20][R6.64+0x18] ;  /* 0x0000181406007981 */ /* 0x000ee4000c1e1900 */
[----:B---3--:R-:W-:-:S13]  /*42f0*/  FSETP.GT.AND P0, PT, R0, 90000, PT ;  /* 0x47afc8000000780b */ /* 0x008fda0003f04000 */
[----:B0-----:R-:W3:Y:S04]  /*4300*/  @P0 LDG.E R13, desc[UR20][R2.64] ;  /* 0x00000014020d0981 */ /* 0x001ee8000c1e1900 */
[----:B---3--:R2:W-:Y:S04]  /*4310*/  @P0 STG.E desc[UR20][R6.64+0x18], R13 ;  /* 0x0000180d06000986 */ /* 0x0085e8000c101914 */
[----:B-1----:R-:W3:Y:S04]  /*4320*/  @P0 LDG.E R15, desc[UR20][R4.64] ;  /* 0x00000014040f0981 */ /* 0x002ee8000c1e1900 */
[----:B---3--:R2:W-:Y:S04]  /*4330*/  @P0 STG.E desc[UR20][R10.64+0x18], R15 ;  /* 0x0000180f0a000986 */ /* 0x0085e8000c101914 */
[----:B------:R-:W3:Y:S01]  /*4340*/  LDG.E R0, desc[UR20][R6.64+0x1c] ;  /* 0x00001c1406007981 */ /* 0x000ee2000c1e1900 */
[----:B------:R-:W-:Y:S01]  /*4350*/  VIADD R9, R9, 0x8 ;  /* 0x0000000809097836 */ /* 0x000fe20000000000 */
[----:B------:R-:W-:Y:S04]  /*4360*/  BSSY.RECONVERGENT B0, `(.L_x_155) ;  /* 0x0000008000007945 */ /* 0x000fe80003800200 */
[----:B------:R-:W-:-:S02]  /*4370*/  ISETP.NE.AND P1, PT, R9, UR13, PT ;  /* 0x0000000d09007c0c */ /* 0x000fc4000bf25270 */
[----:B---3--:R-:W-:-:S13]  /*4380*/  FSETP.GT.AND P0, PT, R0, 90000, PT ;  /* 0x47afc8000000780b */ /* 0x008fda0003f04000 */
[----:B--2---:R-:W-:Y:S05]  /*4390*/  @!P0 BRA `(.L_x_156) ;  /* 0x0000000000108947 */ /* 0x004fea0003800000 */
[----:B------:R-:W2:Y:S04]  /*43a0*/  LDG.E R13, desc[UR20][R2.64] ;  /* 0x00000014020d7981 */ /* 0x000ea8000c1e1900 */
[----:B--2---:R0:W-:Y:S04]  /*43b0*/  STG.E desc[UR20][R6.64+0x1c], R13 ;  /* 0x00001c0d06007986 */ /* 0x0041e8000c101914 */
[----:B------:R-:W2:Y:S04]  /*43c0*/  LDG.E R15, desc[UR20][R4.64] ;  /* 0x00000014040f7981 */ /* 0x000ea8000c1e1900 */
[----:B--2---:R0:W-:Y:S02]  /*43d0*/  STG.E desc[UR20][R10.64+0x1c], R15 ;  /* 0x00001c0f0a007986 */ /* 0x0041e4000c101914 */
.L_x_156:
[----:B------:R-:W-:Y:S05]  /*43e0*/  BSYNC.RECONVERGENT B0 ;  /* 0x0000000000007941 */ /* 0x000fea0003800200 */
.L_x_155:
[----:B------:R-:W-:Y:S05]  /*43f0*/  @P1 BRA `(.L_x_157) ;  /* 0xfffffffc00201947 */ /* 0x000fea000383ffff */
[----:B------:R-:W-:-:S07]  /*4400*/  MOV R9, UR13 ;  /* 0x0000000d00097c02 */ /* 0x000fce0008000f00 */
.L_x_154:
[----:B------:R-:W-:-:S09]  /*4410*/  UISETP.NE.AND UP0, UPT, UR10, URZ, UPT ;  /* 0x000000ff0a00728c */ /* 0x000fd2000bf05270 */
[----:B------:R-:W-:Y:S05]  /*4420*/  BRA.U !UP0, `(.L_x_158) ;  /* 0x00000005080c7547 */ /* 0x000fea000b800000 */
[----:B------:R-:W-:-:S09]  /*4430*/  UISETP.GE.U32.AND UP0, UPT, UR11, 0x3, UPT ;  /* 0x000000030b00788c */ /* 0x000fd2000bf06070 */
[----:B------:R-:W-:Y:S05]  /*4440*/  BRA.U !UP0, `(.L_x_159) ;  /* 0x0000000108787547 */ /* 0x000fea000b800000 */
        /* <DEDUP_REMOVED lines=21> */
[----:B------:R-:W-:Y:S01]  /*45a0*/  BSSY.RECONVERGENT B0, `(.L_x_160) ;  /* 0x0000007000007945 */ /* 0x000fe20003800200 */
[----:B---3--:R-:W-:-:S13]  /*45b0*/  FSETP.GT.AND P0, PT, R0, 90000, PT ;  /* 0x47afc8000000780b */ /* 0x008fda0003f04000 */
[----:B--2---:R-:W-:Y:S05]  /*45c0*/  @!P0 BRA `(.L_x_161) ;  /* 0x0000000000108947 */ /* 0x004fea0003800000 */
[----:B------:R-:W2:Y:S04]  /*45d0*/  LDG.E R13, desc[UR20][R2.64] ;  /* 0x00000014020d7981 */ /* 0x000ea8000c1e1900 */
[----:B--2---:R0:W-:Y:S04]  /*45e0*/  STG.E desc[UR20][R6.64+0xc], R13 ;  /* 0x00000c0d06007986 */ /* 0x0041e8000c101914 */
[----:B------:R-:W2:Y:S04]  /*45f0*/  LDG.E R15, desc[UR20][R4.64] ;  /* 0x00000014040f7981 */ /* 0x000ea8000c1e1900 */
[----:B--2---:R0:W-:Y:S02]  /*4600*/  STG.E desc[UR20][R10.64+0xc], R15 ;  /* 0x00000c0f0a007986 */ /* 0x0041e4000c101914 */
.L_x_161:
[----:B------:R-:W-:Y:S05]  /*4610*/  BSYNC.RECONVERGENT B0 ;  /* 0x0000000000007941 */ /* 0x000fea0003800200 */
.L_x_160:
[----:B------:R-:W-:-:S07]  /*4620*/  VIADD R9, R9, 0x4 ;  /* 0x0000000409097836 */ /* 0x000fce0000000000 */
.L_x_159:
[----:B------:R-:W-:Y:S01]  /*4630*/  UISETP.NE.AND UP0, UPT, UR12, URZ, UPT ;  /* 0x000000ff0c00728c */ /* 0x000fe2000bf05270 */
[----:B------:R-:W-:Y:S08]  /*4640*/  BSSY.RECONVERGENT B0, `(.L_x_158) ;  /* 0x0000021000007945 */ /* 0x000ff00003800200 */
[----:B------:R-:W-:Y:S05]  /*4650*/  BRA.U !UP0, `(.L_x_162) ;  /* 0x00000001087c7547 */ /* 0x000fea000b800000 */
[----:B------:R-:W-:-:S09]  /*4660*/  UISETP.NE.AND UP0, UPT, UR9, URZ, UPT ;  /* 0x000000ff0900728c */ /* 0x000fd2000bf05270 */
        /* <DEDUP_REMOVED lines=17> */
.L_x_165:
[----:B------:R-:W-:Y:S05]  /*4780*/  BSYNC.RECONVERGENT B1 ;  /* 0x0000000000017941 */ /* 0x000fea0003800200 */
.L_x_164:
[----:B------:R-:W-:-:S07]  /*4790*/  IADD3 R9, PT, PT, R9, 0x2, RZ ;  /* 0x0000000209097810 */ /* 0x000fce0007ffe0ff */
.L_x_163:
[----:B------:R-:W-:-:S09]  /*47a0*/  UISETP.NE.AND UP0, UPT, UR8, URZ, UPT ;  /* 0x000000ff0800728c */ /* 0x000fd2000bf05270 */
[----:B------:R-:W-:Y:S05]  /*47b0*/  BRA.U !UP0, `(.L_x_162) ;  /* 0x0000000108247547 */ /* 0x000fea000b800000 */
[----:B0-----:R-:W-:-:S05]  /*47c0*/  IMAD.WIDE.U32 R10, R9, 0x4, R2 ;  /* 0x00000004090a7825 */ /* 0x001fca00078e0002 */
[----:B------:R-:W2:Y:S02]  /*47d0*/  LDG.E R0, desc[UR20][R10.64] ;  /* 0x000000140a007981 */ /* 0x000ea4000c1e1900 */
[----:B--2---:R-:W-:-:S13]  /*47e0*/  FSETP.GT.AND P0, PT, R0, 90000, PT ;  /* 0x47afc8000000780b */ /* 0x004fda0003f04000 */
[----:B------:R-:W-:Y:S05]  /*47f0*/  @!P0 BRA `(.L_x_162) ;  /* 0x0000000000148947 */ /* 0x000fea0003800000 */
[----:B------:R-:W2:Y:S01]  /*4800*/  LDG.E R3, desc[UR20][R2.64] ;  /* 0x0000001402037981 */ /* 0x000ea2000c1e1900 */
[----:B------:R-:W-:-:S03]  /*4810*/  IMAD.WIDE.U32 R6, R9, 0x4, R4 ;  /* 0x0000000409067825 */ /* 0x000fc600078e0004 */
[----:B--2---:R1:W-:Y:S04]  /*4820*/  STG.E desc[UR20][R10.64], R3 ;  /* 0x000000030a007986 */ /* 0x0043e8000c101914 */
[----:B------:R-:W2:Y:S04]  /*4830*/  LDG.E R13, desc[UR20][R4.64] ;  /* 0x00000014040d7981 */ /* 0x000ea8000c1e1900 */
[----:B--2---:R1:W-:Y:S02]  /*4840*/  STG.E desc[UR20][R6.64], R13 ;  /* 0x0000000d06007986 */ /* 0x0043e4000c101914 */
.L_x_162:
[----:B------:R-:W-:Y:S05]  /*4850*/  BSYNC.RECONVERGENT B0 ;  /* 0x0000000000007941 */ /* 0x000fea0003800200 */
.L_x_158:
[----:B------:R-:W2:Y:S01]  /*4860*/  LDCU UR14, c[0x0][0x388] ;  /* 0x00007100ff0e77ac */ /* 0x000ea20008000800 */
[----:B------:R-:W-:-:S05]  /*4870*/  VIADD R8, R8, UR25 ;  /* 0x0000001908087c36 */ /* 0x000fca0008000000 */
[----:B--2---:R-:W-:-:S13]  /*4880*/  ISETP.GE.AND P0, PT, R8, UR14, PT ;  /* 0x0000000e08007c0c */ /* 0x004fda000bf06270 */
[----:B------:R-:W-:Y:S05]  /*4890*/  @!P0 BRA `(.L_x_166) ;  /* 0xfffffff000b08947 */ /* 0x000fea000383ffff */
[----:B------:R-:W-:Y:S05]  /*48a0*/  EXIT ;  /* 0x000000000000794d */ /* 0x000fea0003800000 */
        .weak           $__internal_0_$__cuda_sm20_sqrt_rn_f32_slowpath
        .type           $__internal_0_$__cuda_sm20_sqrt_rn_f32_slowpath,@function
        .size           $__internal_0_$__cuda_sm20_sqrt_rn_f32_slowpath,(.L_x_265 - $__internal_0_$__cuda_sm20_sqrt_rn_f32_slowpath)
$__internal_0_$__cuda_sm20_sqrt_rn_f32_slowpath:
[----:B------:R-:W-:-:S13]  /*48b0*/  LOP3.LUT P0, RZ, R0, 0x7fffffff, RZ, 0xc0, !PT ;  /* 0x7fffffff00ff7812 */ /* 0x000fda000780c0ff */
[----:B------:R-:W-:Y:S01]  /*48c0*/  @!P0 MOV R23, R0 ;  /* 0x0000000000178202 */ /* 0x000fe20000000f00 */
[----:B------:R-:W-:Y:S06]  /*48d0*/  @!P0 BRA `(.L_x_167) ;  /* 0x0000000000408947 */ /* 0x000fec0003800000 */
[----:B------:R-:W-:-:S13]  /*48e0*/  FSETP.GEU.FTZ.AND P0, PT, R0, RZ, PT ;  /* 0x000000ff0000720b */ /* 0x000fda0003f1e000 */
[----:B------:R-:W-:Y:S01]  /*48f0*/  @!P0 IMAD.MOV.U32 R23, RZ, RZ, 0x7fffffff ;  /* 0x7fffffffff178424 */ /* 0x000fe200078e00ff */
[----:B------:R-:W-:Y:S06]  /*4900*/  @!P0 BRA `(.L_x_167) ;  /* 0x0000000000348947 */ /* 0x000fec0003800000 */
[----:B------:R-:W-:-:S13]  /*4910*/  FSETP.GTU.FTZ.AND P0, PT, |R0|, +INF , PT ;  /* 0x7f8000000000780b */ /* 0x000fda0003f1c200 */
[----:B------:R-:W-:Y:S01]  /*4920*/  @P0 FADD.FTZ R23, R0, 1 ;  /* 0x3f80000000170421 */ /* 0x000fe20000010000 */
[----:B------:R-:W-:Y:S06]  /*4930*/  @P0 BRA `(.L_x_167) ;  /* 0x0000000000280947 */ /* 0x000fec0003800000 */
[----:B------:R-:W-:-:S13]  /*4940*/  FSETP.NEU.FTZ.AND P0, PT, |R0|, +INF , PT ;  /* 0x7f8000000000780b */ /* 0x000fda0003f1d200 */
[----:B------:R-:W-:-:S04]  /*4950*/  @P0 FFMA R24, R0, 1.84467440737095516160e+19, RZ ;  /* 0x5f80000000180823 */ /* 0x000fc800000000ff */
[----:B------:R-:W0:Y:S02]  /*4960*/  @P0 MUFU.RSQ R25, R24 ;  /* 0x0000001800190308 */ /* 0x000e240000001400 */
[----:B0-----:R-:W-:Y:S01]  /*4970*/  @P0 FMUL.FTZ R9, R24, R25 ;  /* 0x0000001918090220 */ /* 0x001fe20000410000 */
[----:B------:R-:W-:-:S03]  /*4980*/  @P0 FMUL.FTZ R12, R25, 0.5 ;  /* 0x3f000000190c0820 */ /* 0x000fc60000410000 */
[----:B------:R-:W-:-:S04]  /*4990*/  @P0 FADD.FTZ R23, -R9, -RZ ;  /* 0x800000ff09170221 */ /* 0x000fc80000010100 */
[----:B------:R-:W-:Y:S01]  /*49a0*/  @P0 FFMA R26, R9, R23, R24 ;  /* 0x00000017091a0223 */ /* 0x000fe20000000018 */
[----:B------:R-:W-:-:S03]  /*49b0*/  @!P0 MOV R23, R0 ;  /* 0x0000000000178202 */ /* 0x000fc60000000f00 */
[----:B------:R-:W-:-:S04]  /*49c0*/  @P0 FFMA R12, R26, R12, R9 ;  /* 0x0000000c1a0c0223 */ /* 0x000fc80000000009 */
[----:B------:R-:W-:-:S07]  /*49d0*/  @P0 FMUL.FTZ R23, R12, 2.3283064365386962891e-10 ;  /* 0x2f8000000c170820 */ /* 0x000fce0000410000 */
.L_x_167:
[----:B------:R-:W-:Y:S02]  /*49e0*/  HFMA2 R25, -RZ, RZ, 0, 0 ;  /* 0x00000000ff197431 */ /* 0x000fe400000001ff */
[----:B------:R-:W-:-:S04]  /*49f0*/  IMAD.MOV.U32 R24, RZ, RZ, R10 ;  /* 0x000000ffff187224 */ /* 0x000fc800078e000a */
[----:B------:R-:W-:Y:S05]  /*4a00*/  RET.REL.NODEC R24 `(_Z8knn_cudaiiiiPKfS0_PiPf) ;  /* 0xffffffb4187c7950 */ /* 0x000fea0003c3ffff */
.L_x_168:
        /* <DEDUP_REMOVED lines=15> */
.L_x_265:


//--------------------- .text._Z14query_ball_gpuiiifiPKiPKfS2_PiS3_ --------------------------
	.section	.text._Z14query_ball_gpuiiifiPKiPKfS2_PiS3_,"ax",@progbits
	.align	128
        .global         _Z14query_ball_gpuiiifiPKiPKfS2_PiS3_
        .type           _Z14query_ball_gpuiiifiPKiPKfS2_PiS3_,@function
        .size           _Z14query_ball_gpuiiifiPKiPKfS2_PiS3_,(.L_x_266 - _Z14query_ball_gpuiiifiPKiPKfS2_PiS3_)
        .other          _Z14query_ball_gpuiiifiPKiPKfS2_PiS3_,@"STO_CUDA_ENTRY STV_DEFAULT"
_Z14query_ball_gpuiiifiPKiPKfS2_PiS3_:
.text._Z14query_ball_gpuiiifiPKiPKfS2_PiS3_:
[----:B------:R-:W-:Y:S01]  /*0000*/  LDC R1, c[0x0][0x37c] ;  /* 0x0000df00ff017b82 */ /* 0x000fe20000000800 */
[----:B------:R-:W0:Y:S01]  /*0010*/  S2R R3, SR_TID.X ;  /* 0x0000000000037919 */ /* 0x000e220000002100 */
[----:B------:R-:W0:Y:S02]  /*0020*/  LDCU UR8, c[0x0][0x388] ;  /* 0x00007100ff0877ac */ /* 0x000e240008000800 */
[----:B0-----:R-:W-:-:S13]  /*0030*/  ISETP.GE.AND P0, PT, R3, UR8, PT ;  /* 0x0000000803007c0c */ /* 0x001fda000bf06270 */
[----:B------:R-:W-:Y:S05]  /*0040*/  @P0 EXIT ;  /* 0x000000000000094d */ /* 0x000fea0003800000 */
[----:B------:R-:W0:Y:S01]  /*0050*/  S2R R2, SR_CTAID.X ;  /* 0x0000000000027919 */ /* 0x000e220000002500 */
[----:B------:R-:W1:Y:S01]  /*0060*/  LDCU UR5, c[0x0][0x390] ;  /* 0x00007200ff0577ac */ /* 0x000e620008000800 */
[----:B------:R-:W2:Y:S01]  /*0070*/  LDC R0, c[0x0][0x360] ;  /* 0x0000d800ff007b82 */ /* 0x000ea20000000800 */
[----:B------:R-:W3:Y:S01]  /*0080*/  LDCU UR4, c[0x0][0x384] ;  /* 0x00007080ff0477ac */ /* 0x000ee20008000800 */
[----:B------:R-:W4:Y:S01]  /*0090*/  LDCU.64 UR10, c[0x0][0x358] ;  /* 0x00006b00ff0a77ac */ /* 0x000f220008000a00 */
[----:B-1----:R-:W-:Y:S02]  /*00a0*/  ISETP.NE.AND P0, PT, RZ, UR5, PT ;  /* 0x00000005ff007c0c */ /* 0x002fe4000bf05270 */
[----:B---3--:R-:W-:Y:S01]  /*00b0*/  ISETP.LT.AND P1, PT, RZ, UR4, PT ;  /* 0x00000004ff007c0c */ /* 0x008fe2000bf21270 */
[C---:B0-----:R-:W-:Y:S02]  /*00c0*/  IMAD R7, R2.reuse, 0x3, RZ ;  /* 0x0000000302077824 */ /* 0x041fe400078e02ff */
[----:B------:R-:W-:-:S02]  /*00d0*/  IMAD R2, R2, UR8, RZ ;  /* 0x0000000802027c24 */ /* 0x000fc4000f8e02ff */
[----:B------:R-:W-:-:S03]  /*00e0*/  IMAD R4, R7, UR4, RZ ;  /* 0x0000000407047c24 */ /* 0x000fc6000f8e02ff */
[----:B------:R-:W-:-:S05]  /*00f0*/  SHF.R.S32.HI R5, RZ, 0x1f, R2 ;  /* 0x0000001fff057819 */ /* 0x000fca0000011402 */
[----:B----4-:R-:W-:Y:S05]  /*0100*/  @P0 BRA P1, `(.L_x_169) ;  /* 0x00000004002c0947 */ /* 0x010fea0000800000 */
[----:B--2---:R-:W0:Y:S01]  /*0110*/  I2F.U32.RP R10, R0 ;  /* 0x00000000000a7306 */ /* 0x004e220000209000 */
[----:B------:R-:W-:Y:S01]  /*0120*/  IMAD.IADD R4, R3, 0x1, R0 ;  /* 0x0000000103047824 */ /* 0x000fe200078e0200 */
[----:B------:R-:W-:Y:S01]  /*0130*/  ISETP.NE.U32.AND P2, PT, R0, RZ, PT ;  /* 0x000000ff0000720c */ /* 0x000fe20003f45070 */
[----:B------:R-:W1:Y:S01]  /*0140*/  LDCU.64 UR6, c[0x0][0x3b8] ;  /* 0x00007700ff0677ac */ /* 0x000e620008000a00 */
[----:B------:R-:W-:Y:S02]  /*0150*/  BSSY.RECONVERGENT B0, `(.L_x_170) ;  /* 0x000002a000007945 */ /* 0x000fe40003800200 */
[C---:B------:R-:W-:Y:S02]  /*0160*/  ISETP.GE.U32.AND P0, PT, R4.reuse, UR8, PT ;  /* 0x0000000804007c0c */ /* 0x040fe4000bf06070 */
[----:B------:R-:W-:Y:S02]  /*0170*/  VIMNMX.U32 R9, PT, PT, R4, UR8, !PT ;  /* 0x0000000804097c48 */ /* 0x000fe4000ffe0000 */
[----:B------:R-:W-:-:S04]  /*0180*/  SEL R8, RZ, 0x1, P0 ;  /* 0x00000001ff087807 */ /* 0x000fc80000000000 */
        /* <DEDUP_REMOVED lines=8> */
[----:B------:R-:W-:-:S04]  /*0210*/  IMAD.HI.U32 R7, R10, R9, RZ ;  /* 0x000000090a077227 */ /* 0x000fc800078e00ff */
[----:B------:R-:W-:-:S04]  /*0220*/  IMAD.MOV R4, RZ, RZ, -R7 ;  /* 0x000000ffff047224 */ /* 0x000fc800078e0a07 */
[----:B------:R-:W-:-:S05]  /*0230*/  IMAD R9, R0, R4, R9 ;  /* 0x0000000400097224 */ /* 0x000fca00078e0209 */
[----:B------:R-:W-:-:S13]  /*0240*/  ISETP.GE.U32.AND P0, PT, R9, R0, PT ;  /* 0x000000000900720c */ /* 0x000fda0003f06070 */
[----:B------:R-:W-:Y:S01]  /*0250*/  @P0 IMAD.IADD R9, R9, 0x1, -R0 ;  /* 0x0000000109090824 */ /* 0x000fe200078e0a00 */
[----:B------:R-:W-:-:S04]  /*0260*/  @P0 IADD3 R7, PT, PT, R7, 0x1, RZ ;  /* 0x0000000107070810 */ /* 0x000fc80007ffe0ff */
[----:B------:R-:W-:-:S13]  /*0270*/  ISETP.GE.U32.AND P1, PT, R9, R0, PT ;  /* 0x000000000900720c */ /* 0x000fda0003f26070 */
[----:B------:R-:W-:Y:S01]  /*0280*/  @P1 VIADD R7, R7, 0x1 ;  /* 0x0000000107071836 */ /* 0x000fe20000000000 */
[----:B------:R-:W-:-:S05]  /*0290*/  @!P2 LOP3.LUT R7, RZ, R0, RZ, 0x33, !PT ;  /* 0x00000000ff07a212 */ /* 0x000fca00078e33ff */
[----:B------:R-:W-:-:S05]  /*02a0*/  IMAD.IADD R4, R8, 0x1, R7 ;  /* 0x0000000108047824 */ /* 0x000fca00078e0207 */
[C---:B------:R-:W-:Y:S02]  /*02b0*/  LOP3.LUT R6, R4.reuse, 0x3, RZ, 0xc0, !PT ;  /* 0x0000000304067812 */ /* 0x040fe400078ec0ff */
[----:B------:R-:W-:Y:S02]  /*02c0*/  ISETP.GE.U32.AND P0, PT, R4, 0x3, PT ;  /* 0x000000030400780c */ /* 0x000fe40003f06070 */
[----:B------:R-:W-:-:S13]  /*02d0*/  ISETP.NE.AND P1, PT, R6, 0x3, PT ;  /* 0x000000030600780c */ /* 0x000fda0003f25270 */
[----:B-1----:R-:W-:Y:S05]  /*02e0*/  @!P1 BRA `(.L_x_171) ;  /* 0x0000000000409947 */ /* 0x002fea0003800000 */
[----:B------:R-:W0:Y:S01]  /*02f0*/  LDCU.64 UR4, c[0x0][0x3b8] ;  /* 0x00007700ff0477ac */ /* 0x000e220008000a00 */
[----:B------:R-:W-:Y:S01]  /*0300*/  VIADD R4, R4, 0x1 ;  /* 0x0000000104047836 */ /* 0x000fe20000000000 */
[----:B------:R-:W-:-:S04]  /*0310*/  IADD3 R7, P1, PT, R2, R3, RZ ;  /* 0x0000000302077210 */ /* 0x000fc80007f3e0ff */
[----:B------:R-:W-:Y:S01]  /*0320*/  LOP3.LUT R4, R4, 0x3, RZ, 0xc0, !PT ;  /* 0x0000000304047812 */ /* 0x000fe200078ec0ff */
[----:B------:R-:W-:-:S04]  /*0330*/  IMAD.X R8, RZ, RZ, R5, P1 ;  /* 0x000000ffff087224 */ /* 0x000fc800008e0605 */
[----:B------:R-:W-:Y:S02]  /*0340*/  IMAD R3, R4, R0, R3 ;  /* 0x0000000004037224 */ /* 0x000fe400078e0203 */
[----:B------:R-:W-:Y:S01]  /*0350*/  IMAD.MOV R4, RZ, RZ, -R4 ;  /* 0x000000ffff047224 */ /* 0x000fe200078e0a04 */
[----:B0-----:R-:W-:-:S04]  /*0360*/  LEA R6, P1, R7, UR4, 0x2 ;  /* 0x0000000407067c11 */ /* 0x001fc8000f8210ff */
[----:B------:R-:W-:-:S09]  /*0370*/  LEA.HI.X R7, R7, UR5, R8, 0x2, P1 ;  /* 0x0000000507077c11 */ /* 0x000fd200088f1408 */
.L_x_172:
[----:B------:R-:W-:Y:S01]  /*0380*/  MOV R8, R6 ;  /* 0x0000000600087202 */ /* 0x000fe20000000f00 */
[----:B------:R-:W-:Y:S02]  /*0390*/  IMAD.MOV.U32 R9, RZ, RZ, R7 ;  /* 0x000000ffff097224 */ /* 0x000fe400078e0007 */
[----:B------:R-:W-:Y:S02]  /*03a0*/  VIADD R4, R4, 0x1 ;  /* 0x0000000104047836 */ /* 0x000fe40000000000 */
[----:B------:R-:W-:Y:S01]  /*03b0*/  IMAD.WIDE.U32 R6, R0, 0x4, R8 ;  /* 0x0000000400067825 */ /* 0x000fe200078e0008 */
[----:B------:R0:W-:Y:S02]  /*03c0*/  STG.E desc[UR10][R8.64], RZ ;  /* 0x000000ff08007986 */ /* 0x0001e4000c10190a */
[----:B------:R-:W-:-:S13]  /*03d0*/  ISETP.NE.AND P1, PT, R4, RZ, PT ;  /* 0x000000ff0400720c */ /* 0x000fda0003f25270 */
[----:B0-----:R-:W-:Y:S05]  /*03e0*/  @P1 BRA `(.L_x_172) ;  /* 0xfffffffc00e41947 */ /* 0x001fea000383ffff */
.L_x_171:
[----:B------:R-:W-:Y:S05]  /*03f0*/  BSYNC.RECONVERGENT B0 ;  /* 0x0000000000007941 */ /* 0x000fea0003800200 */
.L_x_170:
[----:B------:R-:W-:Y:S05]  /*0400*/  @!P0 EXIT ;  /* 0x000000000000894d */ /* 0x000fea0003800000 */
.L_x_173:
[----:B------:R-:W-:Y:S01]  /*0410*/  IADD3 R4, P0, PT, R2, R3, RZ ;  /* 0x0000000302047210 */ /* 0x000fe20007f1e0ff */
[----:B------:R-:W-:-:S04]  /*0420*/  IMAD.IADD R3, R0, 0x1, R3 ;  /* 0x0000000100037824 */ /* 0x000fc800078e0203 */
[--C-:B0-----:R-:W-:Y:S01]  /*0430*/  IMAD.IADD R9, R3, 0x1, R0.reuse ;  /* 0x0000000103097824 */ /* 0x101fe200078e0200 */
[----:B------:R-:W-:Y:S01]  /*0440*/  IADD3 R12, P1, PT, R2, R3, RZ ;  /* 0x00000003020c7210 */ /* 0x000fe20007f3e0ff */
[----:B------:R-:W-:Y:S01]  /*0450*/  IMAD.X R7, RZ, RZ, R5, P0 ;  /* 0x000000ffff077224 */ /* 0x000fe200000e0605 */
[C---:B------:R-:W-:Y:S02]  /*0460*/  LEA R6, P0, R4.reuse, UR6, 0x2 ;  /* 0x0000000604067c11 */ /* 0x040fe4000f8010ff */
[----:B------:R-:W-:Y:S02]  /*0470*/  IADD3 R3, PT, PT, R9, R0, RZ ;  /* 0x0000000009037210 */ /* 0x000fe40007ffe0ff */
[----:B------:R-:W-:Y:S02]  /*0480*/  LEA.HI.X R7, R4, UR7, R7, 0x2, P0 ;  /* 0x0000000704077c11 */ /* 0x000fe400080f1407 */
[C---:B------:R-:W-:Y:S01]  /*0490*/  IADD3 R11, P2, PT, R2.reuse, R9, RZ ;  /* 0x00000009020b7210 */ /* 0x040fe20007f5e0ff */
[--C-:B------:R-:W-:Y:S01]  /*04a0*/  IMAD.X R9, RZ, RZ, R5.reuse, P1 ;  /* 0x000000ffff097224 */ /* 0x100fe200008e0605 */
[----:B------:R-:W-:Y:S01]  /*04b0*/  IADD3 R4, P0, PT, R2, R3, RZ ;  /* 0x0000000302047210 */ /* 0x000fe20007f1e0ff */
[----:B------:R0:W-:Y:S01]  /*04c0*/  STG.E desc[UR10][R6.64], RZ ;  /* 0x000000ff06007986 */ /* 0x0001e2000c10190a */
[C---:B------:R-:W-:Y:S01]  /*04d0*/  LEA R8, P1, R12.reuse, UR6, 0x2 ;  /* 0x000000060c087c11 */ /* 0x040fe2000f8210ff */
[--C-:B------:R-:W-:Y:S01]  /*04e0*/  IMAD.X R14, RZ, RZ, R5.reuse, P2 ;  /* 0x000000ffff0e7224 */ /* 0x100fe200010e0605 */
[----:B------:R-:W-:Y:S01]  /*04f0*/  LEA R10, P2, R11, UR6, 0x2 ;  /* 0x000000060b0a7c11 */ /* 0x000fe2000f8410ff */
[----:B------:R-:W-:Y:S01]  /*0500*/  IMAD.X R13, RZ, RZ, R5, P0 ;  /* 0x000000ffff0d7224 */ /* 0x000fe200000e0605 */
[----:B------:R-:W-:Y:S01]  /*0510*/  LEA.HI.X R9, R12, UR7, R9, 0x2, P1 ;  /* 0x000000070c097c11 */ /* 0x000fe200088f1409 */
[----:B------:R-:W-:Y:S01]  /*0520*/  IMAD.IADD R3, R3, 0x1, R0 ;  /* 0x0000000103037824 */ /* 0x000fe200078e0200 */
[----:B------:R-:W-:-:S02]  /*0530*/  LEA R12, P0, R4, UR6, 0x2 ;  /* 0x00000006040c7c11 */ /* 0x000fc4000f8010ff */
[----:B------:R-:W-:Y:S01]  /*0540*/  LEA.HI.X R11, R11, UR7, R14, 0x2, P2 ;  /* 0x000000070b0b7c11 */ /* 0x000fe200090f140e */
[----:B------:R0:W-:Y:S01]  /*0550*/  STG.E desc[UR10][R8.64], RZ ;  /* 0x000000ff08007986 */ /* 0x0001e2000c10190a */
[----:B------:R-:W-:Y:S02]  /*0560*/  LEA.HI.X R13, R4, UR7, R13, 0x2, P0 ;  /* 0x00000007040d7c11 */ /* 0x000fe400080f140d */
[----:B------:R-:W-:Y:S01]  /*0570*/  ISETP.GE.AND P0, PT, R3, UR8, PT ;  /* 0x0000000803007c0c */ /* 0x000fe2000bf06270 */
[----:B------:R0:W-:Y:S04]  /*0580*/  STG.E desc[UR10][R10.64], RZ ;  /* 0x000000ff0a007986 */ /* 0x0001e8000c10190a */
[----:B------:R0:W-:Y:S08]  /*0590*/  STG.E desc[UR10][R12.64], RZ ;  /* 0x000000ff0c007986 */ /* 0x0001f0000c10190a */
[----:B------:R-:W-:Y:S05]  /*05a0*/  @!P0 BRA `(.L_x_173) ;  /* 0xfffffffc00988947 */ /* 0x000fea000383ffff */
[----:B------:R-:W-:Y:S05]  /*05b0*/  EXIT ;  /* 0x000000000000794d */ /* 0x000fea0003800000 */
.L_x_169:
[----:B------:R-:W0:Y:S01]  /*05c0*/  LDC.64 R12, c[0x0][0x3b0] ;  /* 0x0000ec00ff0c7b82 */ /* 0x000e220000000a00 */
[----:B------:R-:W-:Y:S01]  /*05d0*/  IMAD R9, R2, UR5, RZ ;  /* 0x0000000502097c24 */ /* 0x000fe2000f8e02ff */
[----:B------:R-:W-:Y:S01]  /*05e0*/  ULOP3.LUT UR6, UR5, 0x7ffffff8, URZ, 0xc0, !UPT ;  /* 0x7ffffff805067892 */ /* 0x000fe2000f8ec0ff */
[----:B------:R-:W-:Y:S01]  /*05f0*/  IMAD R7, R7, UR8, RZ ;  /* 0x0000000807077c24 */ /* 0x000fe2000f8e02ff */
[----:B------:R-:W-:Y:S02]  /*0600*/  ULOP3.LUT UR5, UR5, 0x7, URZ, 0xc0, !UPT ;  /* 0x0000000705057892 */ /* 0x000fe4000f8ec0ff */
[----:B------:R-:W-:Y:S01]  /*0610*/  UIADD3 UR7, UPT, UPT, -UR6, URZ, URZ ;  /* 0x000000ff06077290 */ /* 0x000fe2000fffe1ff */
[----:B0-----:R-:W-:-:S03]  /*0620*/  IMAD.WIDE R12, R9, 0x4, R12 ;  /* 0x00000004090c7825 */ /* 0x001fc600078e020c */
[----:B------:R-:W-:-:S05]  /*0630*/  IADD3 R6, P0, PT, R12, 0x10, RZ ;  /* 0x000000100c067810 */ /* 0x000fca0007f1e0ff */
[----:B------:R-:W-:-:S08]  /*0640*/  IMAD.X R8, RZ, RZ, R13, P0 ;  /* 0x000000ffff087224 */ /* 0x000fd000000e060d */
.L_x_187:
[----:B0-----:R-:W0:Y:S01]  /*0650*/  LDCU.64 UR8, c[0x0][0x3a8] ;  /* 0x00007500ff0877ac */ /* 0x001e220008000a00 */
[----:B------:R-:W-:Y:S01]  /*0660*/  IMAD R10, R3, 0x3, RZ ;  /* 0x00000003030a7824 */ /* 0x000fe200078e02ff */
[----:B------:R-:W1:Y:S04]  /*0670*/  LDCU UR4, c[0x0][0x390] ;  /* 0x00007200ff0477ac */ /* 0x000e680008000800 */
[----:B------:R-:W-:-:S04]  /*0680*/  IADD3 R9, P0, PT, R10, R7, RZ ;  /* 0x000000070a097210 */ /* 0x000fc80007f1e0ff */
[----:B------:R-:W-:Y:S02]  /*0690*/  LEA.HI.X.SX32 R10, R7, RZ, 0x1, P0 ;  /* 0x000000ff070a7211 */ /* 0x000fe400000f0eff */
[----:B0-----:R-:W-:-:S04]  /*06a0*/  LEA R14, P0, R9, UR8, 0x2 ;  /* 0x00000008090e7c11 */ /* 0x001fc8000f8010ff */
[----:B------:R-:W-:-:S05]  /*06b0*/  LEA.HI.X R15, R9, UR9, R10, 0x2, P0 ;  /* 0x00000009090f7c11 */ /* 0x000fca00080f140a */
[----:B------:R0:W5:Y:S04]  /*06c0*/  LDG.E R9, desc[UR10][R14.64] ;  /* 0x0000000a0e097981 */ /* 0x000168000c1e1900 */
[----:B------:R0:W5:Y:S04]  /*06d0*/  LDG.E R10, desc[UR10][R14.64+0x4] ;  /* 0x0000040a0e0a7981 */ /* 0x000168000c1e1900 */
[----:B------:R0:W5:Y:S01]  /*06e0*/  LDG.E R11, desc[UR10][R14.64+0x8] ;  /* 0x0000080a0e0b7981 */ /* 0x000162000c1e1900 */
[----:B------:R-:W-:Y:S01]  /*06f0*/  HFMA2 R18, -RZ, RZ, 0, 0 ;  /* 0x00000000ff127431 */ /* 0x000fe200000001ff */
[----:B------:R-:W-:Y:S01]  /*0700*/  BSSY.RECONVERGENT B0, `(.L_x_174) ;  /* 0x0000071000007945 */ /* 0x000fe20003800200 */
[----:B------:R-:W-:-:S02]  /*0710*/  IMAD.MOV.U32 R20, RZ, RZ, RZ ;  /* 0x000000ffff147224 */ /* 0x000fc400078e00ff */
[----:B-1----:R-:W-:-:S07]  /*0720*/  IMAD R19, R3, UR4, RZ ;  /* 0x0000000403137c24 */ /* 0x002fce000f8e02ff */
.L_x_186:
[----:B0-----:R-:W0:Y:S01]  /*0730*/  LDC.64 R14, c[0x0][0x398] ;  /* 0x0000e600ff0e7b82 */ /* 0x001e220000000a00 */
[----:B------:R-:W1:Y:S01]  /*0740*/  LDCU.64 UR8, c[0x0][0x3a0] ;  /* 0x00007400ff0877ac */ /* 0x000e620008000a00 */
[----:B0-----:R-:W-:-:S05]  /*0750*/  IMAD.WIDE.U32 R16, R18, 0x4, R14 ;  /* 0x0000000412107825 */ /* 0x001fca00078e000e */
[----:B------:R-:W3:Y:S02]  /*0760*/  LDG.E R21, desc[UR10][R16.64] ;  /* 0x0000000a10157981 */ /* 0x000ee4000c1e1900 */
[----:B---3--:R-:W-:-:S05]  /*0770*/  IMAD R15, R21, 0x3, RZ ;  /* 0x00000003150f7824 */ /* 0x008fca00078e02ff */
[----:B------:R-:W-:Y:S02]  /*0780*/  SHF.R.S32.HI R23, RZ, 0x1f, R15 ;  /* 0x0000001fff177819 */ /* 0x000fe4000001140f */
[----:B------:R-:W-:-:S04]  /*0790*/  IADD3 R15, P0, PT, R4, R15, RZ ;  /* 0x0000000f040f7210 */ /* 0x000fc80007f1e0ff */
[----:B------:R-:W-:Y:S02]  /*07a0*/  LEA.HI.X.SX32 R22, R4, R23, 0x1, P0 ;  /* 0x0000001704167211 */ /* 0x000fe400000f0eff */
[----:B-1----:R-:W-:-:S04]  /*07b0*/  LEA R14, P0, R15, UR8, 0x2 ;  /* 0x000000080f0e7c11 */ /* 0x002fc8000f8010ff */
[----:B------:R-:W-:-:S05]  /*07c0*/  LEA.HI.X R15, R15, UR9, R22, 0x2, P0 ;  /* 0x000000090f0f7c11 */ /* 0x000fca00080f1416 */
[----:B------:R-:W3:Y:S04]  /*07d0*/  LDG.E R23, desc[UR10][R14.64+0x4] ;  /* 0x0000040a0e177981 */ /* 0x000ee8000c1e1900 */
[----:B------:R-:W4:Y:S04]  /*07e0*/  LDG.E R22, desc[UR10][R14.64] ;  /* 0x0000000a0e167981 */ /* 0x000f28000c1e1900 */
[----:B------:R-:W2:Y:S01]  /*07f0*/  LDG.E R24, desc[UR10][R14.64+0x8] ;  /* 0x0000080a0e187981 */ /* 0x000ea2000c1e1900 */
[----:B------:R-:W-:Y:S01]  /*0800*/  BSSY.RECONVERGENT B1, `(.L_x_175) ;  /* 0x0000013000017945 */ /* 0x000fe20003800200 */
[----:B---3-5:R-:W-:Y:S01]  /*0810*/  FADD R23, -R10, R23 ;  /* 0x000000170a177221 */ /* 0x028fe20000000100 */
[----:B----4-:R-:W-:-:S03]  /*0820*/  FADD R22, -R9, R22 ;  /* 0x0000001609167221 */ /* 0x010fc60000000100 */
[----:B------:R-:W-:Y:S01]  /*0830*/  FMUL R23, R23, R23 ;  /* 0x0000001717177220 */ /* 0x000fe20000400000 */
[----:B--2---:R-:W-:-:S03]  /*0840*/  FADD R24, -R11, R24 ;  /* 0x000000180b187221 */ /* 0x004fc60000000100 */
[----:B------:R-:W-:-:S04]  /*0850*/  FFMA R23, R22, R22, R23 ;  /* 0x0000001616177223 */ /* 0x000fc80000000017 */
[----:B------:R-:W-:-:S04]  /*0860*/  FFMA R23, R24, R24, R23 ;  /* 0x0000001818177223 */ /* 0x000fc80000000017 */
[----:B------:R-:W-:Y:S01]  /*0870*/  VIADD R16, R23, 0xf3000000 ;  /* 0xf300000017107836 */ /* 0x000fe20000000000 */
[----:B------:R0:W1:Y:S04]  /*0880*/  MUFU.RSQ R22, R23 ;  /* 0x0000001700167308 */ /* 0x0000680000001400 */
[----:B------:R-:W-:-:S13]  /*0890*/  ISETP.GT.U32.AND P0, PT, R16, 0x727fffff, PT ;  /* 0x727fffff1000780c */ /* 0x000fda0003f04070 */
[----:B01----:R-:W-:Y:S05]  /*08a0*/  @!P0 BRA `(.L_x_176) ;  /* 0x0000000000108947 */ /* 0x003fea0003800000 */
[----:B------:R-:W-:-:S07]  /*08b0*/  MOV R24, 0x8d0 ;  /* 0x000008d000187802 */ /* 0x000fce0000000f00 */
[----:B------:R-:W-:Y:S05]  /*08c0*/  CALL.REL.NOINC `($__internal_1_$__cuda_sm20_sqrt_rn_f32_slowpath) ;  /* 0x0000000400807944 */ /* 0x000fea0003c00000 */
[----:B------:R-:W-:Y:S01]  /*08d0*/  IMAD.MOV.U32 R14, RZ, RZ, R16 ;  /* 0x000000ffff0e7224 */ /* 0x000fe200078e0010 */
[----:B------:R-:W-:Y:S06]  /*08e0*/  BRA `(.L_x_177) ;  /* 0x0000000000107947 */ /* 0x000fec0003800000 */
.L_x_176:
[----:B------:R-:W-:Y:S01]  /*08f0*/  FMUL.FTZ R14, R23, R22 ;  /* 0x00000016170e7220 */ /* 0x000fe20000410000 */
[----:B------:R-:W-:-:S03]  /*0900*/  FMUL.FTZ R16, R22, 0.5 ;  /* 0x3f00000016107820 */ /* 0x000fc60000410000 */
[----:B------:R-:W-:-:S04]  /*0910*/  FFMA R15, -R14, R14, R23 ;  /* 0x0000000e0e0f7223 */ /* 0x000fc80000000117 */
[----:B------:R-:W-:-:S07]  /*0920*/  FFMA R14, R15, R16, R14 ;  /* 0x000000100f0e7223 */ /* 0x000fce000000000e */
.L_x_177:
[----:B------:R-:W-:Y:S05]  /*0930*/  BSYNC.RECONVERGENT B1 ;  /* 0x0000000000017941 */ /* 0x000fea0003800200 */
.L_x_175:
[----:B------:R-:W0:Y:S01]  /*0940*/  LDCU UR4, c[0x0][0x38c] ;  /* 0x00007180ff0477ac */ /* 0x000e220008000800 */
[----:B------:R-:W-:Y:S01]  /*0950*/  FMNMX R14, R14, 9.999999682655225389e-21, !PT ;  /* 0x1e3ce5080e0e7809 */ /* 0x000fe20007800000 */
[----:B------:R-:W-:Y:S03]  /*0960*/  BSSY.RECONVERGENT B1, `(.L_x_178) ;  /* 0x0000044000017945 */ /* 0x000fe60003800200 */
[----:B0-----:R-:W-:-:S13]  /*0970*/  FSETP.GEU.AND P0, PT, R14, UR4, PT ;  /* 0x000000040e007c0b */ /* 0x001fda000bf0e000 */
[----:B------:R-:W-:Y:S05]  /*0980*/  @P0 BRA `(.L_x_179) ;  /* 0x0000000400040947 */ /* 0x000fea0003800000 */
[----:B------:R-:W0:Y:S01]  /*0990*/  LDC R23, c[0x0][0x390] ;  /* 0x0000e400ff177b82 */ /* 0x000e220000000800 */
[----:B------:R-:W-:Y:S01]  /*09a0*/  BSSY.RECONVERGENT B2, `(.L_x_180) ;  /* 0x000003b000027945 */ /* 0x000fe20003800200 */
[----:B0-----:R-:W-:-:S04]  /*09b0*/  ISETP.GE.AND P0, PT, R23, 0x1, PT ;  /* 0x000000011700780c */ /* 0x001fc80003f06270 */
[----:B------:R-:W-:-:S13]  /*09c0*/  ISETP.NE.OR P0, PT, R20, RZ, !P0 ;  /* 0x000000ff1400720c */ /* 0x000fda0004705670 */
[----:B------:R-:W-:Y:S05]  /*09d0*/  @P0 BRA `(.L_x_181) ;  /* 0x0000000000dc0947 */ /* 0x000fea0003800000 */
[----:B------:R-:W-:Y:S01]  /*09e0*/  ISETP.GE.U32.AND P0, PT, R23, 0x8, PT ;  /* 0x000000081700780c */ /* 0x000fe20003f06070 */
[----:B------:R-:W-:-:S12]  /*09f0*/  UMOV UR4, URZ ;  /* 0x000000ff00047c82 */ /* 0x000fd80008000000 */
[----:B------:R-:W-:Y:S05]  /*0a00*/  @!P0 BRA `(.L_x_182) ;  /* 0x00000000004c8947 */ /* 0x000fea0003800000 */
[----:B------:R-:W-:Y:S01]  /*0a10*/  LEA R16, P0, R19, R6, 0x2 ;  /* 0x0000000613107211 */ /* 0x000fe200078010ff */
[----:B------:R-:W-:-:S03]  /*0a20*/  UMOV UR4, UR7 ;  /* 0x0000000700047c82 */ /* 0x000fc60008000000 */
[----:B------:R-:W-:-:S09]  /*0a30*/  LEA.HI.X R17, R19, R8, RZ, 0x2, P0 ;  /* 0x0000000813117211 */ /* 0x000fd200000f14ff */
.L_x_183:
[----:B0-----:R-:W-:Y:S01]  /*0a40*/  IMAD.MOV.U32 R14, RZ, RZ, R16 ;  /* 0x000000ffff0e7224 */ /* 0x001fe200078e0010 */
[----:B------:R-:W-:Y:S01]  /*0a50*/  MOV R15, R17 ;  /* 0x00000011000f7202 */ /* 0x000fe20000000f00 */
[----:B------:R-:W-:-:S03]  /*0a60*/  UIADD3 UR4, UPT, UPT, UR4, 0x8, URZ ;  /* 0x0000000804047890 */ /* 0x000fc6000fffe0ff */
[----:B------:R-:W-:Y:S01]  /*0a70*/  IADD3 R16, P0, PT, R14, 0x20, RZ ;  /* 0x000000200e107810 */ /* 0x000fe20007f1e0ff */
[----:B------:R0:W-:Y:S01]  /*0a80*/  STG.E desc[UR10][R14.64+-0x10], R21 ;  /* 0xfffff0150e007986 */ /* 0x0001e2000c10190a */
[----:B------:R-:W-:-:S03]  /*0a90*/  UISETP.NE.AND UP0, UPT, UR4, URZ, UPT ;  /* 0x000000ff0400728c */ /* 0x000fc6000bf05270 */
[----:B------:R0:W-:Y:S01]  /*0aa0*/  STG.E desc[UR10][R14.64+-0xc], R21 ;  /* 0xfffff4150e007986 */ /* 0x0001e2000c10190a */
[----:B------:R-:W-:-:S03]  /*0ab0*/  IMAD.X R17, RZ, RZ, R15, P0 ;  /* 0x000000ffff117224 */ /* 0x000fc600000e060f */
[----:B------:R0:W-:Y:S04]  /*0ac0*/  STG.E desc[UR10][R14.64+-0x8], R21 ;  /* 0xfffff8150e007986 */ /* 0x0001e8000c10190a */
[----:B------:R0:W-:Y:S04]  /*0ad0*/  STG.E desc[UR10][R14.64+-0x4], R21 ;  /* 0xfffffc150e007986 */ /* 0x0001e8000c10190a */
[----:B------:R0:W-:Y:S04]  /*0ae0*/  STG.E desc[UR10][R14.64], R21 ;  /* 0x000000150e007986 */ /* 0x0001e8000c10190a */
[----:B------:R0:W-:Y:S04]  /*0af0*/  STG.E desc[UR10][R14.64+0x4], R21 ;  /* 0x000004150e007986 */ /* 0x0001e8000c10190a */
[----:B------:R0:W-:Y:S04]  /*0b00*/  STG.E desc[UR10][R14.64+0x8], R21 ;  /* 0x000008150e007986 */ /* 0x0001e8000c10190a */
[----:B------:R0:W-:Y:S01]  /*0b10*/  STG.E desc[UR10][R14.64+0xc], R21 ;  /* 0x00000c150e007986 */ /* 0x0001e2000c10190a */
[----:B------:R-:W-:Y:S05]  /*0b20*/  BRA.U UP0, `(.L_x_183) ;  /* 0xfffffffd00c47547 */ /* 0x000fea000b83ffff */
[----:B------:R-:W-:-:S05]  /*0b30*/  UMOV UR4, UR6 ;  /* 0x0000000600047c82 */ /* 0x000fca0008000000 */
.L_x_182:
[----:B------:R-:W-:-:S09]  /*0b40*/  UISETP.NE.AND UP0, UPT, UR5, URZ, UPT ;  /* 0x000000ff0500728c */ /* 0x000fd2000bf05270 */
[----:B------:R-:W-:Y:S05]  /*0b50*/  BRA.U !UP0, `(.L_x_181) ;  /* 0x00000001087c7547 */ /* 0x000fea000b800000 */
[----:B------:R-:W-:Y:S01]  /*0b60*/  UIADD3 UR8, UPT, UPT, UR5, -0x1, URZ ;  /* 0xffffffff05087890 */ /* 0x000fe2000fffe0ff */
[----:B------:R-:W-:-:S03]  /*0b70*/  LOP3.LUT P0, R24, R23, 0x3, RZ, 0xc0, !PT ;  /* 0x0000000317187812 */ /* 0x000fc6000780c0ff */
[----:B------:R-:W-:-:S09]  /*0b80*/  UISETP.GE.U32.AND UP0, UPT, UR8, 0x3, UPT ;  /* 0x000000030800788c */ /* 0x000fd2000bf06070 */
[----:B------:R-:W-:Y:S05]  /*0b90*/  BRA.U !UP0, `(.L_x_184) ;  /* 0x00000001082c7547 */ /* 0x000fea000b800000 */
[C---:B0-----:R-:W-:Y:S01]  /*0ba0*/  IADD3 R15, P1, PT, R19.reuse, UR4, RZ ;  /* 0x00000004130f7c10 */ /* 0x041fe2000ff3e0ff */
[----:B------:R-:W-:Y:S01]  /*0bb0*/  VIADD R17, R19, UR4 ;  /* 0x0000000413117c36 */ /* 0x000fe20008000000 */
[----:B------:R-:W-:-:S03]  /*0bc0*/  UIADD3 UR4, UPT, UPT, UR4, 0x4, URZ ;  /* 0x0000000404047890 */ /* 0x000fc6000fffe0ff */
[----:B------:R-:W-:Y:S01]  /*0bd0*/  IMAD.X R22, RZ, RZ, RZ, P1 ;  /* 0x000000ffff167224 */ /* 0x000fe200008e06ff */
[----:B------:R-:W-:Y:S01]  /*0be0*/  LEA R14, P1, R15, R12, 0x2 ;  /* 0x0000000c0f0e7211 */ /* 0x000fe200078210ff */
[----:B------:R-:W-:-:S03]  /*0bf0*/  IMAD.WIDE.U32 R16, R17, 0x4, R12 ;  /* 0x0000000411107825 */ /* 0x000fc600078e000c */
[----:B------:R-:W-:Y:S02]  /*0c00*/  LEA.HI.X R15, R15, R13, R22, 0x2, P1 ;  /* 0x0000000d0f0f7211 */ /* 0x000fe400008f1416 */
[----:B------:R1:W-:Y:S04]  /*0c10*/  STG.E desc[UR10][R16.64], R21 ;  /* 0x0000001510007986 */ /* 0x0003e8000c10190a */
[----:B------:R1:W-:Y:S04]  /*0c20*/  STG.E desc[UR10][R14.64+0x4], R21 ;  /* 0x000004150e007986 */ /* 0x0003e8000c10190a */
[----:B------:R1:W-:Y:S04]  /*0c30*/  STG.E desc[UR10][R14.64+0x8], R21 ;  /* 0x000008150e007986 */ /* 0x0003e8000c10190a */
[----:B------:R1:W-:Y:S02]  /*0c40*/  STG.E desc[UR10][R14.64+0xc], R21 ;  /* 0x00000c150e007986 */ /* 0x0003e4000c10190a */
.L_x_184:
[----:B------:R-:W-:Y:S05]  /*0c50*/  @!P0 BRA `(.L_x_181) ;  /* 0x00000000003c8947 */ /* 0x000fea0003800000 */
[----:B------:R-:W-:Y:S02]  /*0c60*/  ISETP.NE.AND P1, PT, R24, 0x1, PT ;  /* 0x000000011800780c */ /* 0x000fe40003f25270 */
[----:B------:R-:W-:-:S11]  /*0c70*/  LOP3.LUT P0, RZ, R23, 0x1, RZ, 0xc0, !PT ;  /* 0x0000000117ff7812 */ /* 0x000fd6000780c0ff */
[----:B------:R-:W-:Y:S05]  /*0c80*/  @!P1 BRA `(.L_x_185) ;  /* 0x0000000000249947 */ /* 0x000fea0003800000 */
[C---:B01----:R-:W-:Y:S01]  /*0c90*/  IADD3 R15, P1, PT, R19.reuse, UR4, RZ ;  /* 0x00000004130f7c10 */ /* 0x043fe2000ff3e0ff */
[----:B------:R-:W-:Y:S01]  /*0ca0*/  VIADD R17, R19, UR4 ;  /* 0x0000000413117c36 */ /* 0x000fe20008000000 */
[----:B------:R-:W-:Y:S02]  /*0cb0*/  UIADD3 UR4, UPT, UPT, UR4, 0x2, URZ ;  /* 0x0000000204047890 */ /* 0x000fe4000fffe0ff */
[----:B------:R-:W-:Y:S01]  /*0cc0*/  IADD3.X R22, PT, PT, RZ, RZ, RZ, P1, !PT ;  /* 0x000000ffff167210 */ /* 0x000fe20000ffe4ff */
[----:B------:R-:W-:Y:S01]  /*0cd0*/  IMAD.WIDE.U32 R16, R17, 0x4, R12 ;  /* 0x0000000411107825 */ /* 0x000fe200078e000c */
[----:B------:R-:W-:-:S04]  /*0ce0*/  LEA R14, P1, R15, R12, 0x2 ;  /* 0x0000000c0f0e7211 */ /* 0x000fc800078210ff */
[----:B------:R-:W-:Y:S01]  /*0cf0*/  LEA.HI.X R15, R15, R13, R22, 0x2, P1 ;  /* 0x0000000d0f0f7211 */ /* 0x000fe200008f1416 */
[----:B------:R2:W-:Y:S04]  /*0d00*/  STG.E desc[UR10][R16.64], R21 ;  /* 0x0000001510007986 */ /* 0x0005e8000c10190a */
[----:B------:R2:W-:Y:S04]  /*0d10*/  STG.E desc[UR10][R14.64+0x4], R21 ;  /* 0x000004150e007986 */ /* 0x0005e8000c10190a */
.L_x_185:
[----:B012---:R-:W-:-:S04]  /*0d20*/  @P0 VIADD R15, R19, UR4 ;  /* 0x00000004130f0c36 */ /* 0x007fc80008000000 */
[----:B------:R-:W-:-:S05]  /*0d30*/  @P0 IMAD.WIDE.U32 R14, R15, 0x4, R12 ;  /* 0x000000040f0e0825 */ /* 0x000fca00078e000c */
[----:B------:R2:W-:Y:S02]  /*0d40*/  @P0 STG.E desc[UR10][R14.64], R21 ;  /* 0x000000150e000986 */ /* 0x0005e4000c10190a */
.L_x_181:
[----:B------:R-:W-:Y:S05]  /*0d50*/  BSYNC.RECONVERGENT B2 ;  /* 0x0000000000027941 */ /* 0x000fea0003800200 */
.L_x_180:
[----:B012---:R-:W-:Y:S02]  /*0d60*/  IMAD.IADD R15, R19, 0x1, R20 ;  /* 0x00000001130f7824 */ /* 0x007fe400078e0214 */
[----:B------:R-:W-:Y:S02]  /*0d70*/  VIADD R20, R20, 0x1 ;  /* 0x0000000114147836 */ /* 0x000fe40000000000 */
[----:B------:R-:W-:-:S05]  /*0d80*/  IMAD.WIDE R14, R15, 0x4, R12 ;  /* 0x000000040f0e7825 */ /* 0x000fca00078e020c */
[----:B------:R0:W-:Y:S02]  /*0d90*/  STG.E desc[UR10][R14.64], R21 ;  /* 0x000000150e007986 */ /* 0x0001e4000c10190a */
.L_x_179:
[----:B------:R-:W-:Y:S05]  /*0da0*/  BSYNC.RECONVERGENT B1 ;  /* 0x0000000000017941 */ /* 0x000fea0003800200 */
.L_x_178:
[----:B------:R-:W1:Y:S01]  /*0db0*/  LDCU UR4, c[0x0][0x384] ;  /* 0x00007080ff0477ac */ /* 0x000e620008000800 */
[----:B------:R-:W-:Y:S01]  /*0dc0*/  VIADD R18, R18, 0x1 ;  /* 0x0000000112127836 */ /* 0x000fe20000000000 */
[----:B------:R-:W2:Y:S04]  /*0dd0*/  LDCU UR8, c[0x0][0x390] ;  /* 0x00007200ff0877ac */ /* 0x000ea80008000800 */
[----:B-1----:R-:W-:Y:S02]  /*0de0*/  ISETP.GE.AND P0, PT, R18, UR4, PT ;  /* 0x0000000412007c0c */ /* 0x002fe4000bf06270 */
[----:B--2---:R-:W-:-:S13]  /*0df0*/  ISETP.NE.AND P1, PT, R20, UR8, PT ;  /* 0x0000000814007c0c */ /* 0x004fda000bf25270 */
[----:B------:R-:W-:Y:S05]  /*0e00*/  @!P0 BRA P1, `(.L_x_186) ;  /* 0xfffffff800488947 */ /* 0x000fea000083ffff */
[----:B------:R-:W-:Y:S05]  /*0e10*/  BSYNC.RECONVERGENT B0 ;  /* 0x0000000000007941 */ /* 0x000fea0003800200 */
.L_x_174:
[----:B------:R-:W1:Y:S01]  /*0e20*/  LDCU.64 UR8, c[0x0][0x3b8] ;  /* 0x00007700ff0877ac */ /* 0x000e620008000a00 */
[----:B------:R-:W-:Y:S01]  /*0e30*/  IADD3 R9, P0, PT, R2, R3, RZ ;  /* 0x0000000302097210 */ /* 0x000fe20007f1e0ff */
[----:B------:R-:W-:Y:S01]  /*0e40*/  IMAD.IADD R3, R0, 0x1, R3 ;  /* 0x0000000100037824 */ /* 0x000fe200078e0203 */
[----:B------:R-:W2:Y:S02]  /*0e50*/  LDCU UR4, c[0x0][0x388] ;  /* 0x00007100ff0477ac */ /* 0x000ea40008000800 */
[----:B0-----:R-:W-:Y:S02]  /*0e60*/  IADD3.X R14, PT, PT, RZ, R5, RZ, P0, !PT ;  /* 0x00000005ff0e7210 */ /* 0x001fe400007fe4ff */
[----:B-1----:R-:W-:-:S04]  /*0e70*/  LEA R10, P0, R9, UR8, 0x2 ;  /* 0x00000008090a7c11 */ /* 0x002fc8000f8010ff */
[----:B------:R-:W-:Y:S02]  /*0e80*/  LEA.HI.X R11, R9, UR9, R14, 0x2, P0 ;  /* 0x00000009090b7c11 */ /* 0x000fe400080f140e */
[----:B--2---:R-:W-:-:S03]  /*0e90*/  ISETP.GE.AND P0, PT, R3, UR4, PT ;  /* 0x0000000403007c0c */ /* 0x004fc6000bf06270 */
[----:B------:R0:W-:Y:S10]  /*0ea0*/  STG.E desc[UR10][R10.64], R20 ;  /* 0x000000140a007986 */ /* 0x0001f4000c10190a */
[----:B------:R-:W-:Y:S05]  /*0eb0*/  @!P0 BRA `(.L_x_187) ;  /* 0xfffffff400e48947 */ /* 0x000fea000383ffff */
[----:B------:R-:W-:Y:S05]  /*0ec0*/  EXIT ;  /* 0x000000000000794d */ /* 0x000fea0003800000 */
        .weak           $__internal_1_$__cuda_sm20_sqrt_rn_f32_slowpath
        .type           $__internal_1_$__cuda_sm20_sqrt_rn_f32_slowpath,@function
        .size           $__internal_1_$__cuda_sm20_sqrt_rn_f32_slowpath,(.L_x_266 - $__internal_1_$__cuda_sm20_sqrt_rn_f32_slowpath)
$__internal_1_$__cuda_sm20_sqrt_rn_f32_slowpath:
[----:B------:R-:W-:-:S13]  /*0ed0*/  LOP3.LUT P0, RZ, R23, 0x7fffffff, RZ, 0xc0, !PT ;  /* 0x7fffffff17ff7812 */ /* 0x000fda000780c0ff */
[----:B------:R-:W-:Y:S01]  /*0ee0*/  @!P0 IMAD.MOV.U32 R15, RZ, RZ, R23 ;  /* 0x000000ffff0f8224 */ /* 0x000fe200078e0017 */
[----:B------:R-:W-:Y:S06]  /*0ef0*/  @!P0 BRA `(.L_x_188) ;  /* 0x0000000000448947 */ /* 0x000fec0003800000 */
[----:B------:R-:W-:Y:S01]  /*0f00*/  FSETP.GEU.FTZ.AND P0, PT, R23, RZ, PT ;  /* 0x000000ff1700720b */ /* 0x000fe20003f1e000 */
[----:B------:R-:W-:-:S12]  /*0f10*/  IMAD.MOV.U32 R14, RZ, RZ, R23 ;  /* 0x000000ffff0e7224 */ /* 0x000fd800078e0017 */
        /* <DEDUP_REMOVED lines=9> */
[----:B------:R-:W-:Y:S01]  /*0fb0*/  @P0 FMUL.FTZ R23, R15, 0.5 ;  /* 0x3f0000000f170820 */ /* 0x000fe20000410000 */
[----:B------:R-:W-:Y:S02]  /*0fc0*/  @!P0 MOV R15, R14 ;  /* 0x0000000e000f8202 */ /* 0x000fe40000000f00 */
[----:B------:R-:W-:-:S04]  /*0fd0*/  @P0 FADD.FTZ R22, -R17, -RZ ;  /* 0x800000ff11160221 */ /* 0x000fc80000010100 */
[----:B------:R-:W-:-:S04]  /*0fe0*/  @P0 FFMA R22, R17, R22, R16 ;  /* 0x0000001611160223 */ /* 0x000fc80000000010 */
[----:B------:R-:W-:-:S04]  /*0ff0*/  @P0 FFMA R22, R22, R23, R17 ;  /* 0x0000001716160223 */ /* 0x000fc80000000011 */
[----:B------:R-:W-:-:S07]  /*1000*/  @P0 FMUL.FTZ R15, R22, 2.3283064365386962891e-10 ;  /* 0x2f800000160f0820 */ /* 0x000fce0000410000 */
.L_x_188:
[----:B------:R-:W-:Y:S02]  /*1010*/  IMAD.MOV.U32 R16, RZ, RZ, R15 ;  /* 0x000000ffff107224 */ /* 0x000fe400078e000f */
[----:B------:R-:W-:Y:S02]  /*1020*/  IMAD.MOV.U32 R14, RZ, RZ, R24 ;  /* 0x000000ffff0e7224 */ /* 0x000fe400078e0018 */
[----:B------:R-:W-:-:S04]  /*1030*/  IMAD.MOV.U32 R15, RZ, RZ, 0x0 ;  /* 0x00000000ff0f7424 */ /* 0x000fc800078e00ff */
[----:B------:R-:W-:Y:S05]  /*1040*/  RET.REL.NODEC R14 `(_Z14query_ball_gpuiiifiPKiPKfS2_PiS3_) ;  /* 0xffffffec0eec7950 */ /* 0x000fea0003c3ffff */
.L_x_189:
        /* <DEDUP_REMOVED lines=11> */
.L_x_266:


//--------------------- .text._Z18query_ball_knn_gpuiiifiPKiPKfS2_PiPf --------------------------
	.section	.text._Z18query_ball_knn_gpuiiifiPKiPKfS2_PiPf,"ax",@progbits
	.align	128
        .global         _Z18query_ball_knn_gpuiiifiPKiPKfS2_PiPf
        .type           _Z18query_ball_knn_gpuiiifiPKiPKfS2_PiPf,@function
        .size           _Z18query_ball_knn_gpuiiifiPKiPKfS2_PiPf,(.L_x_267 - _Z18query_ball_knn_gpuiiifiPKiPKfS2_PiPf)
        .other          _Z18query_ball_knn_gpuiiifiPKiPKfS2_PiPf,@"STO_CUDA_ENTRY STV_DEFAULT"
_Z18query_ball_knn_gpuiiifiPKiPKfS2_PiPf:
.text._Z18query_ball_knn_gpuiiifiPKiPKfS2_PiPf:
[----:B------:R-:W-:Y:S01]  /*0000*/  LDC R1, c[0x0][0x37c] ;  /* 0x0000df00ff017b82 */ /* 0x000fe20000000800 */
[----:B------:R-:W0:Y:S07]  /*0010*/  S2R R6, SR_TID.X ;  /* 0x0000000000067919 */ /* 0x000e2e0000002100 */
[----:B------:R-:W1:Y:S01]  /*0020*/  S2UR UR14, SR_CTAID.X ;  /* 0x00000000000e79c3 */ /* 0x000e620000002500 */
[----:B------:R-:W2:Y:S01]  /*0030*/  LDCU UR12, c[0x0][0x388] ;  /* 0x00007100ff0c77ac */ /* 0x000ea20008000800 */
[----:B------:R-:W3:Y:S01]  /*0040*/  LDCU UR13, c[0x0][0x384] ;  /* 0x00007080ff0d77ac */ /* 0x000ee20008000800 */
[----:B------:R-:W4:Y:S01]  /*0050*/  LDCU.128 UR4, c[0x0][0x3a0] ;  /* 0x00007400ff0477ac */ /* 0x000f220008000c00 */
[----:B-1----:R-:W-:-:S04]  /*0060*/  UIMAD UR8, UR14, 0x3, URZ ;  /* 0x000000030e0878a4 */ /* 0x002fc8000f8e02ff */
[----:B---3--:R-:W-:Y:S02]  /*0070*/  UIMAD UR9, UR8, UR13, URZ ;  /* 0x0000000d080972a4 */ /* 0x008fe4000f8e02ff */
[----:B--2---:R-:W-:Y:S02]  /*0080*/  UIMAD UR8, UR8, UR12, URZ ;  /* 0x0000000c080872a4 */ /* 0x004fe4000f8e02ff */
[----:B0-----:R-:W-:Y:S01]  /*0090*/  ISETP.GE.AND P0, PT, R6, UR12, PT ;  /* 0x0000000c06007c0c */ /* 0x001fe2000bf06270 */
[----:B----4-:R-:W-:Y:S02]  /*00a0*/  UIMAD.WIDE UR4, UR9, 0x4, UR4 ;  /* 0x00000004090478a5 */ /* 0x010fe4000f8e0204 */
[----:B------:R-:W-:Y:S02]  /*00b0*/  UIMAD.WIDE UR6, UR8, 0x4, UR6 ;  /* 0x00000004080678a5 */ /* 0x000fe4000f8e0206 */
[----:B------:R-:W-:-:S08]  /*00c0*/  UIMAD UR12, UR14, UR12, URZ ;  /* 0x0000000c0e0c72a4 */ /* 0x000fd0000f8e02ff */
[----:B------:R-:W-:Y:S05]  /*00d0*/  @P0 EXIT ;  /* 0x000000000000094d */ /* 0x000fea0003800000 */
[----:B------:R-:W0:Y:S01]  /*00e0*/  LDCU UR16, c[0x0][0x390] ;  /* 0x00007200ff1077ac */ /* 0x000e220008000800 */
[----:B------:R-:W1:Y:S01]  /*00f0*/  LDCU.128 UR8, c[0x0][0x3b0] ;  /* 0x00007600ff0877ac */ /* 0x000e620008000c00 */
[----:B------:R-:W-:Y:S01]  /*0100*/  UISETP.GE.AND UP0, UPT, UR13, 0x1, UPT ;  /* 0x000000010d00788c */ /* 0x000fe2000bf06270 */
[----:B------:R-:W2:Y:S01]  /*0110*/  LDCU UR27, c[0x0][0x360] ;  /* 0x00006c00ff1b77ac */ /* 0x000ea20008000800 */
[----:B------:R-:W3:Y:S01]  /*0120*/  LDCU.64 UR24, c[0x0][0x358] ;  /* 0x00006b00ff1877ac */ /* 0x000ee20008000a00 */
[----:B0-----:R-:W-:-:S04]  /*0130*/  UIMAD UR15, UR12, UR16, URZ ;  /* 0x000000100c0f72a4 */ /* 0x001fc8000f8e02ff */
[----:B-1----:R-:W-:Y:S02]  /*0140*/  UIMAD.WIDE UR8, UR15, 0x4, UR8 ;  /* 0x000000040f0878a5 */ /* 0x002fe4000f8e0208 */
[----:B------:R-:W-:Y:S01]  /*0150*/  UIMAD.WIDE UR10, UR15, 0x4, UR10 ;  /* 0x000000040f0a78a5 */ /* 0x000fe2000f8e020a */
[----:B--23--:R-:W-:Y:S11]  /*0160*/  BRA.U !UP0, `(.L_x_190) ;  /* 0x0000002508ac7547 */ /* 0x00cff6000b800000 */
[----:B------:R-:W-:Y:S02]  /*0170*/  UISETP.GE.AND UP0, UPT, UR16, 0x2, UPT ;  /* 0x000000021000788c */ /* 0x000fe4000bf06270 */
[----:B------:R-:W-:Y:S02]  /*0180*/  UIADD3 UR12, UPT, UPT, UR16, -0x1, URZ ;  /* 0xffffffff100c7890 */ /* 0x000fe4000fffe0ff */
[----:B------:R-:W-:-:S04]  /*0190*/  UIMAD UR14, UR14, UR13, URZ ;  /* 0x0000000d0e0e72a4 */ /* 0x000fc8000f8e02ff */
[----:B------:R-:W-:Y:S01]  /*01a0*/  IMAD.U32 R7, RZ, RZ, UR12 ;  /* 0x0000000cff077e24 */ /* 0x000fe2000f8e00ff */
[----:B------:R-:W-:Y:S01]  /*01b0*/  USHF.R.S32.HI UR28, URZ, 0x1f, UR14 ;  /* 0x0000001fff1c7899 */ /* 0x000fe2000801140e */
[----:B------:R-:W-:Y:S11]  /*01c0*/  BRA.U !UP0, `(.L_x_191) ;  /* 0x0000001d08507547 */ /* 0x000ff6000b800000 */
[----:B------:R-:W0:Y:S01]  /*01d0*/  LDCU.128 UR20, c[0x0][0x3b0] ;  /* 0x00007600ff1477ac */ /* 0x000e220008000c00 */
[C---:B------:R-:W-:Y:S01]  /*01e0*/  LOP3.LUT R9, R7.reuse, 0xf, RZ, 0xc0, !PT ;  /* 0x0000000f07097812 */ /* 0x040fe200078ec0ff */
[----:B------:R-:W-:Y:S01]  /*01f0*/  BSSY.RECONVERGENT B0, `(.L_x_192) ;  /* 0x00001d0000007945 */ /* 0x000fe20003800200 */
[----:B------:R-:W-:Y:S01]  /*0200*/  LOP3.LUT R8, R7, 0xfffffff0, RZ, 0xc0, !PT ;  /* 0xfffffff007087812 */ /* 0x000fe200078ec0ff */
[----:B------:R-:W-:Y:S01]  /*0210*/  UMOV UR12, 0x10 ;  /* 0x00000010000c7882 */ /* 0x000fe20000000000 */
[----:B------:R-:W-:Y:S01]  /*0220*/  UMOV UR13, 0x0 ;  /* 0x00000000000d7882 */ /* 0x000fe20000000000 */
[----:B------:R-:W-:Y:S01]  /*0230*/  ULOP3.LUT UR26, UR16, 0x7ffffff8, URZ, 0xc0, !UPT ;  /* 0x7ffffff8101a7892 */ /* 0x000fe2000f8ec0ff */
[----:B------:R-:W-:Y:S01]  /*0240*/  VIADD R9, R9, 0xffffffff ;  /* 0xffffffff09097836 */ /* 0x000fe20000000000 */
[----:B------:R-:W-:Y:S02]  /*0250*/  UIMAD.WIDE UR12, UR15, 0x4, UR12 ;  /* 0x000000040f0c78a5 */ /* 0x000fe4000f8e020c */
[----:B------:R-:W-:-:S02]  /*0260*/  ULOP3.LUT UR15, UR16, 0x1, URZ, 0xc0, !UPT ;  /* 0x00000001100f7892 */ /* 0x000fc4000f8ec0ff */
[----:B0-----:R-:W-:Y:S02]  /*0270*/  UIADD3 UR19, UP0, UPT, UR12, UR22, URZ ;  /* 0x000000160c137290 */ /* 0x001fe4000ff1e0ff */
[----:B------:R-:W-:Y:S02]  /*0280*/  UIADD3 UR17, UP1, UPT, UR12, UR20, URZ ;  /* 0x000000140c117290 */ /* 0x000fe4000ff3e0ff */
[----:B------:R-:W-:Y:S02]  /*0290*/  UIADD3 UR12, UPT, UPT, UR16, 0x7, URZ ;  /* 0x00000007100c7890 */ /* 0x000fe4000fffe0ff */
[----:B------:R-:W-:Y:S02]  /*02a0*/  UIADD3.X UR20, UPT, UPT, UR13, UR23, URZ, UP0, !UPT ;  /* 0x000000170d147290 */ /* 0x000fe400087fe4ff */
[----:B------:R-:W-:Y:S02]  /*02b0*/  UIADD3.X UR18, UPT, UPT, UR13, UR21, URZ, UP1, !UPT ;  /* 0x000000150d127290 */ /* 0x000fe40008ffe4ff */
[----:B------:R-:W-:-:S02]  /*02c0*/  ULOP3.LUT UR13, UR12, 0x7, URZ, 0xc0, !UPT ;  /* 0x000000070c0d7892 */ /* 0x000fc4000f8ec0ff */
[----:B------:R-:W-:Y:S02]  /*02d0*/  ULOP3.LUT UR22, UR16, 0x7, URZ, 0xc0, !UPT ;  /* 0x0000000710167892 */ /* 0x000fe4000f8ec0ff */
[----:B------:R-:W-:Y:S02]  /*02e0*/  ULOP3.LUT UR23, UR16, 0x3, URZ, 0xc0, !UPT ;  /* 0x0000000310177892 */ /* 0x000fe4000f8ec0ff */
[----:B------:R-:W-:Y:S02]  /*02f0*/  ULOP3.LUT UR12, UR12, 0x3, URZ, 0xc0, !UPT ;  /* 0x000000030c0c7892 */ /* 0x000fe4000f8ec0ff */
[----:B------:R-:W-:Y:S02]  /*0300*/  UIADD3 UR21, UPT, UPT, -UR26, URZ, URZ ;  /* 0x000000ff1a157290 */ /* 0x000fe4000fffe1ff */
[----:B------:R-:W-:-:S12]  /*0310*/  UIADD3 UR13, UPT, UPT, UR13, -0x1, URZ ;  /* 0xffffffff0d0d7890 */ /* 0x000fd8000fffe0ff */
.L_x_224:
[----:B-1----:R-:W-:Y:S02]  /*0320*/  HFMA2 R3, -RZ, RZ, 0, 2.384185791015625e-07 ;  /* 0x00000004ff037431 */ /* 0x002fe400000001ff */
[----:B------:R-:W-:Y:S01]  /*0330*/  IMAD R2, R6, 0x3, RZ ;  /* 0x0000000306027824 */ /* 0x000fe200078e02ff */
[----:B0-----:R-:W0:Y:S03]  /*0340*/  LDC R13, c[0x0][0x390] ;  /* 0x0000e400ff0d7b82 */ /* 0x001e260000000800 */
[----:B------:R-:W-:-:S05]  /*0350*/  IMAD.WIDE R2, R2, R3, UR6 ;  /* 0x0000000602027e25 */ /* 0x000fca000f8e0203 */
[----:B------:R1:W5:Y:S04]  /*0360*/  LDG.E R10, desc[UR24][R2.64] ;  /* 0x00000018020a7981 */ /* 0x000368000c1e1900 */
[----:B------:R1:W5:Y:S04]  /*0370*/  LDG.E R11, desc[UR24][R2.64+0x4] ;  /* 0x00000418020b7981 */ /* 0x000368000c1e1900 */
[----:B------:R1:W5:Y:S01]  /*0380*/  LDG.E R12, desc[UR24][R2.64+0x8] ;  /* 0x00000818020c7981 */ /* 0x000362000c1e1900 */
[----:B0-----:R-:W-:-:S13]  /*0390*/  ISETP.GT.AND P0, PT, R13, RZ, PT ;  /* 0x000000ff0d00720c */ /* 0x001fda0003f04270 */
[----:B-1----:R-:W-:Y:S05]  /*03a0*/  @!P0 BRA `(.L_x_193) ;  /* 0x0000000400408947 */ /* 0x002fea0003800000 */
[----:B------:R-:W-:Y:S01]  /*03b0*/  ISETP.GE.U32.AND P1, PT, R7, 0x7, PT ;  /* 0x000000070700780c */ /* 0x000fe20003f26070 */
[----:B------:R-:W-:Y:S01]  /*03c0*/  BSSY.RECONVERGENT B1, `(.L_x_194) ;  /* 0x0000022000017945 */ /* 0x000fe20003800200 */
[----:B------:R-:W-:Y:S02]  /*03d0*/  IMAD R0, R6, R13, RZ ;  /* 0x0000000d06007224 */ /* 0x000fe400078e02ff */
[----:B------:R-:W-:-:S09]  /*03e0*/  IMAD.MOV.U32 R15, RZ, RZ, RZ ;  /* 0x000000ffff0f7224 */ /* 0x000fd200078e00ff */
[----:B------:R-:W-:Y:S05]  /*03f0*/  @!P1 BRA `(.L_x_195) ;  /* 0x0000000000789947 */ /* 0x000fea0003800000 */
[----:B------:R-:W-:Y:S01]  /*0400*/  IMAD.MOV.U32 R15, RZ, RZ, R0 ;  /* 0x000000ffff0f7224 */ /* 0x000fe200078e0000 */
[----:B------:R-:W-:-:S06]  /*0410*/  UMOV UR16, UR21 ;  /* 0x0000001500107c82 */ /* 0x000fcc0008000000 */
.L_x_196:
[----:B0-----:R-:W-:Y:S01]  /*0420*/  MOV R2, UR19 ;  /* 0x0000001300027c02 */ /* 0x001fe20008000f00 */
[----:B------:R-:W-:Y:S01]  /*0430*/  IMAD.U32 R3, RZ, RZ, UR20 ;  /* 0x00000014ff037e24 */ /* 0x000fe2000f8e00ff */
[----:B------:R-:W-:Y:S01]  /*0440*/  MOV R5, UR18 ;  /* 0x0000001200057c02 */ /* 0x000fe20008000f00 */
[----:B------:R-:W-:Y:S01]  /*0450*/  IMAD.U32 R4, RZ, RZ, UR17 ;  /* 0x00000011ff047e24 */ /* 0x000fe2000f8e00ff */
[----:B------:R-:W-:Y:S01]  /*0460*/  UIADD3 UR16, UPT, UPT, UR16, 0x8, URZ ;  /* 0x0000000810107890 */ /* 0x000fe2000fffe0ff */
[----:B------:R-:W-:Y:S02]  /*0470*/  IMAD.MOV.U32 R17, RZ, RZ, 0x47c34f80 ;  /* 0x47c34f80ff117424 */ /* 0x000fe400078e00ff */
[----:B------:R-:W-:Y:S01]  /*0480*/  IMAD.WIDE R2, R15, 0x4, R2 ;  /* 0x000000040f027825 */ /* 0x000fe200078e0202 */
[----:B------:R-:W-:-:S03]  /*0490*/  UISETP.NE.AND UP0, UPT, UR16, URZ, UPT ;  /* 0x000000ff1000728c */ /* 0x000fc6000bf05270 */
[C---:B------:R-:W-:Y:S01]  /*04a0*/  IMAD.WIDE R4, R15.reuse, 0x4, R4 ;  /* 0x000000040f047825 */ /* 0x040fe200078e0204 */
        /* <DEDUP_REMOVED lines=17> */
[----:B------:R-:W-:Y:S05]  /*05c0*/  BRA.U UP0, `(.L_x_196) ;  /* 0xfffffffd00947547 */ /* 0x000fea000b83ffff */
[----:B------:R-:W-:-:S07]  /*05d0*/  MOV R15, UR26 ;  /* 0x0000001a000f7c02 */ /* 0x000fce0008000f00 */
.L_x_195:
[----:B------:R-:W-:Y:S05]  /*05e0*/  BSYNC.RECONVERGENT B1 ;  /* 0x0000000000017941 */ /* 0x000fea0003800200 */
.L_x_194:
[----:B------:R-:W-:-:S09]  /*05f0*/  UISETP.NE.AND UP0, UPT, UR22, URZ, UPT ;  /* 0x000000ff1600728c */ /* 0x000fd2000bf05270 */
[----:B------:R-:W-:Y:S05]  /*0600*/  BRA.U !UP0, `(.L_x_193) ;  /* 0x0000000108a87547 */ /* 0x000fea000b800000 */
[----:B------:R-:W-:Y:S02]  /*0610*/  UIADD3 UR16, UPT, UPT, UR22, -0x1, URZ ;  /* 0xffffffff16107890 */ /* 0x000fe4000fffe0ff */
[----:B------:R-:W-:Y:S02]  /*0620*/  UISETP.NE.AND UP1, UPT, UR23, URZ, UPT ;  /* 0x000000ff1700728c */ /* 0x000fe4000bf25270 */
[----:B------:R-:W-:-:S09]  /*0630*/  UISETP.GE.U32.AND UP0, UPT, UR16, 0x3, UPT ;  /* 0x000000031000788c */ /* 0x000fd2000bf06070 */
[----:B------:R-:W-:Y:S05]  /*0640*/  BRA.U !UP0, `(.L_x_197) ;  /* 0x00000001083c7547 */ /* 0x000fea000b800000 */
[----:B0-----:R-:W-:Y:S02]  /*0650*/  HFMA2 R5, -RZ, RZ, 0, 2.384185791015625e-07 ;  /* 0x00000004ff057431 */ /* 0x001fe400000001ff */
[----:B------:R-:W-:Y:S02]  /*0660*/  IMAD.IADD R4, R15, 0x1, R0 ;  /* 0x000000010f047824 */ /* 0x000fe400078e0200 */
        /* <DEDUP_REMOVED lines=13> */
.L_x_197:
[----:B------:R-:W-:Y:S05]  /*0740*/  BRA.U !UP1, `(.L_x_193) ;  /* 0x0000000109587547 */ /* 0x000fea000b800000 */
[----:B------:R-:W-:Y:S01]  /*0750*/  UISETP.NE.AND UP0, UPT, UR23, 0x1, UPT ;  /* 0x000000011700788c */ /* 0x000fe2000bf05270 */
[----:B------:R-:W-:Y:S02]  /*0760*/  ISETP.NE.AND P1, PT, RZ, UR15, PT ;  /* 0x0000000fff007c0c */ /* 0x000fe4000bf25270 */
[----:B------:R-:W-:-:S06]  /*0770*/  MOV R19, 0x4 ;  /* 0x0000000400137802 */ /* 0x000fcc0000000f00 */
[----:B------:R-:W-:Y:S05]  /*0780*/  BRA.U !UP0, `(.L_x_198) ;  /* 0x00000001082c7547 */ /* 0x000fea000b800000 */
[----:B01----:R-:W-:Y:S02]  /*0790*/  HFMA2 R5, -RZ, RZ, 0, 2.384185791015625e-07 ;  /* 0x00000004ff057431 */ /* 0x003fe400000001ff */
        /* <DEDUP_REMOVED lines=10> */
.L_x_198:
[----:B------:R-:W-:Y:S01]  /*0840*/  @P1 IADD3 R0, PT, PT, R0, R15, RZ ;  /* 0x0000000f00001210 */ /* 0x000fe20007ffe0ff */
[----:B012---:R-:W-:Y:S02]  /*0850*/  IMAD.MOV.U32 R5, RZ, RZ, 0x4 ;  /* 0x00000004ff057424 */ /* 0x007fe400078e00ff */
[----:B------:R-:W-:Y:S02]  /*0860*/  @P1 IMAD.MOV.U32 R15, RZ, RZ, 0x47c34f80 ;  /* 0x47c34f80ff0f1424 */ /* 0x000fe400078e00ff */
[----:B------:R-:W-:-:S04]  /*0870*/  @P1 IMAD.WIDE R2, R0, R19, UR10 ;  /* 0x0000000a00021e25 */ /* 0x000fc8000f8e0213 */
[----:B------:R-:W-:Y:S01]  /*0880*/  @P1 IMAD.WIDE R4, R0, R5, UR8 ;  /* 0x0000000800041e25 */ /* 0x000fe2000f8e0205 */
[----:B------:R2:W-:Y:S04]  /*0890*/  @P1 STG.E desc[UR24][R2.64], R15 ;  /* 0x0000000f02001986 */ /* 0x0005e8000c101918 */
[----:B------:R2:W-:Y:S02]  /*08a0*/  @P1 STG.E desc[UR24][R4.64], RZ ;  /* 0x000000ff04001986 */ /* 0x0005e4000c101918 */
.L_x_193:
[----:B012---:R-:W-:Y:S01]  /*08b0*/  MOV R2, 0x4 ;  /* 0x0000000400027802 */ /* 0x007fe20000000f00 */
[----:B------:R-:W-:Y:S01]  /*08c0*/  IMAD R13, R6, R13, RZ ;  /* 0x0000000d060d7224 */ /* 0x000fe200078e02ff */
[----:B------:R-:W-:Y:S01]  /*08d0*/  BSSY.RECONVERGENT B1, `(.L_x_199) ;  /* 0x00000d2000017945 */ /* 0x000fe20003800200 */
[----:B------:R-:W-:Y:S02]  /*08e0*/  IMAD.MOV.U32 R14, RZ, RZ, RZ ;  /* 0x000000ffff0e7224 */ /* 0x000fe400078e00ff */
[----:B------:R-:W-:-:S07]  /*08f0*/  IMAD.WIDE R2, R13, R2, UR10 ;  /* 0x0000000a0d027e25 */ /* 0x000fce000f8e0202 */
.L_x_210:
[----:B-----5:R0:W5:Y:S01]  /*0900*/  LDG.E R16, desc[UR24][R2.64] ;  /* 0x0000001802107981 */ /* 0x020162000c1e1900 */
[----:B------:R-:W1:Y:S01]  /*0910*/  LDC R17, c[0x0][0x390] ;  /* 0x0000e400ff117b82 */ /* 0x000e620000000800 */
[----:B------:R-:W-:Y:S02]  /*0920*/  LOP3.LUT P1, RZ, R7, 0xf, RZ, 0xc0, !PT ;  /* 0x0000000f07ff7812 */ /* 0x000fe4000782c0ff */
[----:B------:R-:W-:Y:S01]  /*0930*/  MOV R15, RZ ;  /* 0x000000ff000f7202 */ /* 0x000fe20000000f00 */
[----:B-1----:R-:W-:-:S05]  /*0940*/  VIADD R0, R17, 0xfffffffe ;  /* 0xfffffffe11007836 */ /* 0x002fca0000000000 */
[----:B------:R-:W-:Y:S01]  /*0950*/  ISETP.GE.U32.AND P2, PT, R0, 0xf, PT ;  /* 0x0000000f0000780c */ /* 0x000fe20003f46070 */
[----:B------:R-:W-:-:S12]  /*0960*/  IMAD.MOV.U32 R0, RZ, RZ, 0x1 ;  /* 0x00000001ff007424 */ /* 0x000fd800078e00ff */
[----:B0-----:R-:W-:Y:S05]  /*0970*/  @!P2 BRA `(.L_x_200) ;  /* 0x00000004001ca947 */ /* 0x001fea0003800000 */
[----:B------:R-:W-:Y:S02]  /*0980*/  HFMA2 R0, -RZ, RZ, 0, 5.9604644775390625e-08 ;  /* 0x00000001ff007431 */ /* 0x000fe400000001ff */
[----:B------:R-:W-:-:S07]  /*0990*/  IMAD.MOV.U32 R15, RZ, RZ, RZ ;  /* 0x000000ffff0f7224 */ /* 0x000fce00078e00ff */
.L_x_201:
[----:B------:R-:W-:-:S05]  /*09a0*/  IMAD.WIDE R4, R0, 0x4, R2 ;  /* 0x0000000400047825 */ /* 0x000fca00078e0202 */
[----:B------:R-:W2:Y:S04]  /*09b0*/  LDG.E R27, desc[UR24][R4.64] ;  /* 0x00000018041b7981 */ /* 0x000ea8000c1e1900 */
[----:B------:R-:W3:Y:S04]  /*09c0*/  LDG.E R29, desc[UR24][R4.64+0x4] ;  /* 0x00000418041d7981 */ /* 0x000ee8000c1e1900 */
[----:B------:R-:W4:Y:S04]  /*09d0*/  LDG.E R23, desc[UR24][R4.64+0x8] ;  /* 0x0000081804177981 */ /* 0x000f28000c1e1900 */
[----:B------:R-:W4:Y:S04]  /*09e0*/  LDG.E R25, desc[UR24][R4.64+0xc] ;  /* 0x00000c1804197981 */ /* 0x000f28000c1e1900 */
[----:B------:R-:W4:Y:S04]  /*09f0*/  LDG.E R24, desc[UR24][R4.64+0x10] ;  /* 0x0000101804187981 */ /* 0x000f28000c1e1900 */
        /* <DEDUP_REMOVED lines=16> */
[----:B------:R-:W-:Y:S02]  /*0b00*/  FSETP.GT.AND P6, PT, R24, R27, PT ;  /* 0x0000001b1800720b */ /* 0x000fe40003fc4000 */
[----:B------:R-:W-:Y:S01]  /*0b10*/  SEL R15, R0, R15, P2 ;  /* 0x0000000f000f7207 */ /* 0x000fe20001000000 */
[----:B------:R-:W4:Y:S01]  /*0b20*/  LDG.E R26, desc[UR24][R4.64+0x3c] ;  /* 0x00003c18041a7981 */ /* 0x000f22000c1e1900 */
[----:B------:R-:W-:-:S03]  /*0b30*/  FSEL R27, R24, R27, P6 ;  /* 0x0000001b181b7208 */ /* 0x000fc60003000000 */
[----:B------:R-:W4:Y:S01]  /*0b40*/  LDG.E R24, desc[UR24][R4.64+0x34] ;  /* 0x0000341804187981 */ /* 0x000f22000c1e1900 */
[----:B------:R-:W-:-:S04]  /*0b50*/  FSETP.GT.AND P2, PT, R18, R27, PT ;  /* 0x0000001b1200720b */ /* 0x000fc80003f44000 */
[----:B------:R-:W-:Y:S02]  /*0b60*/  FSEL R28, R18, R27, P2 ;  /* 0x0000001b121c7208 */ /* 0x000fe40001000000 */
[----:B------:R0:W4:Y:S01]  /*0b70*/  LDG.E R18, desc[UR24][R4.64+0x38] ;  /* 0x0000381804127981 */ /* 0x000122000c1e1900 */
[C---:B------:R-:W-:Y:S01]  /*0b80*/  @P3 VIADD R15, R0.reuse, 0x1 ;  /* 0x00000001000f3836 */ /* 0x040fe20000000000 */
[----:B------:R-:W-:Y:S01]  /*0b90*/  FSETP.GT.AND P3, PT, R19, R28, PT ;  /* 0x0000001c1300720b */ /* 0x000fe20003f64000 */
[----:B------:R-:W-:-:S03]  /*0ba0*/  @P4 VIADD R15, R0, 0x2 ;  /* 0x00000002000f4836 */ /* 0x000fc60000000000 */
[----:B------:R-:W-:-:S04]  /*0bb0*/  FSEL R19, R19, R28, P3 ;  /* 0x0000001c13137208 */ /* 0x000fc80001800000 */
[----:B------:R-:W-:-:S04]  /*0bc0*/  FSETP.GT.AND P4, PT, R20, R19, PT ;  /* 0x000000131400720b */ /* 0x000fc80003f84000 */
[----:B------:R-:W-:Y:S02]  /*0bd0*/  FSEL R20, R20, R19, P4 ;  /* 0x0000001314147208 */ /* 0x000fe40002000000 */
[C---:B------:R-:W-:Y:S02]  /*0be0*/  @P5 IADD3 R15, PT, PT, R0.reuse, 0x3, RZ ;  /* 0x00000003000f5810 */ /* 0x040fe40007ffe0ff */
[----:B------:R-:W-:Y:S01]  /*0bf0*/  FSETP.GT.AND P5, PT, R21, R20, PT ;  /* 0x000000141500720b */ /* 0x000fe20003fa4000 */
[----:B------:R-:W-:-:S03]  /*0c00*/  @P6 VIADD R15, R0, 0x4 ;  /* 0x00000004000f6836 */ /* 0x000fc60000000000 */
[----:B------:R-:W-:-:S04]  /*0c10*/  FSEL R21, R21, R20, P5 ;  /* 0x0000001415157208 */ /* 0x000fc80002800000 */
[----:B------:R-:W-:Y:S01]  /*0c20*/  FSETP.GT.AND P6, PT, R22, R21, PT ;  /* 0x000000151600720b */ /* 0x000fe20003fc4000 */
[----:B------:R-:W-:-:S03]  /*0c30*/  @P2 VIADD R15, R0, 0x5 ;  /* 0x00000005000f2836 */ /* 0x000fc60000000000 */
[----:B------:R-:W-:Y:S02]  /*0c40*/  FSEL R21, R22, R21, P6 ;  /* 0x0000001516157208 */ /* 0x000fe40003000000 */
[C---:B------:R-:W-:Y:S01]  /*0c50*/  @P3 IADD3 R15, PT, PT, R0.reuse, 0x6, RZ ;  /* 0x00000006000f3810 */ /* 0x040fe20007ffe0ff */
[C---:B------:R-:W-:Y:S02]  /*0c60*/  @P4 VIADD R15, R0.reuse, 0x7 ;  /* 0x00000007000f4836 */ /* 0x040fe40000000000 */
[C---:B------:R-:W-:Y:S02]  /*0c70*/  @P5 VIADD R15, R0.reuse, 0x8 ;  /* 0x00000008000f5836 */ /* 0x040fe40000000000 */
[C---:B0-----:R-:W-:Y:S02]  /*0c80*/  VIADD R4, R0.reuse, 0xf ;  /* 0x0000000f00047836 */ /* 0x041fe40000000000 */
[----:B------:R-:W-:Y:S02]  /*0c90*/  @P6 IADD3 R15, PT, PT, R0, 0x9, RZ ;  /* 0x00000009000f6810 */ /* 0x000fe40007ffe0ff */
[----:B--2---:R-:W-:-:S04]  /*0ca0*/  FSETP.GT.AND P2, PT, R16, R21, PT ;  /* 0x000000151000720b */ /* 0x004fc80003f44000 */
[----:B------:R-:W-:-:S04]  /*0cb0*/  FSEL R16, R16, R21, P2 ;  /* 0x0000001510107208 */ /* 0x000fc80001000000 */
[----:B---3--:R-:W-:-:S04]  /*0cc0*/  FSETP.GT.AND P3, PT, R23, R16, PT ;  /* 0x000000101700720b */ /* 0x008fc80003f64000 */
[----:B------:R-:W-:-:S04]  /*0cd0*/  FSEL R16, R23, R16, P3 ;  /* 0x0000001017107208 */ /* 0x000fc80001800000 */
[----:B----4-:R-:W-:-:S04]  /*0ce0*/  FSETP.GT.AND P4, PT, R25, R16, PT ;  /* 0x000000101900720b */ /* 0x010fc80003f84000 */
[----:B------:R-:W-:-:S04]  /*0cf0*/  FSEL R25, R25, R16, P4 ;  /* 0x0000001019197208 */ /* 0x000fc80002000000 */
[----:B------:R-:W-:Y:S01]  /*0d00*/  FSETP.GT.AND P5, PT, R24, R25, PT ;  /* 0x000000191800720b */ /* 0x000fe20003fa4000 */
[----:B------:R-:W-:-:S03]  /*0d10*/  @P2 VIADD R15, R0, 0xa ;  /* 0x0000000a000f2836 */ /* 0x000fc60000000000 */
[----:B------:R-:W-:Y:S01]  /*0d20*/  FSEL R25, R24, R25, P5 ;  /* 0x0000001918197208 */ /* 0x000fe20002800000 */
[----:B------:R-:W-:-:S03]  /*0d30*/  @P3 VIADD R15, R0, 0xb ;  /* 0x0000000b000f3836 */ /* 0x000fc60000000000 */
[-C--:B------:R-:W-:Y:S02]  /*0d40*/  FSETP.GT.AND P2, PT, R18, R25.reuse, PT ;  /* 0x000000191200720b */ /* 0x080fe40003f44000 */
[----:B------:R-:W-:Y:S02]  /*0d50*/  ISETP.NE.AND P3, PT, R4, R8, PT ;  /* 0x000000080400720c */ /* 0x000fe40003f65270 */
[----:B------:R-:W-:Y:S02]  /*0d60*/  FSEL R25, R18, R25, P2 ;  /* 0x0000001912197208 */ /* 0x000fe40001000000 */
[C---:B------:R-:W-:Y:S01]  /*0d70*/  @P4 IADD3 R15, PT, PT, R0.reuse, 0xc, RZ ;  /* 0x0000000c000f4810 */ /* 0x040fe20007ffe0ff */
[----:B------:R-:W-:-:S06]  /*0d80*/  @P5 VIADD R15, R0, 0xd ;  /* 0x0000000d000f5836 */ /* 0x000fcc0000000000 */
[----:B------:R-:W-:Y:S02]  /*0d90*/  @P2 IADD3 R15, PT, PT, R0, 0xe, RZ ;  /* 0x0000000e000f2810 */ /* 0x000fe40007ffe0ff */
[----:B------:R-:W-:Y:S01]  /*0da0*/  FSETP.GT.AND P2, PT, R26, R25, PT ;  /* 0x000000191a00720b */ /* 0x000fe20003f44000 */
[----:B------:R-:W-:-:S03]  /*0db0*/  VIADD R0, R0, 0x10 ;  /* 0x0000001000007836 */ /* 0x000fc60000000000 */
[----:B------:R-:W-:Y:S02]  /*0dc0*/  SEL R15, R4, R15, P2 ;  /* 0x0000000f040f7207 */ /* 0x000fe40001000000 */
[----:B------:R-:W-:Y:S01]  /*0dd0*/  FSEL R16, R26, R25, P2 ;  /* 0x000000191a107208 */ /* 0x000fe20001000000 */
[----:B------:R-:W-:Y:S06]  /*0de0*/  @P3 BRA `(.L_x_201) ;  /* 0xfffffff800ec3947 */ /* 0x000fec000383ffff */
.L_x_200:
[----:B------:R-:W-:Y:S04]  /*0df0*/  BSSY.RECONVERGENT B2, `(.L_x_202) ;  /* 0x0000050000027945 */ /* 0x000fe80003800200 */
[----:B------:R-:W-:Y:S05]  /*0e00*/  @!P1 BRA `(.L_x_203) ;  /* 0x0000000400389947 */ /* 0x000fea0003800000 */
[----:B------:R-:W-:Y:S01]  /*0e10*/  ISETP.GE.U32.AND P2, PT, R9, 0x7, PT ;  /* 0x000000070900780c */ /* 0x000fe20003f46070 */
[----:B------:R-:W-:-:S05]  /*0e20*/  VIADD R7, R17, 0xffffffff ;  /* 0xffffffff11077836 */ /* 0x000fca0000000000 */
[----:B------:R-:W-:-:S07]  /*0e30*/  LOP3.LUT P1, RZ, R7, 0x7, RZ, 0xc0, !PT ;  /* 0x0000000707ff7812 */ /* 0x000fce000782c0ff */
[----:B------:R-:W-:Y:S06]  /*0e40*/  @!P2 BRA `(.L_x_204) ;  /* 0x000000000088a947 */ /* 0x000fec0003800000 */
        /* <DEDUP_REMOVED lines=15> */
[----:B------:R-:W-:Y:S02]  /*0f40*/  FSEL R16, R25, R16, P5 ;  /* 0x0000001019107208 */ /* 0x000fe40002800000 */
[----:B------:R-:W-:Y:S02]  /*0f50*/  @P6 IADD3 R15, PT, PT, R0, 0x1, RZ ;  /* 0x00000001000f6810 */ /* 0x000fe40007ffe0ff */
[----:B------:R-:W-:-:S04]  /*0f60*/  FSETP.GT.AND P4, PT, R27, R16, PT ;  /* 0x000000101b00720b */ /* 0x000fc80003f84000 */
[----:B------:R-:W-:Y:S01]  /*0f70*/  FSEL R16, R27, R16, P4 ;  /* 0x000000101b107208 */ /* 0x000fe20002000000 */
[----:B------:R-:W-:-:S03]  /*0f80*/  @P5 VIADD R15, R0, 0x2 ;  /* 0x00000002000f5836 */ /* 0x000fc60000000000 */
[----:B------:R-:W-:-:S04]  /*0f90*/  FSETP.GT.AND P2, PT, R29, R16, PT ;  /* 0x000000101d00720b */ /* 0x000fc80003f44000 */
[----:B------:R-:W-:Y:S01]  /*0fa0*/  FSEL R29, R29, R16, P2 ;  /* 0x000000101d1d7208 */ /* 0x000fe20001000000 */
[----:B------:R-:W-:-:S03]  /*0fb0*/  @P4 VIADD R15, R0, 0x3 ;  /* 0x00000003000f4836 */ /* 0x000fc60000000000 */
[----:B------:R-:W-:-:S04]  /*0fc0*/  FSETP.GT.AND P3, PT, R18, R29, PT ;  /* 0x0000001d1200720b */ /* 0x000fc80003f64000 */
[----:B------:R-:W-:Y:S02]  /*0fd0*/  FSEL R18, R18, R29, P3 ;  /* 0x0000001d12127208 */ /* 0x000fe40001800000 */
[----:B------:R-:W-:Y:S02]  /*0fe0*/  @P2 IADD3 R15, PT, PT, R0, 0x4, RZ ;  /* 0x00000004000f2810 */ /* 0x000fe40007ffe0ff */
[----:B------:R-:W-:-:S04]  /*0ff0*/  FSETP.GT.AND P6, PT, R17, R18, PT ;  /* 0x000000121100720b */ /* 0x000fc80003fc4000 */
[----:B------:R-:W-:Y:S01]  /*1000*/  FSEL R16, R17, R18, P6 ;  /* 0x0000001211107208 */ /* 0x000fe20003000000 */
[----:B------:R-:W-:-:S03]  /*1010*/  @P3 VIADD R15, R0, 0x5 ;  /* 0x00000005000f3836 */ /* 0x000fc60000000000 */
[----:B------:R-:W-:-:S04]  /*1020*/  FSETP.GT.AND P4, PT, R19, R16, PT ;  /* 0x000000101300720b */ /* 0x000fc80003f84000 */
[----:B------:R-:W-:Y:S01]  /*1030*/  FSEL R16, R19, R16, P4 ;  /* 0x0000001013107208 */ /* 0x000fe20002000000 */
[----:B------:R-:W-:-:S08]  /*1040*/  @P6 VIADD R15, R0, 0x6 ;  /* 0x00000006000f6836 */ /* 0x000fd00000000000 */
[C---:B------:R-:W-:Y:S01]  /*1050*/  @P4 IADD3 R15, PT, PT, R0.reuse, 0x7, RZ ;  /* 0x00000007000f4810 */ /* 0x040fe20007ffe0ff */
[----:B------:R-:W-:-:S07]  /*1060*/  VIADD R0, R0, 0x8 ;  /* 0x0000000800007836 */ /* 0x000fce0000000000 */
.L_x_204:
[----:B------:R-:W-:Y:S05]  /*1070*/  @!P1 BRA `(.L_x_203) ;  /* 0x00000000009c9947 */ /* 0x000fea0003800000 */
        /* <DEDUP_REMOVED lines=21> */
.L_x_205:
        /* <DEDUP_REMOVED lines=18> */
.L_x_203:
[----:B------:R-:W-:Y:S05]  /*12f0*/  BSYNC.RECONVERGENT B2 ;  /* 0x0000000000027941 */ /* 0x000fea0003800200 */
.L_x_202:
[----:B------:R-:W0:Y:S02]  /*1300*/  LDCU UR16, c[0x0][0x38c] ;  /* 0x00007180ff1077ac */ /* 0x000e240008000800 */
[----:B0----5:R-:W-:-:S13]  /*1310*/  FSETP.GEU.AND P1, PT, R16, UR16, PT ;  /* 0x0000001010007c0b */ /* 0x021fda000bf2e000 */
[----:B------:R-:W-:Y:S05]  /*1320*/  @!P1 BRA `(.L_x_206) ;  /* 0x0000000000b09947 */ /* 0x000fea0003800000 */
[----:B------:R-:W0:Y:S01]  /*1330*/  LDCU.64 UR30, c[0x0][0x398] ;  /* 0x00007300ff1e77ac */ /* 0x000e220008000a00 */
[----:B------:R-:W-:-:S04]  /*1340*/  IADD3 R0, P1, PT, R14, UR14, RZ ;  /* 0x0000000e0e007c10 */ /* 0x000fc8000ff3e0ff */
[----:B------:R-:W-:Y:S02]  /*1350*/  IADD3.X R5, PT, PT, RZ, UR28, RZ, P1, !PT ;  /* 0x0000001cff057c10 */ /* 0x000fe40008ffe4ff */
[----:B0-----:R-:W-:-:S04]  /*1360*/  LEA R18, P1, R0, UR30, 0x2 ;  /* 0x0000001e00127c11 */ /* 0x001fc8000f8210ff */
[----:B------:R-:W-:-:S05]  /*1370*/  LEA.HI.X R19, R0, UR31, R5, 0x2, P1 ;  /* 0x0000001f00137c11 */ /* 0x000fca00088f1405 */
[----:B------:R-:W2:Y:S01]  /*1380*/  LDG.E R21, desc[UR24][R18.64] ;  /* 0x0000001812157981 */ /* 0x000ea2000c1e1900 */
[----:B------:R-:W-:Y:S02]  /*1390*/  IMAD.MOV.U32 R5, RZ, RZ, 0x4 ;  /* 0x00000004ff057424 */ /* 0x000fe400078e00ff */
[----:B--2---:R-:W-:-:S04]  /*13a0*/  IMAD R4, R21, 0x3, RZ ;  /* 0x0000000315047824 */ /* 0x004fc800078e02ff */
[----:B------:R-:W-:-:S05]  /*13b0*/  IMAD.WIDE R4, R4, R5, UR4 ;  /* 0x0000000404047e25 */ /* 0x000fca000f8e0205 */
[----:B------:R-:W2:Y:S04]  /*13c0*/  LDG.E R0, desc[UR24][R4.64+0x4] ;  /* 0x0000041804007981 */ /* 0x000ea8000c1e1900 */
[----:B------:R-:W3:Y:S04]  /*13d0*/  LDG.E R17, desc[UR24][R4.64] ;  /* 0x0000001804117981 */ /* 0x000ee8000c1e1900 */
[----:B------:R-:W4:Y:S01]  /*13e0*/  LDG.E R23, desc[UR24][R4.64+0x8] ;  /* 0x0000081804177981 */ /* 0x000f22000c1e1900 */
[----:B------:R-:W-:Y:S01]  /*13f0*/  BSSY.RECONVERGENT B2, `(.L_x_207) ;  /* 0x0000013000027945 */ /* 0x000fe20003800200 */
        /* <DEDUP_REMOVED lines=12> */
[----:B------:R-:W-:Y:S05]  /*14c0*/  CALL.REL.NOINC `($__internal_2_$__cuda_sm20_sqrt_rn_f32_slowpath) ;  /* 0x00000018003c7944 */ /* 0x000fea0003c00000 */
[----:B------:R-:W-:Y:S05]  /*14d0*/  BRA `(.L_x_209) ;  /* 0x0000000000107947 */ /* 0x000fea0003800000 */
.L_x_208:
[----:B------:R-:W-:Y:S01]  /*14e0*/  FMUL.FTZ R0, R23, R18 ;  /* 0x0000001217007220 */ /* 0x000fe20000410000 */
[----:B------:R-:W-:-:S03]  /*14f0*/  FMUL.FTZ R4, R18, 0.5 ;  /* 0x3f00000012047820 */ /* 0x000fc60000410000 */
[----:B------:R-:W-:-:S04]  /*1500*/  FFMA R5, -R0, R0, R23 ;  /* 0x0000000000057223 */ /* 0x000fc80000000117 */
[----:B------:R-:W-:-:S07]  /*1510*/  FFMA R0, R5, R4, R0 ;  /* 0x0000000405007223 */ /* 0x000fce0000000000 */
.L_x_209:
[----:B------:R-:W-:Y:S05]  /*1520*/  BSYNC.RECONVERGENT B2 ;  /* 0x0000000000027941 */ /* 0x000fea0003800200 */
.L_x_207:
[----:B------:R-:W-:Y:S01]  /*1530*/  FMNMX R17, R0, 9.999999682655225389e-21, !PT ;  /* 0x1e3ce50800117809 */ /* 0x000fe20007800000 */
[----:B------:R-:W0:Y:S01]  /*1540*/  LDCU UR16, c[0x0][0x384] ;  /* 0x00007080ff1077ac */ /* 0x000e220008000800 */
[----:B------:R-:W-:Y:S01]  /*1550*/  IMAD.MOV.U32 R19, RZ, RZ, 0x4 ;  /* 0x00000004ff137424 */ /* 0x000fe200078e00ff */
[----:B------:R-:W-:Y:S02]  /*1560*/  IADD3 R14, PT, PT, R14, 0x1, RZ ;  /* 0x000000010e0e7810 */ /* 0x000fe40007ffe0ff */
[----:B------:R-:W-:-:S13]  /*1570*/  FSETP.GT.AND P1, PT, R16, R17, PT ;  /* 0x000000111000720b */ /* 0x000fda0003f24000 */
[----:B------:R-:W-:Y:S02]  /*1580*/  @P1 IMAD.IADD R18, R13, 0x1, R15 ;  /* 0x000000010d121824 */ /* 0x000fe400078e020f */
[----:B------:R-:W-:-:S04]  /*1590*/  @P1 IMAD.WIDE R4, R15, 0x4, R2 ;  /* 0x000000040f041825 */ /* 0x000fc800078e0202 */
[----:B------:R-:W-:Y:S01]  /*15a0*/  @P1 IMAD.WIDE R18, R18, R19, UR8 ;  /* 0x0000000812121e25 */ /* 0x000fe2000f8e0213 */
[----:B------:R1:W-:Y:S04]  /*15b0*/  @P1 STG.E desc[UR24][R4.64], R17 ;  /* 0x0000001104001986 */ /* 0x0003e8000c101918 */
[----:B------:R1:W-:Y:S01]  /*15c0*/  @P1 STG.E desc[UR24][R18.64], R21 ;  /* 0x0000001512001986 */ /* 0x0003e2000c101918 */
[----:B0-----:R-:W-:-:S13]  /*15d0*/  ISETP.NE.AND P1, PT, R14, UR16, PT ;  /* 0x000000100e007c0c */ /* 0x001fda000bf25270 */
[----:B-1----:R-:W-:Y:S05]  /*15e0*/  @P1 BRA `(.L_x_210) ;  /* 0xfffffff000c41947 */ /* 0x002fea000383ffff */
.L_x_206:
[----:B------:R-:W-:Y:S05]  /*15f0*/  BSYNC.RECONVERGENT B1 ;  /* 0x0000000000017941 */ /* 0x000fea0003800200 */
.L_x_199:
[----:B------:R-:W0:Y:S01]  /*1600*/  LDC R5, c[0x0][0x38c] ;  /* 0x0000e300ff057b82 */ /* 0x000e220000000800 */
[----:B------:R-:W-:Y:S01]  /*1610*/  BSSY.RECONVERGENT B1, `(.L_x_211) ;  /* 0x0000089000017945 */ /* 0x000fe20003800200 */
[----:B0-----:R-:W-:-:S04]  /*1620*/  FMNMX R5, R5, 90000, !PT ;  /* 0x47afc80005057809 */ /* 0x001fc80007800000 */
[----:B------:R-:W-:-:S13]  /*1630*/  FSETP.LEU.AND P0, PT, R5, R16, P0 ;  /* 0x000000100500720b */ /* 0x000fda000070b000 */
[----:B------:R-:W-:Y:S05]  /*1640*/  @!P0 BRA `(.L_x_212) ;  /* 0x0000000800148947 */ /* 0x000fea0003800000 */
[----:B------:R-:W-:Y:S01]  /*1650*/  ISETP.GE.U32.AND P0, PT, R7, 0x7, PT ;  /* 0x000000070700780c */ /* 0x000fe20003f06070 */
[----:B------:R-:W-:Y:S01]  /*1660*/  IMAD.MOV.U32 R4, RZ, RZ, 0x4 ;  /* 0x00000004ff047424 */ /* 0x000fe200078e00ff */
[----:B------:R-:W-:Y:S01]  /*1670*/  BSSY.RECONVERGENT B2, `(.L_x_213) ;  /* 0x000003e000027945 */ /* 0x000fe20003800200 */
[----:B------:R-:W-:Y:S02]  /*1680*/  IMAD.MOV.U32 R15, RZ, RZ, RZ ;  /* 0x000000ffff0f7224 */ /* 0x000fe400078e00ff */
[----:B------:R-:W-:-:S08]  /*1690*/  IMAD.WIDE R4, R13, R4, UR8 ;  /* 0x000000080d047e25 */ /* 0x000fd0000f8e0204 */
[----:B------:R-:W-:Y:S05]  /*16a0*/  @!P0 BRA `(.L_x_214) ;  /* 0x0000000000e88947 */ /* 0x000fea0003800000 */
[----:B------:R-:W-:-:S07]  /*16b0*/  HFMA2 R15, -RZ, RZ, 0, 0 ;  /* 0x00000000ff0f7431 */ /* 0x000fce00000001ff */
.L_x_217:
        /* <DEDUP_REMOVED lines=54> */
.L_x_216:
[----:B------:R-:W-:Y:S05]  /*1a20*/  BSYNC.RECONVERGENT B3 ;  /* 0x0000000000037941 */ /* 0x000fea0003800200 */
.L_x_215:
[----:B------:R-:W-:Y:S05]  /*1a30*/  @P1 BRA `(.L_x_217) ;  /* 0xfffffffc00201947 */ /* 0x000fea000383ffff */
[----:B------:R-:W-:-:S07]  /*1a40*/  IMAD.U32 R15, RZ, RZ, UR26 ;  /* 0x0000001aff0f7e24 */ /* 0x000fce000f8e00ff */
.L_x_214:
[----:B------:R-:W-:Y:S05]  /*1a50*/  BSYNC.RECONVERGENT B2 ;  /* 0x0000000000027941 */ /* 0x000fea0003800200 */
.L_x_213:
[----:B------:R-:W-:-:S09]  /*1a60*/  UISETP.NE.AND UP0, UPT, UR22, URZ, UPT ;  /* 0x000000ff1600728c */ /* 0x000fd2000bf05270 */
[----:B------:R-:W-:Y:S05]  /*1a70*/  BRA.U !UP0, `(.L_x_212) ;  /* 0x0000000508087547 */ /* 0x000fea000b800000 */
[----:B------:R-:W-:-:S04]  /*1a80*/  UIADD3 UR16, UPT, UPT, UR22, -0x1, URZ ;  /* 0xffffffff16107890 */ /* 0x000fc8000fffe0ff */
        /* <DEDUP_REMOVED lines=30> */
.L_x_220:
[----:B------:R-:W-:Y:S05]  /*1c70*/  BSYNC.RECONVERGENT B2 ;  /* 0x0000000000027941 */ /* 0x000fea0003800200 */
.L_x_219:
[----:B------:R-:W-:-:S07]  /*1c80*/  IADD3 R15, PT, PT, R15, 0x4, RZ ;  /* 0x000000040f0f7810 */ /* 0x000fce0007ffe0ff */
.L_x_218:
[----:B------:R-:W-:-:S09]  /*1c90*/  UISETP.NE.AND UP0, UPT, UR23, URZ, UPT ;  /* 0x000000ff1700728c */ /* 0x000fd2000bf05270 */
[----:B------:R-:W-:Y:S05]  /*1ca0*/  BRA.U !UP0, `(.L_x_212) ;  /* 0x00000001087c7547 */ /* 0x000fea000b800000 */
[----:B------:R-:W-:-:S09]  /*1cb0*/  UISETP.NE.AND UP0, UPT, UR23, 0x1, UPT ;  /* 0x000000011700788c */ /* 0x000fd2000bf05270 */
        /* <DEDUP_REMOVED lines=17> */
.L_x_223:
[----:B------:R-:W-:Y:S05]  /*1dd0*/  BSYNC.RECONVERGENT B2 ;  /* 0x0000000000027941 */ /* 0x000fea0003800200 */
.L_x_222:
[----:B------:R-:W-:-:S07]  /*1de0*/  VIADD R15, R15, 0x2 ;  /* 0x000000020f0f7836 */ /* 0x000fce0000000000 */
.L_x_221:
        /* <DEDUP_REMOVED lines=11> */
.L_x_212:
[----:B------:R-:W-:Y:S05]  /*1ea0*/  BSYNC.RECONVERGENT B1 ;  /* 0x0000000000017941 */ /* 0x000fea0003800200 */
.L_x_211:
[----:B------:R-:W2:Y:S01]  /*1eb0*/  LDCU UR16, c[0x0][0x388] ;  /* 0x00007100ff1077ac */ /* 0x000ea20008000800 */
[----:B------:R-:W-:-:S05]  /*1ec0*/  VIADD R6, R6, UR27 ;  /* 0x0000001b06067c36 */ /* 0x000fca0008000000 */
[----:B--2---:R-:W-:-:S13]  /*1ed0*/  ISETP.GE.AND P0, PT, R6, UR16, PT ;  /* 0x0000001006007c0c */ /* 0x004fda000bf06270 */
[----:B------:R-:W-:Y:S05]  /*1ee0*/  @!P0 BRA `(.L_x_224) ;  /* 0xffffffe4000c8947 */ /* 0x000fea000383ffff */
[----:B------:R-:W-:Y:S05]  /*1ef0*/  BSYNC.RECONVERGENT B0 ;  /* 0x0000000000007941 */ /* 0x000fea0003800200 */
.L_x_192:
[----:B------:R-:W-:Y:S05]  /*1f00*/  EXIT ;  /* 0x000000000000794d */ /* 0x000fea0003800000 */
.L_x_191:
[----:B------:R-:W-:Y:S01]  /*1f10*/  BSSY.RECONVERGENT B0, `(.L_x_225) ;  /* 0x000008f000007945 */ /* 0x000fe20003800200 */
[----:B------:R-:W-:Y:S02]  /*1f20*/  ULOP3.LUT UR12, UR16, 0x7, URZ, 0xc0, !UPT ;  /* 0x00000007100c7892 */ /* 0x000fe4000f8ec0ff */
[----:B------:R-:W-:Y:S01]  /*1f30*/  ULOP3.LUT UR15, UR16, 0x3, URZ, 0xc0, !UPT ;  /* 0x00000003100f7892 */ /* 0x000fe2000f8ec0ff */
[----:B------:R-:W0:Y:S01]  /*1f40*/  LDCU UR17, c[0x0][0x38c] ;  /* 0x00007180ff1177ac */ /* 0x000e220008000800 */
[----:B------:R-:W1:Y:S01]  /*1f50*/  LDCU UR20, c[0x0][0x384] ;  /* 0x00007080ff1477ac */ /* 0x000e620008000800 */
[----:B------:R-:W2:Y:S01]  /*1f60*/  LDCU.64 UR18, c[0x0][0x398] ;  /* 0x00007300ff1277ac */ /* 0x000ea20008000a00 */
[----:B------:R-:W-:Y:S02]  /*1f70*/  ULOP3.LUT UR16, UR16, 0x7ffffff8, URZ, 0xc0, !UPT ;  /* 0x7ffffff810107892 */ /* 0x000fe4000f8ec0ff */
[----:B------:R-:W-:-:S12]  /*1f80*/  UIADD3 UR13, UPT, UPT, UR12, -0x1, URZ ;  /* 0xffffffff0c0d7890 */ /* 0x000fd8000fffe0ff */
.L_x_237:
[----:B------:R-:W-:Y:S01]  /*1f90*/  MOV R5, 0x4 ;  /* 0x0000000400057802 */ /* 0x000fe20000000f00 */
[----:B------:R-:W-:Y:S01]  /*1fa0*/  IMAD R4, R6, 0x3, RZ ;  /* 0x0000000306047824 */ /* 0x000fe200078e02ff */
[----:B------:R-:W3:Y:S03]  /*1fb0*/  LDC R3, c[0x0][0x390] ;  /* 0x0000e400ff037b82 */ /* 0x000ee60000000800 */
[----:B------:R-:W-:-:S05]  /*1fc0*/  IMAD.WIDE R4, R4, R5, UR6 ;  /* 0x0000000604047e25 */ /* 0x000fca000f8e0205 */
[----:B-----5:R4:W5:Y:S04]  /*1fd0*/  LDG.E R10, desc[UR24][R4.64] ;  /* 0x00000018040a7981 */ /* 0x020968000c1e1900 */
[----:B------:R4:W5:Y:S04]  /*1fe0*/  LDG.E R11, desc[UR24][R4.64+0x4] ;  /* 0x00000418040b7981 */ /* 0x000968000c1e1900 */
[----:B------:R4:W5:Y:S01]  /*1ff0*/  LDG.E R12, desc[UR24][R4.64+0x8] ;  /* 0x00000818040c7981 */ /* 0x000962000c1e1900 */
[----:B---3--:R-:W-:-:S13]  /*2000*/  ISETP.GT.AND P0, PT, R3, RZ, PT ;  /* 0x000000ff0300720c */ /* 0x008fda0003f04270 */
[----:B----4-:R-:W-:Y:S05]  /*2010*/  @!P0 BRA `(.L_x_226) ;  /* 0x0000000400248947 */ /* 0x010fea0003800000 */
[----:B------:R-:W-:Y:S01]  /*2020*/  ISETP.GE.U32.AND P0, PT, R7, 0x7, PT ;  /* 0x000000070700780c */ /* 0x000fe20003f06070 */
[----:B------:R-:W-:-:S12]  /*2030*/  IMAD.MOV.U32 R0, RZ, RZ, RZ ;  /* 0x000000ffff007224 */ /* 0x000fd800078e00ff */
[----:B------:R-:W-:Y:S05]  /*2040*/  @!P0 BRA `(.L_x_227) ;  /* 0x00000000006c8947 */ /* 0x000fea0003800000 */
[----:B------:R-:W-:Y:S02]  /*2050*/  HFMA2 R13, -RZ, RZ, 7.76171875, 30 ;  /* 0x47c34f80ff0d7431 */ /* 0x000fe400000001ff */
[----:B------:R-:W-:-:S07]  /*2060*/  IMAD.MOV.U32 R0, RZ, RZ, RZ ;  /* 0x000000ffff007224 */ /* 0x000fce00078e00ff */
.L_x_228:
[----:B---3--:R-:W-:Y:S01]  /*2070*/  IMAD R8, R6, R3, R0 ;  /* 0x0000000306087224 */ /* 0x008fe200078e0200 */
[----:B------:R-:W-:Y:S01]  /*2080*/  IADD3 R0, PT, PT, R0, 0x8, RZ ;  /* 0x0000000800007810 */ /* 0x000fe20007ffe0ff */
[----:B------:R-:W-:Y:S02]  /*2090*/  IMAD.MOV.U32 R5, RZ, RZ, 0x4 ;  /* 0x00000004ff057424 */ /* 0x000fe400078e00ff */
[----:B------:R-:W-:Y:S01]  /*20a0*/  IMAD.MOV.U32 R9, RZ, RZ, 0x4 ;  /* 0x00000004ff097424 */ /* 0x000fe200078e00ff */
[----:B------:R-:W-:Y:S01]  /*20b0*/  ISETP.NE.AND P0, PT, R0, UR16, PT ;  /* 0x0000001000007c0c */ /* 0x000fe2000bf05270 */
[----:B------:R-:W-:-:S04]  /*20c0*/  IMAD.WIDE R4, R8, R5, UR10 ;  /* 0x0000000a08047e25 */ /* 0x000fc8000f8e0205 */
        /* <DEDUP_REMOVED lines=18> */
[----:B------:R-:W-:-:S07]  /*21f0*/  IMAD.U32 R0, RZ, RZ, UR16 ;  /* 0x00000010ff007e24 */ /* 0x000fce000f8e00ff */
.L_x_227:
[----:B------:R-:W-:-:S09]  /*2200*/  UISETP.NE.AND UP0, UPT, UR12, URZ, UPT ;  /* 0x000000ff0c00728c */ /* 0x000fd2000bf05270 */
[----:B------:R-:W-:Y:S05]  /*2210*/  BRA.U !UP0, `(.L_x_226) ;  /* 0x0000000108a47547 */ /* 0x000fea000b800000 */
[----:B------:R-:W-:Y:S02]  /*2220*/  UISETP.GE.U32.AND UP0, UPT, UR13, 0x3, UPT ;  /* 0x000000030d00788c */ /* 0x000fe4000bf06070 */
[----:B------:R-:W-:-:S07]  /*2230*/  UISETP.NE.AND UP1, UPT, UR15, URZ, UPT ;  /* 0x000000ff0f00728c */ /* 0x000fce000bf25270 */
[----:B------:R-:W-:Y:S05]  /*2240*/  BRA.U !UP0, `(.L_x_229) ;  /* 0x00000001083c7547 */ /* 0x000fea000b800000 */
[----:B---3--:R-:W-:Y:S01]  /*2250*/  IMAD R8, R6, R3, R0 ;  /* 0x0000000306087224 */ /* 0x008fe200078e0200 */
        /* <DEDUP_REMOVED lines=14> */
.L_x_229:
[----:B------:R-:W-:Y:S05]  /*2340*/  BRA.U !UP1, `(.L_x_226) ;  /* 0x0000000109587547 */ /* 0x000fea000b800000 */
[----:B------:R-:W-:Y:S01]  /*2350*/  UISETP.NE.AND UP0, UPT, UR15, 0x1, UPT ;  /* 0x000000010f00788c */ /* 0x000fe2000bf05270 */
[----:B------:R-:W-:Y:S01]  /*2360*/  HFMA2 R15, -RZ, RZ, 0, 2.384185791015625e-07 ;  /* 0x00000004ff0f7431 */ /* 0x000fe200000001ff */
[----:B------:R-:W-:Y:S01]  /*2370*/  LOP3.LUT P0, RZ, R3, 0x1, RZ, 0xc0, !PT ;  /* 0x0000000103ff7812 */ /* 0x000fe2000780c0ff */
[----:B------:R-:W-:-:S06]  /*2380*/  IMAD.MOV.U32 R17, RZ, RZ, 0x4 ;  /* 0x00000004ff117424 */ /* 0x000fcc00078e00ff */
[----:B------:R-:W-:Y:S06]  /*2390*/  BRA.U !UP0, `(.L_x_230) ;  /* 0x00000001082c7547 */ /* 0x000fec000b800000 */
[----:B---34-:R-:W-:Y:S01]  /*23a0*/  IMAD R8, R6, R3, R0 ;  /* 0x0000000306087224 */ /* 0x018fe200078e0200 */
        /* <DEDUP_REMOVED lines=10> */
.L_x_230:
[----:B------:R-:W-:Y:S01]  /*2450*/  @P0 IMAD R0, R6, R3, R0 ;  /* 0x0000000306000224 */ /* 0x000fe200078e0200 */
[----:B---34-:R-:W-:-:S03]  /*2460*/  @P0 MOV R13, 0x47c34f80 ;  /* 0x47c34f80000d0802 */ /* 0x018fc60000000f00 */
[----:B------:R-:W-:-:S04]  /*2470*/  @P0 IMAD.WIDE R4, R0, R15, UR10 ;  /* 0x0000000a00040e25 */ /* 0x000fc8000f8e020f */
[----:B------:R-:W-:Y:S01]  /*2480*/  @P0 IMAD.WIDE R8, R0, R17, UR8 ;  /* 0x0000000800080e25 */ /* 0x000fe2000f8e0211 */
[----:B------:R3:W-:Y:S04]  /*2490*/  @P0 STG.E desc[UR24][R4.64], R13 ;  /* 0x0000000d04000986 */ /* 0x0007e8000c101918 */
[----:B------:R3:W-:Y:S02]  /*24a0*/  @P0 STG.E desc[UR24][R8.64], RZ ;  /* 0x000000ff08000986 */ /* 0x0007e4000c101918 */
.L_x_226:
[----:B---34-:R-:W-:Y:S01]  /*24b0*/  IMAD R8, R6, R3, RZ ;  /* 0x0000000306087224 */ /* 0x018fe200078e02ff */
[----:B------:R-:W-:Y:S01]  /*24c0*/  BSSY.RECONVERGENT B1, `(.L_x_231) ;  /* 0x000002f000017945 */ /* 0x000fe20003800200 */
[----:B------:R-:W-:Y:S01]  /*24d0*/  IMAD.MOV.U32 R3, RZ, RZ, 0x4 ;  /* 0x00000004ff037424 */ /* 0x000fe200078e00ff */
[----:B------:R-:W-:Y:S01]  /*24e0*/  MOV R13, RZ ;  /* 0x000000ff000d7202 */ /* 0x000fe20000000f00 */
[----:B------:R-:W-:Y:S02]  /*24f0*/  IMAD.MOV.U32 R9, RZ, RZ, 0x4 ;  /* 0x00000004ff097424 */ /* 0x000fe400078e00ff */
[----:B------:R-:W-:-:S04]  /*2500*/  IMAD.WIDE R2, R8, R3, UR10 ;  /* 0x0000000a08027e25 */ /* 0x000fc8000f8e0203 */
[----:B------:R-:W-:-:S07]  /*2510*/  IMAD.WIDE R8, R8, R9, UR8 ;  /* 0x0000000808087e25 */ /* 0x000fce000f8e0209 */
.L_x_236:
[----:B------:R-:W0:Y:S02]  /*2520*/  LDG.E R14, desc[UR24][R2.64] ;  /* 0x00000018020e7981 */ /* 0x000e24000c1e1900 */
[----:B0-----:R-:W-:-:S13]  /*2530*/  FSETP.GEU.AND P0, PT, R14, UR17, PT ;  /* 0x000000110e007c0b */ /* 0x001fda000bf0e000 */
[----:B------:R-:W-:Y:S05]  /*2540*/  @!P0 BRA `(.L_x_232) ;  /* 0x0000000000988947 */ /* 0x000fea0003800000 */
[----:B------:R-:W-:-:S05]  /*2550*/  IADD3 R0, P0, PT, R13, UR14, RZ ;  /* 0x0000000e0d007c10 */ /* 0x000fca000ff1e0ff */
[----:B------:R-:W-:Y:S01]  /*2560*/  IMAD.X R5, RZ, RZ, UR28, P0 ;  /* 0x0000001cff057e24 */ /* 0x000fe200080e06ff */
[----:B--2---:R-:W-:-:S04]  /*2570*/  LEA R16, P0, R0, UR18, 0x2 ;  /* 0x0000001200107c11 */ /* 0x004fc8000f8010ff */
        /* <DEDUP_REMOVED lines=15> */
[----:B------:R0:W2:Y:S01]  /*2670*/  MUFU.RSQ R16, R21 ;  /* 0x0000001500107308 */ /* 0x0000a20000001400 */
[----:B------:R-:W-:-:S04]  /*2680*/  IADD3 R0, PT, PT, R21, -0xd000000, RZ ;  /* 0xf300000015007810 */ /* 0x000fc80007ffe0ff */
[----:B------:R-:W-:-:S13]  /*2690*/  ISETP.GT.U32.AND P0, PT, R0, 0x727fffff, PT ;  /* 0x727fffff0000780c */ /* 0x000fda0003f04070 */
[----:B0-2---:R-:W-:Y:S05]  /*26a0*/  @!P0 BRA `(.L_x_234) ;  /* 0x0000000000108947 */ /* 0x005fea0003800000 */
[----:B------:R-:W-:Y:S01]  /*26b0*/  IMAD.MOV.U32 R0, RZ, RZ, R21 ;  /* 0x000000ffff007224 */ /* 0x000fe200078e0015 */
[----:B------:R-:W-:-:S07]  /*26c0*/  MOV R4, 0x26e0 ;  /* 0x000026e000047802 */ /* 0x000fce0000000f00 */
[----:B-1----:R-:W-:Y:S05]  /*26d0*/  CALL.REL.NOINC `($__internal_2_$__cuda_sm20_sqrt_rn_f32_slowpath) ;  /* 0x0000000400b87944 */ /* 0x002fea0003c00000 */
[----:B------:R-:W-:Y:S05]  /*26e0*/  BRA `(.L_x_235) ;  /* 0x0000000000107947 */ /* 0x000fea0003800000 */
.L_x_234:
[----:B------:R-:W-:Y:S01]  /*26f0*/  FMUL.FTZ R0, R21, R16 ;  /* 0x0000001015007220 */ /* 0x000fe20000410000 */
[----:B------:R-:W-:-:S03]  /*2700*/  FMUL.FTZ R4, R16, 0.5 ;  /* 0x3f00000010047820 */ /* 0x000fc60000410000 */
[----:B------:R-:W-:-:S04]  /*2710*/  FFMA R5, -R0, R0, R21 ;  /* 0x0000000000057223 */ /* 0x000fc80000000115 */
[----:B------:R-:W-:-:S07]  /*2720*/  FFMA R0, R5, R4, R0 ;  /* 0x0000000405007223 */ /* 0x000fce0000000000 */
.L_x_235:
[----:B-1----:R-:W-:Y:S05]  /*2730*/  BSYNC.RECONVERGENT B2 ;  /* 0x0000000000027941 */ /* 0x002fea0003800200 */
.L_x_233:
[----:B------:R-:W-:Y:S01]  /*2740*/  FMNMX R5, R0, 9.999999682655225389e-21, !PT ;  /* 0x1e3ce50800057809 */ /* 0x000fe20007800000 */
[----:B------:R-:W-:-:S03]  /*2750*/  VIADD R13, R13, 0x1 ;  /* 0x000000010d0d7836 */ /* 0x000fc60000000000 */
[----:B------:R-:W-:-:S13]  /*2760*/  FSETP.GT.AND P0, PT, R14, R5, PT ;  /* 0x000000050e00720b */ /* 0x000fda0003f04000 */
[----:B------:R3:W-:Y:S04]  /*2770*/  @P0 STG.E desc[UR24][R2.64], R5 ;  /* 0x0000000502000986 */ /* 0x0007e8000c101918 */
[----:B------:R3:W-:Y:S01]  /*2780*/  @P0 STG.E desc[UR24][R8.64], R15 ;  /* 0x0000000f08000986 */ /* 0x0007e2000c101918 */
[----:B------:R-:W-:-:S13]  /*2790*/  ISETP.NE.AND P0, PT, R13, UR20, PT ;  /* 0x000000140d007c0c */ /* 0x000fda000bf05270 */
[----:B---3--:R-:W-:Y:S05]  /*27a0*/  @P0 BRA `(.L_x_236) ;  /* 0xfffffffc005c0947 */ /* 0x008fea000383ffff */
.L_x_232:
[----:B-12---:R-:W-:Y:S05]  /*27b0*/  BSYNC.RECONVERGENT B1 ;  /* 0x0000000000017941 */ /* 0x006fea0003800200 */
.L_x_231:
[----:B------:R-:W0:Y:S01]  /*27c0*/  LDCU UR21, c[0x0][0x388] ;  /* 0x00007100ff1577ac */ /* 0x000e220008000800 */
[----:B------:R-:W-:-:S04]  /*27d0*/  IADD3 R6, PT, PT, R6, UR27, RZ ;  /* 0x0000001b06067c10 */ /* 0x000fc8000fffe0ff */
[----:B0-----:R-:W-:-:S13]  /*27e0*/  ISETP.GE.AND P0, PT, R6, UR21, PT ;  /* 0x0000001506007c0c */ /* 0x001fda000bf06270 */
[----:B------:R-:W-:Y:S05]  /*27f0*/  @!P0 BRA `(.L_x_237) ;  /* 0xfffffff400e48947 */ /* 0x000fea000383ffff */
[----:B------:R-:W-:Y:S05]  /*2800*/  BSYNC.RECONVERGENT B0 ;  /* 0x0000000000007941 */ /* 0x000fea0003800200 */
.L_x_225:
[----:B------:R-:W-:Y:S05]  /*2810*/  EXIT ;  /* 0x000000000000794d */ /* 0x000fea0003800000 */
.L_x_190:
[----:B------:R-:W-:-:S06]  /*2820*/  UISETP.GE.AND UP0, UPT, UR16, 0x1, UPT ;  /* 0x000000011000788c */ /* 0x000fcc000bf06270 */
[----:B------:R-:W-:-:S13]  /*2830*/  PLOP3.LUT P0, PT, PT, PT, UP0, 0x80, 0x8 ;  /* 0x000000000008781c */ /* 0x000fda0003f0f008 */
[----:B------:R-:W-:Y:S05]  /*2840*/  @!P0 EXIT ;  /* 0x000000000000894d */ /* 0x000fea0003800000 */
[----:B------:R-:W-:Y:S02]  /*2850*/  ULOP3.LUT UR5, UR16, 0x7, URZ, 0xc0, !UPT ;  /* 0x0000000710057892 */ /* 0x000fe4000f8ec0ff */
[----:B------:R-:W-:Y:S02]  /*2860*/  UIADD3 UR4, UPT, UPT, UR16, -0x1, URZ ;  /* 0xffffffff10047890 */ /* 0x000fe4000fffe0ff */
[----:B------:R-:W-:Y:S02]  /*2870*/  UIADD3 UR6, UPT, UPT, UR5, -0x1, URZ ;  /* 0xffffffff05067890 */ /* 0x000fe4000fffe0ff */
[----:B------:R-:W-:Y:S02]  /*2880*/  ULOP3.LUT UR7, UR16, 0x3, URZ, 0xc0, !UPT ;  /* 0x0000000310077892 */ /* 0x000fe4000f8ec0ff */
[----:B------:R-:W-:Y:S02]  /*2890*/  ULOP3.LUT UR16, UR16, 0x7ffffff8, URZ, 0xc0, !UPT ;  /* 0x7ffffff810107892 */ /* 0x000fe4000f8ec0ff */
[----:B------:R-:W-:-:S02]  /*28a0*/  UISETP.GE.U32.AND UP1, UPT, UR4, 0x7, UPT ;  /* 0x000000070400788c */ /* 0x000fc4000bf26070 */
[----:B------:R-:W-:-:S11]  /*28b0*/  UISETP.GE.U32.AND UP0, UPT, UR6, 0x3, UPT ;  /* 0x000000030600788c */ /* 0x000fd6000bf06070 */
.L_x_243:
[----:B--2---:R-:W-:Y:S01]  /*28c0*/  IMAD.MOV.U32 R7, RZ, RZ, RZ ;  /* 0x000000ffff077224 */ /* 0x004fe200078e00ff */
[----:B01----:R-:W-:Y:S06]  /*28d0*/  BRA.U !UP1, `(.L_x_238) ;  /* 0x0000000109707547 */ /* 0x003fec000b800000 */
[----:B------:R-:W0:Y:S01]  /*28e0*/  LDC R0, c[0x0][0x390] ;  /* 0x0000e400ff007b82 */ /* 0x000e220000000800 */
[----:B------:R-:W-:Y:S02]  /*28f0*/  HFMA2 R7, -RZ, RZ, 0, 0 ;  /* 0x00000000ff077431 */ /* 0x000fe400000001ff */
[----:B------:R-:W-:-:S07]  /*2900*/  IMAD.MOV.U32 R9, RZ, RZ, 0x47c34f80 ;  /* 0x47c34f80ff097424 */ /* 0x000fce00078e00ff */
.L_x_239:
[----:B-1----:R-:W-:Y:S01]  /*2910*/  MOV R3, 0x4 ;  /* 0x0000000400037802 */ /* 0x002fe20000000f00 */
[----:B0-----:R-:W-:Y:S01]  /*2920*/  IMAD R4, R6, R0, R7 ;  /* 0x0000000006047224 */ /* 0x001fe200078e0207 */
[----:B------:R-:W-:Y:S01]  /*2930*/  IADD3 R7, PT, PT, R7, 0x8, RZ ;  /* 0x0000000807077810 */ /* 0x000fe20007ffe0ff */
[----:B------:R-:W-:Y:S02]  /*2940*/  IMAD.MOV.U32 R5, RZ, RZ, 0x4 ;  /* 0x00000004ff057424 */ /* 0x000fe400078e00ff */
[----:B------:R-:W-:Y:S01]  /*2950*/  IMAD.WIDE R2, R4, R3, UR10 ;  /* 0x0000000a04027e25 */ /* 0x000fe2000f8e0203 */
[----:B------:R-:W-:-:S03]  /*2960*/  ISETP.NE.AND P0, PT, R7, UR16, PT ;  /* 0x0000001007007c0c */ /* 0x000fc6000bf05270 */
        /* <DEDUP_REMOVED lines=19> */
.L_x_238:
[----:B------:R-:W-:-:S09]  /*2aa0*/  UISETP.NE.AND UP2, UPT, UR5, URZ, UPT ;  /* 0x000000ff0500728c */ /* 0x000fd2000bf45270 */
[----:B------:R-:W-:Y:S05]  /*2ab0*/  BRA.U !UP2, `(.L_x_240) ;  /* 0x000000010aac7547 */ /* 0x000fea000b800000 */
[----:B------:R-:W-:Y:S01]  /*2ac0*/  UISETP.NE.AND UP2, UPT, UR7, URZ, UPT ;  /* 0x000000ff0700728c */ /* 0x000fe2000bf45270 */
[----:B------:R-:W-:Y:S10]  /*2ad0*/  BRA.U !UP0, `(.L_x_241) ;  /* 0x0000000108407547 */ /* 0x000ff4000b800000 */
[----:B------:R-:W0:Y:S01]  /*2ae0*/  LDCU UR4, c[0x0][0x390] ;  /* 0x00007200ff0477ac */ /* 0x000e220008000800 */
[----:B-1----:R-:W-:Y:S01]  /*2af0*/  MOV R3, 0x4 ;  /* 0x0000000400037802 */ /* 0x002fe20000000f00 */
[----:B------:R-:W-:Y:S02]  /*2b00*/  IMAD.MOV.U32 R5, RZ, RZ, 0x4 ;  /* 0x00000004ff057424 */ /* 0x000fe400078e00ff */
[----:B------:R-:W-:Y:S02]  /*2b10*/  HFMA2 R9, -RZ, RZ, 7.76171875, 30 ;  /* 0x47c34f80ff097431 */ /* 0x000fe400000001ff */
[----:B0-----:R-:W-:Y:S02]  /*2b20*/  IMAD R4, R6, UR4, R7 ;  /* 0x0000000406047c24 */ /* 0x001fe4000f8e0207 */
[----:B------:R-:W-:Y:S02]  /*2b30*/  VIADD R7, R7, 0x4 ;  /* 0x0000000407077836 */ /* 0x000fe40000000000 */
        /* <DEDUP_REMOVED lines=9> */
[----:B------:R0:W-:Y:S02]  /*2bd0*/  STG.E desc[UR24][R4.64+0xc], RZ ;  /* 0x00000cff04007986 */ /* 0x0001e4000c101918 */
.L_x_241:
[----:B------:R-:W-:Y:S05]  /*2be0*/  BRA.U !UP2, `(.L_x_240) ;  /* 0x000000010a607547 */ /* 0x000fea000b800000 */
[----:B------:R-:W2:Y:S01]  /*2bf0*/  LDC R0, c[0x0][0x390] ;  /* 0x0000e400ff007b82 */ /* 0x000ea20000000800 */
[----:B------:R-:W-:Y:S01]  /*2c00*/  UISETP.NE.AND UP2, UPT, UR7, 0x1, UPT ;  /* 0x000000010700788c */ /* 0x000fe2000bf45270 */
[----:B------:R-:W-:Y:S01]  /*2c10*/  MOV R11, 0x4 ;  /* 0x00000004000b7802 */ /* 0x000fe20000000f00 */
[----:B------:R-:W-:Y:S01]  /*2c20*/  IMAD.MOV.U32 R13, RZ, RZ, 0x4 ;  /* 0x00000004ff0d7424 */ /* 0x000fe200078e00ff */
[----:B--2---:R-:W-:-:S06]  /*2c30*/  LOP3.LUT P0, RZ, R0, 0x1, RZ, 0xc0, !PT ;  /* 0x0000000100ff7812 */ /* 0x004fcc000780c0ff */
[----:B------:R-:W-:Y:S07]  /*2c40*/  BRA.U !UP2, `(.L_x_242) ;  /* 0x000000010a307547 */ /* 0x000fee000b800000 */
[----:B------:R-:W2:Y:S01]  /*2c50*/  LDCU UR4, c[0x0][0x390] ;  /* 0x00007200ff0477ac */ /* 0x000ea20008000800 */
[----:B01----:R-:W-:Y:S02]  /*2c60*/  HFMA2 R3, -RZ, RZ, 0, 2.384185791015625e-07 ;  /* 0x00000004ff037431 */ /* 0x003fe400000001ff */
[----:B------:R-:W-:Y:S01]  /*2c70*/  IMAD.MOV.U32 R5, RZ, RZ, 0x4 ;  /* 0x00000004ff057424 */ /* 0x000fe200078e00ff */
[----:B------:R-:W-:Y:S01]  /*2c80*/  MOV R9, 0x47c34f80 ;  /* 0x47c34f8000097802 */ /* 0x000fe20000000f00 */
[----:B--2---:R-:W-:Y:S02]  /*2c90*/  IMAD R4, R6, UR4, R7 ;  /* 0x0000000406047c24 */ /* 0x004fe4000f8e0207 */
[----:B------:R-:W-:Y:S02]  /*2ca0*/  VIADD R7, R7, 0x2 ;  /* 0x0000000207077836 */ /* 0x000fe40000000000 */
[----:B------:R-:W-:-:S04]  /*2cb0*/  IMAD.WIDE R2, R4, R3, UR10 ;  /* 0x0000000a04027e25 */ /* 0x000fc8000f8e0203 */
[----:B------:R-:W-:Y:S01]  /*2cc0*/  IMAD.WIDE R4, R4, R5, UR8 ;  /* 0x0000000804047e25 */ /* 0x000fe2000f8e0205 */
[----:B------:R2:W-:Y:S04]  /*2cd0*/  STG.E desc[UR24][R2.64], R9 ;  /* 0x0000000902007986 */ /* 0x0005e8000c101918 */
[----:B------:R2:W-:Y:S04]  /*2ce0*/  STG.E desc[UR24][R4.64], RZ ;  /* 0x000000ff04007986 */ /* 0x0005e8000c101918 */
[----:B------:R2:W-:Y:S04]  /*2cf0*/  STG.E desc[UR24][R2.64+0x4], R9 ;  /* 0x0000040902007986 */ /* 0x0005e8000c101918 */
[----:B------:R2:W-:Y:S02]  /*2d00*/  STG.E desc[UR24][R4.64+0x4], RZ ;  /* 0x000004ff04007986 */ /* 0x0005e4000c101918 */
.L_x_242:
[----:B012---:R-:W-:Y:S01]  /*2d10*/  @P0 IMAD R4, R6, R0, R7 ;  /* 0x0000000006040224 */ /* 0x007fe200078e0207 */
[----:B------:R-:W-:-:S03]  /*2d20*/  @P0 MOV R7, 0x47c34f80 ;  /* 0x47c34f8000070802 */ /* 0x000fc60000000f00 */
[----:B------:R-:W-:-:S04]  /*2d30*/  @P0 IMAD.WIDE R2, R4, R11, UR10 ;  /* 0x0000000a04020e25 */ /* 0x000fc8000f8e020b */
[----:B------:R-:W-:Y:S01]  /*2d40*/  @P0 IMAD.WIDE R4, R4, R13, UR8 ;  /* 0x0000000804040e25 */ /* 0x000fe2000f8e020d */
[----:B------:R2:W-:Y:S04]  /*2d50*/  @P0 STG.E desc[UR24][R2.64], R7 ;  /* 0x0000000702000986 */ /* 0x0005e8000c101918 */
[----:B------:R2:W-:Y:S02]  /*2d60*/  @P0 STG.E desc[UR24][R4.64], RZ ;  /* 0x000000ff04000986 */ /* 0x0005e4000c101918 */
.L_x_240:
[----:B------:R-:W3:Y:S01]  /*2d70*/  LDCU UR4, c[0x0][0x388] ;  /* 0x00007100ff0477ac */ /* 0x000ee20008000800 */
[----:B------:R-:W-:-:S05]  /*2d80*/  VIADD R6, R6, UR27 ;  /* 0x0000001b06067c36 */ /* 0x000fca0008000000 */
[----:B---3--:R-:W-:-:S13]  /*2d90*/  ISETP.GE.AND P0, PT, R6, UR4, PT ;  /* 0x0000000406007c0c */ /* 0x008fda000bf06270 */
[----:B------:R-:W-:Y:S05]  /*2da0*/  @!P0 BRA `(.L_x_243) ;  /* 0xfffffff800c48947 */ /* 0x000fea000383ffff */
[----:B------:R-:W-:Y:S05]  /*2db0*/  EXIT ;  /* 0x000000000000794d */ /* 0x000fea0003800000 */
        .weak           $__internal_2_$__cuda_sm20_sqrt_rn_f32_slowpath
        .type           $__internal_2_$__cuda_sm20_sqrt_rn_f32_slowpath,@function
        .size           $__internal_2_$__cuda_sm20_sqrt_rn_f32_slowpath,(.L_x_267 - $__internal_2_$__cuda_sm20_sqrt_rn_f32_slowpath)
$__internal_2_$__cuda_sm20_sqrt_rn_f32_slowpath:
        /* <DEDUP_REMOVED lines=19> */
.L_x_244:
[----:B------:R-:W-:Y:S02]  /*2ef0*/  HFMA2 R5, -RZ, RZ, 0, 0 ;  /* 0x00000000ff057431 */ /* 0x000fe400000001ff */
[----:B------:R-:W-:Y:S02]  /*2f00*/  IMAD.MOV.U32 R0, RZ, RZ, R17 ;  /* 0x000000ffff007224 */ /* 0x000fe400078e0011 */
[----:B------:R-:W-:Y:S05]  /*2f10*/  RET.REL.NODEC R4 `(_Z18query_ball_knn_gpuiiifiPKiPKfS2_PiPf) ;  /* 0xffffffd004387950 */ /* 0x000fea0003c3ffff */
.L_x_245:
        /* <DEDUP_REMOVED lines=14> */
.L_x_267:


//--------------------- .text._Z27farthestpointsamplingKerneliiiPKiPKfPfPi --------------------------
	.section	.text._Z27farthestpointsamplingKerneliiiPKiPKfPfPi,"ax",@progbits
	.align	128
        .global         _Z27farthestpointsamplingKerneliiiPKiPKfPfPi
        .type           _Z27farthestpointsamplingKerneliiiPKiPKfPfPi,@function
        .size           _Z27farthestpointsamplingKerneliiiPKiPKfPfPi,(.L_x_283 - _Z27farthestpointsamplingKerneliiiPKiPKfPfPi)
        .other          _Z27farthestpointsamplingKerneliiiPKiPKfPfPi,@"STO_CUDA_ENTRY STV_DEFAULT"
_Z27farthestpointsamplingKerneliiiPKiPKfPfPi:
.text._Z27farthestpointsamplingKerneliiiPKiPKfPfPi:
[----:B------:R-:W-:Y:S08]  /*0000*/  LDC R1, c[0x0][0x37c] ;  /* 0x0000df00ff017b82 */ /* 0x000ff00000000800 */
[----:B------:R-:W0:Y:S02]  /*0010*/  LDC R0, c[0x0][0x388] ;  /* 0x0000e200ff007b82 */ /* 0x000e240000000800 */
[----:B0-----:R-:W-:-:S13]  /*0020*/  ISETP.GE.AND P0, PT, R0, 0x1, PT ;  /* 0x000000010000780c */ /* 0x001fda0003f06270 */
[----:B------:R-:W-:Y:S05]  /*0030*/  @!P0 EXIT ;  /* 0x000000000000894d */ /* 0x000fea0003800000 */
[----:B------:R-:W0:Y:S08]  /*0040*/  S2UR UR5, SR_CTAID.X ;  /* 0x00000000000579c3 */ /* 0x000e300000002500 */
[----:B------:R-:W0:Y:S02]  /*0050*/  LDC R0, c[0x0][0x380] ;  /* 0x0000e000ff007b82 */ /* 0x000e240000000800 */
[----:B0-----:R-:W-:-:S13]  /*0060*/  ISETP.LE.AND P0, PT, R0, UR5, PT ;  /* 0x0000000500007c0c */ /* 0x001fda000bf03270 */
[----:B------:R-:W-:Y:S05]  /*0070*/  @P0 EXIT ;  /* 0x000000000000094d */ /* 0x000fea0003800000 */
[----:B------:R-:W0:Y:S01]  /*0080*/  LDC R8, c[0x0][0x360] ;  /* 0x0000d800ff087b82 */ /* 0x000e220000000800 */
[----:B------:R-:W1:Y:S01]  /*0090*/  S2R R7, SR_TID.X ;  /* 0x0000000000077919 */ /* 0x000e620000002100 */
[----:B------:R-:W2:Y:S01]  /*00a0*/  LDCU UR6, c[0x0][0x384] ;  /* 0x00007080ff0677ac */ /* 0x000ea20008000800 */
[----:B------:R-:W-:Y:S01]  /*00b0*/  IMAD.U32 R6, RZ, RZ, UR5 ;  /* 0x00000005ff067e24 */ /* 0x000fe2000f8e00ff */
[----:B------:R-:W3:Y:S01]  /*00c0*/  LDCU.64 UR10, c[0x0][0x358] ;  /* 0x00006b00ff0a77ac */ /* 0x000ee20008000a00 */
[----:B--2---:R-:W-:Y:S02]  /*00d0*/  UISETP.LT.AND UP0, UPT, UR6, 0xc00, UPT ;  /* 0x00000c000600788c */ /* 0x004fe4000bf01270 */
[----:B------:R-:W-:Y:S01]  /*00e0*/  UIMAD UR7, UR6, 0x3, URZ ;  /* 0x00000003060778a4 */ /* 0x000fe2000f8e02ff */
[----:B0-----:R-:W0:Y:S01]  /*00f0*/  I2F.U32.RP R4, R8 ;  /* 0x0000000800047306 */ /* 0x001e220000209000 */
[----:B------:R-:W-:Y:S01]  /*0100*/  USEL UR4, UR6, 0xc00, UP0 ;  /* 0x00000c0006047887 */ /* 0x000fe20008000000 */
[----:B------:R-:W-:-:S03]  /*0110*/  ISETP.NE.U32.AND P2, PT, R8, RZ, PT ;  /* 0x000000ff0800720c */ /* 0x000fc60003f45070 */
[----:B------:R-:W-:Y:S01]  /*0120*/  UIMAD UR4, UR4, 0x3, URZ ;  /* 0x00000003040478a4 */ /* 0x000fe2000f8e02ff */
[----:B-1----:R-:W-:-:S05]  /*0130*/  IMAD.IADD R0, R7, 0x1, R8 ;  /* 0x0000000107007824 */ /* 0x002fca00078e0208 */
[C---:B------:R-:W-:Y:S01]  /*0140*/  ISETP.GE.AND P0, PT, R0.reuse, UR4, PT ;  /* 0x0000000400007c0c */ /* 0x040fe2000bf06270 */
[----:B0-----:R-:W0:Y:S01]  /*0150*/  MUFU.RCP R4, R4 ;  /* 0x0000000400047308 */ /* 0x001e220000001000 */
[----:B------:R-:W-:Y:S01]  /*0160*/  VIMNMX R5, PT, PT, R0, UR4, !PT ;  /* 0x0000000400057c48 */ /* 0x000fe2000ffe0100 */
[----:B0-----:R-:W-:Y:S01]  /*0170*/  VIADD R2, R4, 0xffffffe ;  /* 0x0ffffffe04027836 */ /* 0x001fe20000000000 */
[----:B------:R-:W-:-:S05]  /*0180*/  SEL R4, RZ, 0x1, P0 ;  /* 0x00000001ff047807 */ /* 0x000fca0000000000 */
[----:B------:R0:W1:Y:S01]  /*0190*/  F2I.FTZ.U32.TRUNC.NTZ R3, R2 ;  /* 0x0000000200037305 */ /* 0x000062000021f000 */
[----:B------:R-:W-:Y:S01]  /*01a0*/  IADD3 R5, PT, PT, R5, -R0, -R4 ;  /* 0x8000000005057210 */ /* 0x000fe20007ffe804 */
[----:B0-----:R-:W-:Y:S02]  /*01b0*/  HFMA2 R2, -RZ, RZ, 0, 0 ;  /* 0x00000000ff027431 */ /* 0x001fe400000001ff */
[----:B-1----:R-:W-:-:S04]  /*01c0*/  IMAD.MOV R9, RZ, RZ, -R3 ;  /* 0x000000ffff097224 */ /* 0x002fc800078e0a03 */
[----:B------:R-:W-:-:S04]  /*01d0*/  IMAD R9, R9, R8, RZ ;  /* 0x0000000809097224 */ /* 0x000fc800078e02ff */
[----:B------:R-:W-:-:S06]  /*01e0*/  IMAD.HI.U32 R2, R3, R9, R2 ;  /* 0x0000000903027227 */ /* 0x000fcc00078e0002 */
[----:B------:R-:W-:-:S04]  /*01f0*/  IMAD.HI.U32 R3, R2, R5, RZ ;  /* 0x0000000502037227 */ /* 0x000fc800078e00ff */
[----:B------:R-:W-:Y:S02]  /*0200*/  IMAD.MOV R0, RZ, RZ, -R3 ;  /* 0x000000ffff007224 */ /* 0x000fe400078e0a03 */
[----:B------:R-:W-:Y:S02]  /*0210*/  IMAD R2, R6, UR6, R7 ;  /* 0x0000000606027c24 */ /* 0x000fe4000f8e0207 */
[----:B------:R-:W-:-:S05]  /*0220*/  IMAD R5, R8, R0, R5 ;  /* 0x0000000008057224 */ /* 0x000fca00078e0205 */
[----:B------:R-:W-:-:S13]  /*0230*/  ISETP.GE.U32.AND P0, PT, R5, R8, PT ;  /* 0x000000080500720c */ /* 0x000fda0003f06070 */
[----:B------:R-:W-:Y:S02]  /*0240*/  @P0 IMAD.IADD R5, R5, 0x1, -R8 ;  /* 0x0000000105050824 */ /* 0x000fe400078e0a08 */
[----:B------:R-:W-:-:S03]  /*0250*/  @P0 VIADD R3, R3, 0x1 ;  /* 0x0000000103030836 */ /* 0x000fc60000000000 */
[----:B------:R-:W-:Y:S01]  /*0260*/  ISETP.GE.U32.AND P1, PT, R5, R8, PT ;  /* 0x000000080500720c */ /* 0x000fe20003f26070 */
[----:B------:R-:W-:-:S04]  /*0270*/  IMAD.SHL.U32 R5, R7, 0x2, RZ ;  /* 0x0000000207057824 */ /* 0x000fc800078e00ff */
[----:B------:R-:W-:-:S08]  /*0280*/  VIADD R0, R5, 0x1 ;  /* 0x0000000105007836 */ /* 0x000fd00000000000 */
[----:B------:R-:W-:Y:S02]  /*0290*/  @P1 IADD3 R3, PT, PT, R3, 0x1, RZ ;  /* 0x0000000103031810 */ /* 0x000fe40007ffe0ff */
[----:B------:R-:W-:-:S05]  /*02a0*/  @!P2 LOP3.LUT R3, RZ, R8, RZ, 0x33, !PT ;  /* 0x00000008ff03a212 */ /* 0x000fca00078e33ff */
[----:B------:R-:W-:Y:S01]  /*02b0*/  IMAD.IADD R4, R4, 0x1, R3 ;  /* 0x0000000104047824 */ /* 0x000fe200078e0203 */
[----:B---3--:R-:W-:-:S07]  /*02c0*/  MOV R3, R6 ;  /* 0x0000000600037202 */ /* 0x008fce0000000f00 */
.L_x_263:
[----:B-12---:R-:W0:Y:S01]  /*02d0*/  LDC.64 R10, c[0x0][0x390] ;  /* 0x0000e400ff0a7b82 */ /* 0x006e220000000a00 */
[----:B------:R-:W-:Y:S01]  /*02e0*/  ISETP.NE.AND P0, PT, R7, RZ, PT ;  /* 0x000000ff0700720c */ /* 0x000fe20003f05270 */
[----:B------:R-:W1:-:S12]  /*02f0*/  LDCU UR4, c[0x0][0x384] ;  /* 0x00007080ff0477ac */ /* 0x000e580008000800 */
[----:B------:R-:W2:Y:S08]  /*0300*/  @!P0 LDC R15, c[0x0][0x388] ;  /* 0x0000e200ff0f8b82 */ /* 0x000eb00000000800 */
[----:B------:R-:W3:Y:S01]  /*0310*/  @!P0 LDC.64 R12, c[0x0][0x3a8] ;  /* 0x0000ea00ff0c8b82 */ /* 0x000ee20000000a00 */
[----:B0-----:R-:W-:-:S05]  /*0320*/  IMAD.WIDE R10, R6, 0x4, R10 ;  /* 0x00000004060a7825 */ /* 0x001fca00078e020a */
[----:B------:R-:W4:Y:S01]  /*0330*/  LDG.E R9, desc[UR10][R10.64] ;  /* 0x0000000a0a097981 */ /* 0x000f22000c1e1900 */
[----:B-1----:R-:W-:Y:S01]  /*0340*/  ISETP.GE.AND P1, PT, R7, UR4, PT ;  /* 0x0000000407007c0c */ /* 0x002fe2000bf26270 */
[----:B------:R-:W-:Y:S01]  /*0350*/  BSSY.RECONVERGENT B0, `(.L_x_246) ;  /* 0x000000e000007945 */ /* 0x000fe20003800200 */
[----:B--2---:R-:W-:-:S04]  /*0360*/  @!P0 IMAD R15, R6, R15, RZ ;  /* 0x0000000f060f8224 */ /* 0x004fc800078e02ff */
[----:B---3--:R-:W-:-:S05]  /*0370*/  @!P0 IMAD.WIDE R12, R15, 0x4, R12 ;  /* 0x000000040f0c8825 */ /* 0x008fca00078e020c */
[----:B----4-:R0:W-:Y:S02]  /*0380*/  @!P0 STG.E desc[UR10][R12.64], R9 ;  /* 0x000000090c008986 */ /* 0x0101e4000c10190a */
[----:B------:R-:W-:Y:S05]  /*0390*/  @P1 BRA `(.L_x_247) ;  /* 0x0000000000241947 */ /* 0x000fea0003800000 */
[----:B0-----:R-:W0:Y:S01]  /*03a0*/  LDC.64 R12, c[0x0][0x3a0] ;  /* 0x0000e800ff0c7b82 */ /* 0x001e220000000a00 */
[----:B------:R-:W-:Y:S02]  /*03b0*/  IMAD.MOV.U32 R14, RZ, RZ, R7 ;  /* 0x000000ffff0e7224 */ /* 0x000fe400078e0007 */
[----:B------:R-:W-:-:S07]  /*03c0*/  IMAD.MOV.U32 R15, RZ, RZ, 0x7e967699 ;  /* 0x7e967699ff0f7424 */ /* 0x000fce00078e00ff */
.L_x_248:
[----:B-1----:R-:W-:Y:S01]  /*03d0*/  IMAD R11, R3, UR4, R14 ;  /* 0x00000004030b7c24 */ /* 0x002fe2000f8e020e */
[----:B------:R-:W-:-:S03]  /*03e0*/  IADD3 R14, PT, PT, R8, R14, RZ ;  /* 0x0000000e080e7210 */ /* 0x000fc60007ffe0ff */
[----:B0-----:R-:W-:Y:S01]  /*03f0*/  IMAD.WIDE.U32 R10, R11, 0x4, R12 ;  /* 0x000000040b0a7825 */ /* 0x001fe200078e000c */
[----:B------:R-:W-:-:S04]  /*0400*/  ISETP.GE.AND P0, PT, R14, UR4, PT ;  /* 0x000000040e007c0c */ /* 0x000fc8000bf06270 */
[----:B------:R1:W-:Y:S09]  /*0410*/  STG.E desc[UR10][R10.64], R15 ;  /* 0x0000000f0a007986 */ /* 0x0003f2000c10190a */
[----:B------:R-:W-:Y:S05]  /*0420*/  @!P0 BRA `(.L_x_248) ;  /* 0xfffffffc00e88947 */ /* 0x000fea000383ffff */
.L_x_247:
[----:B------:R-:W-:Y:S05]  /*0430*/  BSYNC.RECONVERGENT B0 ;  /* 0x0000000000007941 */ /* 0x000fea0003800200 */
.L_x_246:
[----:B------:R-:W2:Y:S01]  /*0440*/  LDCU UR4, c[0x0][0x384] ;  /* 0x00007080ff0477ac */ /* 0x000ea20008000800 */
[----:B------:R-:W-:Y:S01]  /*0450*/  BSSY.RECONVERGENT B0, `(.L_x_249) ;  /* 0x0000046000007945 */ /* 0x000fe20003800200 */
[----:B--2---:R-:W-:-:S04]  /*0460*/  UISETP.LT.AND UP0, UPT, UR4, 0xc00, UPT ;  /* 0x00000c000400788c */ /* 0x004fc8000bf01270 */
[----:B------:R-:W-:-:S04]  /*0470*/  USEL UR4, UR4, 0xc00, UP0 ;  /* 0x00000c0004047887 */ /* 0x000fc80008000000 */
[----:B------:R-:W-:-:S06]  /*0480*/  UIMAD UR4, UR4, 0x3, URZ ;  /* 0x00000003040478a4 */ /* 0x000fcc000f8e02ff */
[----:B------:R-:W-:-:S13]  /*0490*/  ISETP.GE.AND P0, PT, R7, UR4, PT ;  /* 0x0000000407007c0c */ /* 0x000fda000bf06270 */
[----:B------:R-:W-:Y:S05]  /*04a0*/  @P0 BRA `(.L_x_250) ;  /* 0x0000000400000947 */ /* 0x000fea0003800000 */
[C---:B-1----:R-:W-:Y:S01]  /*04b0*/  LOP3.LUT R15, R4.reuse, 0x3, RZ, 0xc0, !PT ;  /* 0x00000003040f7812 */ /* 0x042fe200078ec0ff */
[----:B------:R-:W-:Y:S01]  /*04c0*/  BSSY.RECONVERGENT B1, `(.L_x_251) ;  /* 0x0000021000017945 */ /* 0x000fe20003800200 */
[----:B------:R-:W-:Y:S01]  /*04d0*/  ISETP.GE.U32.AND P0, PT, R4, 0x3, PT ;  /* 0x000000030400780c */ /* 0x000fe20003f06070 */
[----:B------:R-:W-:Y:S01]  /*04e0*/  IMAD.SHL.U32 R21, R8, 0x4, RZ ;  /* 0x0000000408157824 */ /* 0x000fe200078e00ff */
[----:B------:R-:W-:Y:S01]  /*04f0*/  ISETP.NE.AND P1, PT, R15, 0x3, PT ;  /* 0x000000030f00780c */ /* 0x000fe20003f25270 */
[----:B------:R-:W-:Y:S02]  /*0500*/  IMAD R20, R6, UR7, RZ ;  /* 0x0000000706147c24 */ /* 0x000fe4000f8e02ff */
[----:B------:R-:W-:-:S10]  /*0510*/  IMAD.MOV.U32 R22, RZ, RZ, R7 ;  /* 0x000000ffff167224 */ /* 0x000fd400078e0007 */
[----:B------:R-:W-:Y:S05]  /*0520*/  @!P1 BRA `(.L_x_252) ;  /* 0x0000000000689947 */ /* 0x000fea0003800000 */
[----:B------:R-:W1:Y:S01]  /*0530*/  LDC.64 R10, c[0x0][0x398] ;  /* 0x0000e600ff0a7b82 */ /* 0x000e620000000a00 */
[----:B0-----:R-:W-:-:S04]  /*0540*/  IMAD.IADD R13, R20, 0x1, R7 ;  /* 0x00000001140d7824 */ /* 0x001fc800078e0207 */
[----:B-1----:R-:W-:-:S05]  /*0550*/  IMAD.WIDE R10, R13, 0x4, R10 ;  /* 0x000000040d0a7825 */ /* 0x002fca00078e020a */
[----:B------:R-:W2:Y:S01]  /*0560*/  LDG.E.CONSTANT R12, desc[UR10][R10.64] ;  /* 0x0000000a0a0c7981 */ /* 0x000ea2000c1e9900 */
[----:B------:R-:W0:Y:S01]  /*0570*/  S2UR UR6, SR_CgaCtaId ;  /* 0x00000000000679c3 */ /* 0x000e220000008800 */
[----:B------:R-:W-:Y:S01]  /*0580*/  UMOV UR5, 0x400 ;  /* 0x0000040000057882 */ /* 0x000fe20000000000 */
[----:B------:R-:W-:Y:S01]  /*0590*/  ISETP.NE.AND P1, PT, R15, RZ, PT ;  /* 0x000000ff0f00720c */ /* 0x000fe20003f25270 */
[----:B------:R-:W-:Y:S01]  /*05a0*/  UIADD3 UR5, UPT, UPT, UR5, 0x1000, URZ ;  /* 0x0000100005057890 */ /* 0x000fe2000fffe0ff */
[----:B------:R-:W-:-:S03]  /*05b0*/  IADD3 R22, PT, PT, R7, R8, RZ ;  /* 0x0000000807167210 */ /* 0x000fc60007ffe0ff */
[----:B0-----:R-:W-:-:S06]  /*05c0*/  ULEA UR5, UR6, UR5, 0x18 ;  /* 0x0000000506057291 */ /* 0x001fcc000f8ec0ff */
[----:B------:R-:W-:-:S05]  /*05d0*/  LEA R14, R7, UR5, 0x2 ;  /* 0x00000005070e7c11 */ /* 0x000fca000f8e10ff */
[----:B--2---:R1:W-:Y:S01]  /*05e0*/  STS [R14], R12 ;  /* 0x0000000c0e007388 */ /* 0x0043e20000000800 */
[----:B------:R-:W-:Y:S05]  /*05f0*/  @!P1 BRA `(.L_x_252) ;  /* 0x0000000000349947 */ /* 0x000fea0003800000 */
[----:B------:R-:W-:Y:S02]  /*0600*/  ISETP.NE.AND P1, PT, R15, 0x1, PT ;  /* 0x000000010f00780c */ /* 0x000fe40003f25270 */
[----:B-1----:R-:W-:-:S05]  /*0610*/  IADD3 R12, P2, PT, R21, R10, RZ ;  /* 0x0000000a150c7210 */ /* 0x002fca0007f5e0ff */
[----:B------:R-:W-:-:S06]  /*0620*/  IMAD.X R13, RZ, RZ, R11, P2 ;  /* 0x000000ffff0d7224 */ /* 0x000fcc00010e060b */
[----:B------:R-:W-:Y:S02]  /*0630*/  @P1 IADD3 R10, P2, PT, R21, R12, RZ ;  /* 0x0000000c150a1210 */ /* 0x000fe40007f5e0ff */
[----:B------:R-:W2:Y:S03]  /*0640*/  LDG.E.CONSTANT R12, desc[UR10][R12.64] ;  /* 0x0000000a0c0c7981 */ /* 0x000ea6000c1e9900 */
[----:B------:R-:W-:-:S05]  /*0650*/  @P1 IMAD.X R11, RZ, RZ, R13, P2 ;  /* 0x000000ffff0b1224 */ /* 0x000fca00010e060d */
[----:B------:R-:W3:Y:S01]  /*0660*/  @P1 LDG.E.CONSTANT R10, desc[UR10][R10.64] ;  /* 0x0000000a0a0a1981 */ /* 0x000ee2000c1e9900 */
[----:B------:R-:W-:-:S05]  /*0670*/  IMAD.IADD R14, R14, 0x1, R21 ;  /* 0x000000010e0e7824 */ /* 0x000fca00078e0215 */
[----:B------:R-:W-:Y:S01]  /*0680*/  @P1 IADD3 R15, PT, PT, R21, R14, RZ ;  /* 0x0000000e150f1210 */ /* 0x000fe20007ffe0ff */
[----:B------:R-:W-:-:S04]  /*0690*/  IMAD.IADD R22, R22, 0x1, R8 ;  /* 0x0000000116167824 */ /* 0x000fc800078e0208 */
[----:B------:R-:W-:Y:S01]  /*06a0*/  @P1 IMAD.IADD R22, R22, 0x1, R8 ;  /* 0x0000000116161824 */ /* 0x000fe200078e0208 */
[----:B--2---:R2:W-:Y:S04]  /*06b0*/  STS [R14], R12 ;  /* 0x0000000c0e007388 */ /* 0x0045e80000000800 */
[----:B---3--:R2:W-:Y:S02]  /*06c0*/  @P1 STS [R15], R10 ;  /* 0x0000000a0f001388 */ /* 0x0085e40000000800 */
.L_x_252:
[----:B------:R-:W-:Y:S05]  /*06d0*/  BSYNC.RECONVERGENT B1 ;  /* 0x0000000000017941 */ /* 0x000fea0003800200 */
.L_x_251:
[----:B------:R-:W-:Y:S05]  /*06e0*/  @!P0 BRA `(.L_x_250) ;  /* 0x0000000000708947 */ /* 0x000fea0003800000 */
[----:B------:R-:W3:Y:S01]  /*06f0*/  S2R R23, SR_CgaCtaId ;  /* 0x0000000000177919 */ /* 0x000ee20000008800 */
[----:B--2---:R-:W2:Y:S01]  /*0700*/  LDC.64 R10, c[0x0][0x398] ;  /* 0x0000e600ff0a7b82 */ /* 0x004ea20000000a00 */
[----:B01----:R-:W-:-:S05]  /*0710*/  MOV R12, 0x400 ;  /* 0x00000400000c7802 */ /* 0x003fca0000000f00 */
[----:B------:R-:W-:-:S05]  /*0720*/  VIADD R12, R12, 0x1000 ;  /* 0x000010000c0c7836 */ /* 0x000fca0000000000 */
[----:B---3--:R-:W-:-:S07]  /*0730*/  LEA R23, R23, R12, 0x18 ;  /* 0x0000000c17177211 */ /* 0x008fce00078ec0ff */
.L_x_253:
[----:B------:R-:W-:-:S05]  /*0740*/  IADD3 R13, PT, PT, R20, R22, RZ ;  /* 0x00000016140d7210 */ /* 0x000fca0007ffe0ff */
[----:B0-2---:R-:W-:-:S03]  /*0750*/  IMAD.WIDE R12, R13, 0x4, R10 ;  /* 0x000000040d0c7825 */ /* 0x005fc600078e020a */
[----:B------:R-:W-:-:S03]  /*0760*/  IADD3 R14, P0, PT, R21, R12, RZ ;  /* 0x0000000c150e7210 */ /* 0x000fc60007f1e0ff */
[----:B------:R-:W2:Y:S02]  /*0770*/  LDG.E.CONSTANT R12, desc[UR10][R12.64] ;  /* 0x0000000a0c0c7981 */ /* 0x000ea4000c1e9900 */
[----:B------:R-:W-:Y:S01]  /*0780*/  IMAD.X R15, RZ, RZ, R13, P0 ;  /* 0x000000ffff0f7224 */ /* 0x000fe200000e060d */
[----:B------:R-:W-:-:S04]  /*0790*/  IADD3 R16, P0, PT, R21, R14, RZ ;  /* 0x0000000e15107210 */ /* 0x000fc80007f1e0ff */
[----:B------:R-:W3:Y:S01]  /*07a0*/  LDG.E.CONSTANT R14, desc[UR10][R14.64] ;  /* 0x0000000a0e0e7981 */ /* 0x000ee2000c1e9900 */
[----:B------:R-:W-:Y:S01]  /*07b0*/  IMAD.X R17, RZ, RZ, R15, P0 ;  /* 0x000000ffff117224 */ /* 0x000fe200000e060f */
[----:B------:R-:W-:-:S04]  /*07c0*/  IADD3 R18, P0, PT, R21, R16, RZ ;  /* 0x0000001015127210 */ /* 0x000fc80007f1e0ff */
[----:B------:R-:W4:Y:S01]  /*07d0*/  LDG.E.CONSTANT R16, desc[UR10][R16.64] ;  /* 0x0000000a10107981 */ /* 0x000f22000c1e9900 */
[----:B------:R-:W-:-:S05]  /*07e0*/  IMAD.X R19, RZ, RZ, R17, P0 ;  /* 0x000000ffff137224 */ /* 0x000fca00000e0611 */
[----:B------:R-:W5:Y:S01]  /*07f0*/  LDG.E.CONSTANT R18, desc[UR10][R18.64] ;  /* 0x0000000a12127981 */ /* 0x000f62000c1e9900 */
[----:B------:R-:W-:-:S05]  /*0800*/  LEA R24, R22, R23, 0x2 ;  /* 0x0000001716187211 */ /* 0x000fca00078e10ff */
[----:B------:R-:W-:-:S04]  /*0810*/  IMAD.IADD R25, R21, 0x1, R24 ;  /* 0x0000000115197824 */ /* 0x000fc800078e0218 */
[----:B------:R-:W-:-:S05]  /*0820*/  IMAD.IADD R26, R21, 0x1, R25 ;  /* 0x00000001151a7824 */ /* 0x000fca00078e0219 */
[C---:B------:R-:W-:Y:S01]  /*0830*/  IADD3 R27, PT, PT, R21.reuse, R26, RZ ;  /* 0x0000001a151b7210 */ /* 0x040fe20007ffe0ff */
[----:B------:R-:W-:-:S05]  /*0840*/  IMAD.IADD R22, R21, 0x1, R22 ;  /* 0x0000000115167824 */ /* 0x000fca00078e0216 */
[----:B------:R-:W-:Y:S01]  /*0850*/  ISETP.GE.AND P0, PT, R22, UR4, PT ;  /* 0x0000000416007c0c */ /* 0x000fe2000bf06270 */
[----:B--2---:R0:W-:Y:S04]  /*0860*/  STS [R24], R12 ;  /* 0x0000000c18007388 */ /* 0x0041e80000000800 */
[----:B---3--:R0:W-:Y:S04]  /*0870*/  STS [R25], R14 ;  /* 0x0000000e19007388 */ /* 0x0081e80000000800 */
[----:B----4-:R0:W-:Y:S04]  /*0880*/  STS [R26], R16 ;  /* 0x000000101a007388 */ /* 0x0101e80000000800 */
[----:B-----5:R0:W-:Y:S01]  /*0890*/  STS [R27], R18 ;  /* 0x000000121b007388 */ /* 0x0201e20000000800 */
[----:B------:R-:W-:Y:S05]  /*08a0*/  @!P0 BRA `(.L_x_253) ;  /* 0xfffffffc00a48947 */ /* 0x000fea000383ffff */
.L_x_250:
[----:B------:R-:W-:Y:S05]  /*08b0*/  BSYNC.RECONVERGENT B0 ;  /* 0x0000000000007941 */ /* 0x000fea0003800200 */
.L_x_249:
[----:B------:R-:W3:Y:S02]  /*08c0*/  LDCU UR4, c[0x0][0x388] ;  /* 0x00007100ff0477ac */ /* 0x000ee40008000800 */
[----:B---3--:R-:W-:Y:S01]  /*08d0*/  UISETP.NE.AND UP0, UPT, UR4, 0x1, UPT ;  /* 0x000000010400788c */ /* 0x008fe2000bf05270 */
[----:B------:R-:W-:Y:S08]  /*08e0*/  BAR.SYNC.DEFER_BLOCKING 0x0 ;  /* 0x0000000000007b1d */ /* 0x000ff00000010000 */
[----:B------:R-:W-:Y:S05]  /*08f0*/  BRA.U !UP0, `(.L_x_254) ;  /* 0x0000000508c07547 */ /* 0x000fea000b800000 */
[----:B------:R-:W-:-:S05]  /*0900*/  UMOV UR8, 0x1 ;  /* 0x0000000100087882 */ /* 0x000fca0000000000 */
.L_x_262:
[----:B------:R-:W3:Y:S01]  /*0910*/  LDCU UR4, c[0x0][0x384] ;  /* 0x00007080ff0477ac */ /* 0x000ee20008000800 */
[----:B-12---:R-:W1:Y:S01]  /*0920*/  LDC.64 R10, c[0x0][0x398] ;  /* 0x0000e600ff0a7b82 */ /* 0x006e620000000a00 */
[----:B------:R-:W-:Y:S01]  /*0930*/  IMAD R20, R6, UR7, RZ ;  /* 0x0000000706147c24 */ /* 0x000fe2000f8e02ff */
[----:B------:R-:W-:Y:S01]  /*0940*/  BSSY.RECONVERGENT B0, `(.L_x_255) ;  /* 0x0000034000007945 */ /* 0x000fe20003800200 */
[----:B0-----:R-:W-:Y:S02]  /*0950*/  HFMA2 R14, -RZ, RZ, 0, 0 ;  /* 0x00000000ff0e7431 */ /* 0x001fe400000001ff */
[----:B------:R-:W-:Y:S01]  /*0960*/  IMAD R9, R9, 0x3, R20 ;  /* 0x0000000309097824 */ /* 0x000fe200078e0214 */
[----:B---3--:R-:W-:Y:S01]  /*0970*/  ISETP.GE.AND P0, PT, R7, UR4, PT ;  /* 0x0000000407007c0c */ /* 0x008fe2000bf06270 */
[----:B------:R-:W0:Y:S02]  /*0980*/  LDCU UR4, c[0x0][0x384] ;  /* 0x00007080ff0477ac */ /* 0x000e240008000800 */
[----:B-1----:R-:W-:-:S04]  /*0990*/  IMAD.WIDE R10, R9, 0x4, R10 ;  /* 0x00000004090a7825 */ /* 0x002fc800078e020a */
[----:B------:R-:W-:-:S06]  /*09a0*/  IMAD.MOV.U32 R9, RZ, RZ, -0x40800000 ;  /* 0xbf800000ff097424 */ /* 0x000fcc00078e00ff */
[----:B0-----:R-:W-:Y:S05]  /*09b0*/  @P0 BRA `(.L_x_256) ;  /* 0x0000000000b00947 */ /* 0x001fea0003800000 */
[----:B------:R0:W5:Y:S04]  /*09c0*/  LDG.E.CONSTANT R15, desc[UR10][R10.64] ;  /* 0x0000000a0a0f7981 */ /* 0x000168000c1e9900 */
[----:B------:R0:W5:Y:S04]  /*09d0*/  LDG.E.CONSTANT R16, desc[UR10][R10.64+0x4] ;  /* 0x0000040a0a107981 */ /* 0x000168000c1e9900 */
[----:B------:R0:W5:Y:S01]  /*09e0*/  LDG.E.CONSTANT R18, desc[UR10][R10.64+0x8] ;  /* 0x0000080a0a127981 */ /* 0x000162000c1e9900 */
[----:B------:R-:W-:Y:S01]  /*09f0*/  MOV R9, 0x400 ;  /* 0x0000040000097802 */ /* 0x000fe20000000f00 */
[----:B------:R-:W-:Y:S01]  /*0a00*/  IMAD R21, R7, 0x3, R20 ;  /* 0x0000000307157824 */ /* 0x000fe200078e0214 */
[----:B------:R-:W-:Y:S01]  /*0a10*/  MOV R14, RZ ;  /* 0x000000ff000e7202 */ /* 0x000fe20000000f00 */
[----:B------:R-:W1:Y:S01]  /*0a20*/  S2R R12, SR_CgaCtaId ;  /* 0x00000000000c7919 */ /* 0x000e620000008800 */
[----:B------:R-:W-:-:S02]  /*0a30*/  IMAD.MOV.U32 R19, RZ, RZ, R2 ;  /* 0x000000ffff137224 */ /* 0x000fc400078e0002 */
[----:B------:R-:W-:Y:S02]  /*0a40*/  VIADD R9, R9, 0x1000 ;  /* 0x0000100009097836 */ /* 0x000fe40000000000 */
[----:B------:R-:W-:-:S03]  /*0a50*/  IMAD.MOV.U32 R17, RZ, RZ, R7 ;  /* 0x000000ffff117224 */ /* 0x000fc600078e0007 */
[----:B-1----:R-:W-:Y:S01]  /*0a60*/  LEA R12, R12, R9, 0x18 ;  /* 0x000000090c0c7211 */ /* 0x002fe200078ec0ff */
[----:B------:R-:W-:-:S04]  /*0a70*/  IMAD.MOV.U32 R9, RZ, RZ, -0x40800000 ;  /* 0xbf800000ff097424 */ /* 0x000fc800078e00ff */
[----:B------:R-:W-:-:S05]  /*0a80*/  IMAD R23, R7, 0xc, R12 ;  /* 0x0000000c07177824 */ /* 0x000fca00078e020c */
[----:B0-----:R-:W-:-:S07]  /*0a90*/  IADD3 R23, PT, PT, R23, 0x4, RZ ;  /* 0x0000000417177810 */ /* 0x001fce0007ffe0ff */
.L_x_257:
[----:B------:R-:W-:Y:S01]  /*0aa0*/  ISETP.GT.AND P0, PT, R17, 0xbff, PT ;  /* 0x00000bff1100780c */ /* 0x000fe20003f04270 */
[----:B------:R-:W0:-:S12]  /*0ab0*/  LDC.64 R10, c[0x0][0x3a0] ;  /* 0x0000e800ff0a7b82 */ /* 0x000e180000000a00 */
[----:B------:R-:W1:Y:S01]  /*0ac0*/  @!P0 LDS R27, [R23] ;  /* 0x00000000171b8984 */ /* 0x000e620000000800 */
[----:B------:R-:W2:Y:S03]  /*0ad0*/  @P0 LDC.64 R12, c[0x0][0x398] ;  /* 0x0000e600ff0c0b82 */ /* 0x000ea60000000a00 */
[----:B------:R-:W3:Y:S04]  /*0ae0*/  @!P0 LDS R20, [R23+-0x4] ;  /* 0xfffffc0017148984 */ /* 0x000ee80000000800 */
[----:B------:R4:W3:Y:S01]  /*0af0*/  @!P0 LDS R25, [R23+0x4] ;  /* 0x0000040017198984 */ /* 0x0008e20000000800 */
[----:B--2---:R-:W-:-:S05]  /*0b00*/  @P0 IMAD.WIDE R12, R21, 0x4, R12 ;  /* 0x00000004150c0825 */ /* 0x004fca00078e020c */
[----:B------:R-:W1:Y:S04]  /*0b10*/  @P0 LDG.E.CONSTANT R27, desc[UR10][R12.64+0x4] ;  /* 0x0000040a0c1b0981 */ /* 0x000e68000c1e9900 */
[----:B------:R-:W3:Y:S04]  /*0b20*/  @P0 LDG.E.CONSTANT R20, desc[UR10][R12.64] ;  /* 0x0000000a0c140981 */ /* 0x000ee8000c1e9900 */
[----:B------:R-:W2:Y:S01]  /*0b30*/  @P0 LDG.E.CONSTANT R25, desc[UR10][R12.64+0x8] ;  /* 0x0000080a0c190981 */ /* 0x000ea2000c1e9900 */
[----:B0-----:R-:W-:-:S05]  /*0b40*/  IMAD.WIDE.U32 R10, R19, 0x4, R10 ;  /* 0x00000004130a7825 */ /* 0x001fca00078e000a */
[----:B------:R-:W2:Y:S01]  /*0b50*/  LDG.E R22, desc[UR10][R10.64] ;  /* 0x0000000a0a167981 */ /* 0x000ea2000c1e1900 */
[C---:B----4-:R-:W-:Y:S02]  /*0b60*/  IMAD R23, R8.reuse, 0xc, R23 ;  /* 0x0000000c08177824 */ /* 0x050fe400078e0217 */
[C---:B------:R-:W-:Y:S02]  /*0b70*/  IMAD.IADD R19, R8.reuse, 0x1, R19 ;  /* 0x0000000108137824 */ /* 0x040fe400078e0213 */
[----:B------:R-:W-:Y:S02]  /*0b80*/  IMAD R21, R8, 0x3, R21 ;  /* 0x0000000308157824 */ /* 0x000fe400078e0215 */
[----:B-1---5:R-:W-:Y:S01]  /*0b90*/  FADD R27, -R16, R27 ;  /* 0x0000001b101b7221 */ /* 0x022fe20000000100 */
[----:B---3--:R-:W-:-:S03]  /*0ba0*/  FADD R20, -R15, R20 ;  /* 0x000000140f147221 */ /* 0x008fc60000000100 */
[----:B------:R-:W-:Y:S01]  /*0bb0*/  FMUL R27, R27, R27 ;  /* 0x0000001b1b1b7220 */ /* 0x000fe20000400000 */
[----:B--2---:R-:W-:-:S03]  /*0bc0*/  FADD R24, -R18, R25 ;  /* 0x0000001912187221 */ /* 0x004fc60000000100 */
[----:B------:R-:W-:-:S04]  /*0bd0*/  FFMA R27, R20, R20, R27 ;  /* 0x00000014141b7223 */ /* 0x000fc8000000001b */
[----:B------:R-:W-:-:S05]  /*0be0*/  FFMA R27, R24, R24, R27 ;  /* 0x00000018181b7223 */ /* 0x000fca000000001b */
[----:B------:R-:W-:-:S04]  /*0bf0*/  FMNMX R27, R22, R27, PT ;  /* 0x0000001b161b7209 */ /* 0x000fc80003800000 */
[----:B------:R-:W-:-:S13]  /*0c00*/  FSETP.NEU.AND P0, PT, R27, R22, PT ;  /* 0x000000161b00720b */ /* 0x000fda0003f0d000 */
[----:B------:R0:W-:Y:S01]  /*0c10*/  @P0 STG.E desc[UR10][R10.64], R27 ;  /* 0x0000001b0a000986 */ /* 0x0001e2000c10190a */
[----:B------:R-:W-:-:S04]  /*0c20*/  FSETP.GT.AND P0, PT, R27, R9, PT ;  /* 0x000000091b00720b */ /* 0x000fc80003f04000 */
[----:B------:R-:W-:Y:S01]  /*0c30*/  SEL R14, R17, R14, P0 ;  /* 0x0000000e110e7207 */ /* 0x000fe20000000000 */
[----:B------:R-:W-:Y:S01]  /*0c40*/  IMAD.IADD R17, R8, 0x1, R17 ;  /* 0x0000000108117824 */ /* 0x000fe200078e0211 */
[----:B------:R-:W-:-:S04]  /*0c50*/  FSEL R9, R27, R9, P0 ;  /* 0x000000091b097208 */ /* 0x000fc80000000000 */
[----:B------:R-:W-:-:S13]  /*0c60*/  ISETP.GE.AND P1, PT, R17, UR4, PT ;  /* 0x0000000411007c0c */ /* 0x000fda000bf26270 */
[----:B0-----:R-:W-:Y:S05]  /*0c70*/  @!P1 BRA `(.L_x_257) ;  /* 0xfffffffc00889947 */ /* 0x001fea000383ffff */
.L_x_256:
[----:B------:R-:W-:Y:S05]  /*0c80*/  BSYNC.RECONVERGENT B0 ;  /* 0x0000000000007941 */ /* 0x000fea0003800200 */
.L_x_255:
[----:B------:R-:W0:Y:S01]  /*0c90*/  S2UR UR6, SR_CgaCtaId ;  /* 0x00000000000679c3 */ /* 0x000e220000008800 */
[----:B------:R-:W-:Y:S01]  /*0ca0*/  UMOV UR4, 0x400 ;  /* 0x0000040000047882 */ /* 0x000fe20000000000 */
[----:B------:R-:W-:Y:S01]  /*0cb0*/  ISETP.GE.U32.AND P0, PT, R8, 0x2, PT ;  /* 0x000000020800780c */ /* 0x000fe20003f06070 */
[----:B------:R-:W-:Y:S02]  /*0cc0*/  UIADD3 UR5, UPT, UPT, UR4, 0x800, URZ ;  /* 0x0000080004057890 */ /* 0x000fe4000fffe0ff */
[----:B0-----:R-:W-:Y:S02]  /*0cd0*/  ULEA UR4, UR6, UR4, 0x18 ;  /* 0x0000000406047291 */ /* 0x001fe4000f8ec0ff */
[----:B------:R-:W-:-:S04]  /*0ce0*/  ULEA UR5, UR6, UR5, 0x18 ;  /* 0x0000000506057291 */ /* 0x000fc8000f8ec0ff */
[C---:B------:R-:W-:Y:S02]  /*0cf0*/  LEA R10, R7.reuse, UR4, 0x2 ;  /* 0x00000004070a7c11 */ /* 0x040fe4000f8e10ff */
[----:B------:R-:W-:-:S03]  /*0d00*/  LEA R11, R7, UR5, 0x2 ;  /* 0x00000005070b7c11 */ /* 0x000fc6000f8e10ff */
[----:B------:R0:W-:Y:S04]  /*0d10*/  STS [R10], R9 ;  /* 0x000000090a007388 */ /* 0x0001e80000000800 */
[----:B------:R0:W-:Y:S01]  /*0d20*/  STS [R11], R14 ;  /* 0x0000000e0b007388 */ /* 0x0001e20000000800 */
[----:B------:R-:W-:Y:S05]  /*0d30*/  @!P0 BRA `(.L_x_258) ;  /* 0x0000000000788947 */ /* 0x000fea0003800000 */
[----:B0-----:R-:W-:Y:S01]  /*0d40*/  MOV R9, RZ ;  /* 0x000000ff00097202 */ /* 0x001fe20000000f00 */
[----:B------:R-:W-:-:S07]  /*0d50*/  IMAD.MOV.U32 R12, RZ, RZ, 0x2 ;  /* 0x00000002ff0c7424 */ /* 0x000fce00078e00ff */
.L_x_261:
[----:B------:R-:W-:Y:S01]  /*0d60*/  IMAD.MOV.U32 R13, RZ, RZ, R9 ;  /* 0x000000ffff0d7224 */ /* 0x000fe200078e0009 */
[----:B------:R-:W-:Y:S01]  /*0d70*/  IADD3 R9, PT, PT, R9, 0x1, RZ ;  /* 0x0000000109097810 */ /* 0x000fe20007ffe0ff */
[----:B------:R-:W-:Y:S03]  /*0d80*/  BAR.SYNC.DEFER_BLOCKING 0x0 ;  /* 0x0000000000007b1d */ /* 0x000fe60000010000 */
[----:B0-----:R-:W-:Y:S02]  /*0d90*/  SHF.R.U32.HI R10, RZ, R9, R8 ;  /* 0x00000009ff0a7219 */ /* 0x001fe40000011608 */
[----:B------:R-:W-:Y:S01]  /*0da0*/  SHF.L.U32 R11, R12, R13, RZ ;  /* 0x0000000d0c0b7219 */ /* 0x000fe200000006ff */
[----:B------:R-:W-:Y:S01]  /*0db0*/  BSSY.RECONVERGENT B0, `(.L_x_259) ;  /* 0x0000015000007945 */ /* 0x000fe20003800200 */
[----:B------:R-:W-:Y:S02]  /*0dc0*/  ISETP.GE.U32.AND P0, PT, R7, R10, PT ;  /* 0x0000000a0700720c */ /* 0x000fe40003f06070 */
[----:B------:R-:W-:-:S11]  /*0dd0*/  ISETP.GE.U32.AND P1, PT, R11, R8, PT ;  /* 0x000000080b00720c */ /* 0x000fd60003f26070 */
[----:B------:R-:W-:Y:S05]  /*0de0*/  @P0 BRA `(.L_x_260) ;  /* 0x0000000000440947 */ /* 0x000fea0003800000 */
[-C--:B------:R-:W-:Y:S02]  /*0df0*/  SHF.L.U32 R14, R0, R13.reuse, RZ ;  /* 0x0000000d000e7219 */ /* 0x080fe400000006ff */
[----:B------:R-:W-:Y:S02]  /*0e00*/  SHF.L.U32 R13, R5, R13, RZ ;  /* 0x0000000d050d7219 */ /* 0x000fe400000006ff */
[----:B------:R-:W-:Y:S02]  /*0e10*/  LEA R11, R14, UR4, 0x2 ;  /* 0x000000040e0b7c11 */ /* 0x000fe4000f8e10ff */
[----:B------:R-:W-:-:S03]  /*0e20*/  LEA R15, R13, UR4, 0x2 ;  /* 0x000000040d0f7c11 */ /* 0x000fc6000f8e10ff */
[----:B------:R-:W-:Y:S04]  /*0e30*/  LDS R16, [R11] ;  /* 0x000000000b107984 */ /* 0x000fe80000000800 */
[----:B------:R-:W0:Y:S02]  /*0e40*/  LDS R10, [R15] ;  /* 0x000000000f0a7984 */ /* 0x000e240000000800 */
[----:B0-----:R-:W-:-:S13]  /*0e50*/  FSETP.GEU.AND P0, PT, R10, R16, PT ;  /* 0x000000100a00720b */ /* 0x001fda0003f0e000 */
[----:B------:R-:W-:Y:S05]  /*0e60*/  @P0 BRA `(.L_x_260) ;  /* 0x0000000000240947 */ /* 0x000fea0003800000 */
[----:B------:R-:W0:Y:S01]  /*0e70*/  S2UR UR6, SR_CgaCtaId ;  /* 0x00000000000679c3 */ /* 0x000e220000008800 */
[----:B------:R-:W-:Y:S01]  /*0e80*/  UMOV UR5, 0x400 ;  /* 0x0000040000057882 */ /* 0x000fe20000000000 */
[----:B------:R-:W-:Y:S01]  /*0e90*/  STS [R15], R16 ;  /* 0x000000100f007388 */ /* 0x000fe20000000800 */
[----:B------:R-:W-:-:S04]  /*0ea0*/  UIADD3 UR5, UPT, UPT, UR5, 0x800, URZ ;  /* 0x0000080005057890 */ /* 0x000fc8000fffe0ff */
[----:B0-----:R-:W-:-:S06]  /*0eb0*/  ULEA UR5, UR6, UR5, 0x18 ;  /* 0x0000000506057291 */ /* 0x001fcc000f8ec0ff */
[----:B------:R-:W-:Y:S02]  /*0ec0*/  LEA R10, R14, UR5, 0x2 ;  /* 0x000000050e0a7c11 */ /* 0x000fe4000f8e10ff */
[----:B------:R-:W-:-:S04]  /*0ed0*/  LEA R11, R13, UR5, 0x2 ;  /* 0x000000050d0b7c11 */ /* 0x000fc8000f8e10ff */
[----:B------:R-:W0:Y:S04]  /*0ee0*/  LDS R10, [R10] ;  /* 0x000000000a0a7984 */ /* 0x000e280000000800 */
[----:B0-----:R0:W-:Y:S02]  /*0ef0*/  STS [R11], R10 ;  /* 0x0000000a0b007388 */ /* 0x0011e40000000800 */
.L_x_260:
[----:B------:R-:W-:Y:S05]  /*0f00*/  BSYNC.RECONVERGENT B0 ;  /* 0x0000000000007941 */ /* 0x000fea0003800200 */
.L_x_259:
[----:B------:R-:W-:Y:S05]  /*0f10*/  @!P1 BRA `(.L_x_261) ;  /* 0xfffffffc00909947 */ /* 0x000fea000383ffff */
.L_x_258:
[----:B------:R-:W1:Y:S08]  /*0f20*/  S2UR UR5, SR_CgaCtaId ;  /* 0x00000000000579c3 */ /* 0x000e700000008800 */
[----:B------:R-:W-:Y:S01]  /*0f30*/  BAR.SYNC.DEFER_BLOCKING 0x0 ;  /* 0x0000000000007b1d */ /* 0x000fe20000010000 */
[----:B------:R-:W-:-:S05]  /*0f40*/  ISETP.NE.AND P0, PT, R7, RZ, PT ;  /* 0x000000ff0700720c */ /* 0x000fca0003f05270 */
[----:B------:R-:W-:Y:S02]  /*0f50*/  UMOV UR4, 0x400 ;  /* 0x0000040000047882 */ /* 0x000fe40000000000 */
[----:B------:R-:W2:Y:S08]  /*0f60*/  LDC R15, c[0x0][0x388] ;  /* 0x0000e200ff0f7b82 */ /* 0x000eb00000000800 */
[----:B0-----:R-:W0:Y:S01]  /*0f70*/  @!P0 LDC.64 R10, c[0x0][0x3a8] ;  /* 0x0000ea00ff0a8b82 */ /* 0x001e220000000a00 */
[----:B-1----:R-:W-:Y:S01]  /*0f80*/  ULEA UR4, UR5, UR4, 0x18 ;  /* 0x0000000405047291 */ /* 0x002fe2000f8ec0ff */
[----:B--2---:R-:W-:-:S08]  /*0f90*/  @!P0 IMAD R13, R6, R15, UR8 ;  /* 0x00000008060d8e24 */ /* 0x004fd0000f8e020f */
[----:B------:R-:W1:Y:S01]  /*0fa0*/  LDS R9, [UR4+0x800] ;  /* 0x00080004ff097984 */ /* 0x000e620008000800 */
[----:B------:R-:W-:Y:S01]  /*0fb0*/  UIADD3 UR8, UPT, UPT, UR8, 0x1, URZ ;  /* 0x0000000108087890 */ /* 0x000fe2000fffe0ff */
[----:B0-----:R-:W-:-:S05]  /*0fc0*/  @!P0 IMAD.WIDE R10, R13, 0x4, R10 ;  /* 0x000000040d0a8825 */ /* 0x001fca00078e020a */
[----:B-1----:R3:W-:Y:S01]  /*0fd0*/  @!P0 STG.E desc[UR10][R10.64], R9 ;  /* 0x000000090a008986 */ /* 0x0027e2000c10190a */
[----:B------:R-:W-:-:S13]  /*0fe0*/  ISETP.NE.AND P0, PT, R15, UR8, PT ;  /* 0x000000080f007c0c */ /* 0x000fda000bf05270 */
[----:B---3--:R-:W-:Y:S05]  /*0ff0*/  @P0 BRA `(.L_x_262) ;  /* 0xfffffff800440947 */ /* 0x008fea000383ffff */
.L_x_254:
[----:B0-----:R-:W0:Y:S01]  /*1000*/  LDC R9, c[0x0][0x370] ;  /* 0x0000dc00ff097b82 */ /* 0x001e220000000800 */
[----:B------:R-:W3:Y:S01]  /*1010*/  LDCU UR4, c[0x0][0x380] ;  /* 0x00007000ff0477ac */ /* 0x000ee20008000800 */
[----:B0-----:R-:W-:-:S05]  /*1020*/  IMAD.IADD R6, R9, 0x1, R6 ;  /* 0x0000000109067824 */ /* 0x001fca00078e0206 */
[----:B---3--:R-:W-:-:S13]  /*1030*/  ISETP.GE.AND P0, PT, R6, UR4, PT ;  /* 0x0000000406007c0c */ /* 0x008fda000bf06270 */
[----:B------:R-:W-:Y:S05]  /*1040*/  @!P0 BRA `(.L_x_263) ;  /* 0xfffffff000a08947 */ /* 0x000fea000383ffff */
[----:B------:R-:W-:Y:S05]  /*1050*/  EXIT ;  /* 0x000000000000794d */ /* 0x000fea0003800000 */
.L_x_264:
        /* <DEDUP_REMOVED lines=10> */
.L_x_283:


//--------------------- .nv.global.init           --------------------------
	.section	.nv.global.init,"aw",@progbits
	.align	4
.nv.global.init:
	.type		mrg32k3aM1SubSeq,@object
	.size		mrg32k3aM1SubSeq,(mrg32k3aM2SubSeq - mrg32k3aM1SubSeq)
mrg32k3aM1SubSeq:
        /*0000*/ 	.byte	0x0b, 0xcc, 0xee, 0x04, 0x73, 0x29, 0x8b, 0x6f, 0xf6, 0x53, 0x03, 0xf6, 0x23, 0xf6, 0xea, 0xda
        /* <DEDUP_REMOVED lines=125> */
	.type		mrg32k3aM2SubSeq,@object
	.size		mrg32k3aM2SubSeq,(mrg32k3aM1 - mrg32k3aM2SubSeq)
mrg32k3aM2SubSeq:
        /* <DEDUP_REMOVED lines=126> */
	.type		mrg32k3aM1,@object
	.size		mrg32k3aM1,(mrg32k3aM1Seq - mrg32k3aM1)
mrg32k3aM1:
        /* <DEDUP_REMOVED lines=144> */
	.type		mrg32k3aM1Seq,@object
	.size		mrg32k3aM1Seq,(mrg32k3aM2 - mrg32k3aM1Seq)
mrg32k3aM1Seq:
        /* <DEDUP_REMOVED lines=144> */
	.type		mrg32k3aM2,@object
	.size		mrg32k3aM2,(mrg32k3aM2Seq - mrg32k3aM2)
mrg32k3aM2:
        /* <DEDUP_REMOVED lines=144> */
	.type		mrg32k3aM2Seq,@object
	.size		mrg32k3aM2Seq,(precalc_xorwow_matrix - mrg32k3aM2Seq)
mrg32k3aM2Seq:
        /* <DEDUP_REMOVED lines=144> */
	.type		precalc_xorwow_matrix,@object
	.size		precalc_xorwow_matrix,(precalc_xorwow_offset_matrix - precalc_xorwow_matrix)
precalc_xorwow_matrix:
        /* <DEDUP_REMOVED lines=6400> */
	.type		precalc_xorwow_offset_matrix,@object
	.size		precalc_xorwow_offset_matrix,(.L_1 - precalc_xorwow_offset_matrix)
precalc_xorwow_offset_matrix:
        /* <DEDUP_REMOVED lines=6400> */
.L_1:


//--------------------- .nv.shared.reserved.0     --------------------------
	.section	.nv.shared.reserved.0,"aw",@nobits
	.weak		__nv_reservedSMEM_offset_0_alias
	.size		__nv_reservedSMEM_offset_0_alias, 0, 64
	.other		__nv_reservedSMEM_offset_0_alias,@"STO_CUDA_RESERVED_SHARED STV_DEFAULT"
__nv_reservedSMEM_offset_0_alias:
	.zero		0
	.zero		64


//--------------------- .nv.shared._Z27farthestpointsamplingKerneliiiPKiPKfPfPi --------------------------
	.section	.nv.shared._Z27farthestpointsamplingKerneliiiPKiPKfPfPi,"aw",@nobits
	.sectionflags	@""
	.align	4
.nv.shared._Z27farthestpointsamplingKerneliiiPKiPKfPfPi:
	.zero		41984


//--------------------- .nv.constant0._Z28threeinterpolate_grad_kerneliiiiPKfPKiS0_Pf --------------------------
	.section	.nv.constant0._Z28threeinterpolate_grad_kerneliiiiPKfPKiS0_Pf,"a",@progbits
	.sectionflags	@""
	.align	4
.nv.constant0._Z28threeinterpolate_grad_kerneliiiiPKfPKiS0_Pf:
	.zero		944


//--------------------- .nv.constant0._Z23threeinterpolate_kerneliiiiPKfPKiS0_Pf --------------------------
	.section	.nv.constant0._Z23threeinterpolate_kerneliiiiPKfPKiS0_Pf,"a",@progbits
	.sectionflags	@""
	.align	4
.nv.constant0._Z23threeinterpolate_kerneliiiiPKfPKiS0_Pf:
	.zero		944


//--------------------- .nv.constant0._Z25gather_eigvector_grad_gpuiiPKfPKiPf --------------------------
	.section	.nv.constant0._Z25gather_eigvector_grad_gpuiiPKfPKiPf,"a",@progbits
	.sectionflags	@""
	.align	4
.nv.constant0._Z25gather_eigvector_grad_gpuiiPKfPKiPf:
	.zero		928


//--------------------- .nv.constant0._Z20gather_eigvector_gpuiiPKfPKiPf --------------------------
	.section	.nv.constant0._Z20gather_eigvector_gpuiiPKfPKiPf,"a",@progbits
	.sectionflags	@""
	.align	4
.nv.constant0._Z20gather_eigvector_gpuiiPKfPKiPf:
	.zero		928


//--------------------- .nv.constant0._Z20group_point_grad_gpuiiiiiPKfPKiPf --------------------------
	.section	.nv.constant0._Z20group_point_grad_gpuiiiiiPKfPKiPf,"a",@progbits
	.sectionflags	@""
	.align	4
.nv.constant0._Z20group_point_grad_gpuiiiiiPKfPKiPf:
	.zero		944


//--------------------- .nv.constant0._Z15group_point_gpuiiiiiPKfPKiPf --------------------------
	.section	.nv.constant0._Z15group_point_gpuiiiiiPKfPKiPf,"a",@progbits
	.sectionflags	@""
	.align	4
.nv.constant0._Z15group_point_gpuiiiiiPKfPKiPf:
	.zero		944


//--------------------- .nv.constant0._Z18scatteraddidKerneliiiiPKiS0_Pi --------------------------
	.section	.nv.constant0._Z18scatteraddidKerneliiiiPKiS0_Pi,"a",@progbits
	.sectionflags	@""
	.align	4
.nv.constant0._Z18scatteraddidKerneliiiiPKiS0_Pi:
	.zero		936


//--------------------- .nv.constant0._Z21scatteraddpointKerneliiiiPKfPKiPf --------------------------
	.section	.nv.constant0._Z21scatteraddpointKerneliiiiPKfPKiPf,"a",@progbits
	.sectionflags	@""
	.align	4
.nv.constant0._Z21scatteraddpointKerneliiiiPKfPKiPf:
	.zero		936


//--------------------- .nv.constant0._Z14gatheridKerneliiiiPKiS0_Pi --------------------------
	.section	.nv.constant0._Z14gatheridKerneliiiiPKiS0_Pi,"a",@progbits
	.sectionflags	@""
	.align	4
.nv.constant0._Z14gatheridKerneliiiiPKiS0_Pi:
	.zero		936


//--------------------- .nv.constant0._Z17gatherpointKerneliiiiPKfPKiPf --------------------------
	.section	.nv.constant0._Z17gatherpointKerneliiiiPKfPKiPf,"a",@progbits
	.sectionflags	@""
	.align	4
.nv.constant0._Z17gatherpointKerneliiiiPKfPKiPf:
	.zero		936


//--------------------- .nv.constant0._Z7randomsP17curandStateXORWOWPii --------------------------
	.section	.nv.constant0._Z7randomsP17curandStateXORWOWPii,"a",@progbits
	.sectionflags	@""
	.align	4
.nv.constant0._Z7randomsP17curandStateXORWOWPii:
	.zero		916


//--------------------- .nv.constant0._Z4initjP17curandStateXORWOW --------------------------
	.section	.nv.constant0._Z4initjP17curandStateXORWOW,"a",@progbits
	.sectionflags	@""
	.align	4
.nv.constant0._Z4initjP17curandStateXORWOW:
	.zero		912


//--------------------- .nv.constant0._Z8knn_cudaiiiiPKfS0_PiPf --------------------------
	.section	.nv.constant0._Z8knn_cudaiiiiPKfS0_PiPf,"a",@progbits
	.sectionflags	@""
	.align	4
.nv.constant0._Z8knn_cudaiiiiPKfS0_PiPf:
	.zero		944


//--------------------- .nv.constant0._Z14query_ball_gpuiiifiPKiPKfS2_PiS3_ --------------------------
	.section	.nv.constant0._Z14query_ball_gpuiiifiPKiPKfS2_PiS3_,"a",@progbits
	.sectionflags	@""
	.align	4
.nv.constant0._Z14query_ball_gpuiiifiPKiPKfS2_PiS3_:
	.zero		960


//--------------------- .nv.constant0._Z18query_ball_knn_gpuiiifiPKiPKfS2_PiPf --------------------------
	.section	.nv.constant0._Z18query_ball_knn_gpuiiifiPKiPKfS2_PiPf,"a",@progbits
	.sectionflags	@""
	.align	4
.nv.constant0._Z18query_ball_knn_gpuiiifiPKiPKfS2_PiPf:
	.zero		960


//--------------------- .nv.constant0._Z27farthestpointsamplingKerneliiiPKiPKfPfPi --------------------------
	.section	.nv.constant0._Z27farthestpointsamplingKerneliiiPKiPKfPfPi,"a",@progbits
	.sectionflags	@""
	.align	4
.nv.constant0._Z27farthestpointsamplingKerneliiiPKiPKfPfPi:
	.zero		944


//--------------------- SYMBOLS --------------------------

	.type		.nv.reservedSmem.offset0,@object
	.size		.nv.reservedSmem.offset0,0x4
	.type		.nv.reservedSmem.cap,@object
	.size		.nv.reservedSmem.cap,0x4
